//
// Generated by NVIDIA NVVM Compiler
//
// Compiler Build ID: CL-36424714
// Cuda compilation tools, release 13.0, V13.0.88
// Based on NVVM 20.0.0
//

.version 9.0
.target sm_100
.address_size 64

	// .globl	_Z12store_kernelIfEvPT_S1_S1_m

.visible .entry _Z12store_kernelIfEvPT_S1_S1_m(
	.param .u64 .ptr .align 1 _Z12store_kernelIfEvPT_S1_S1_m_param_0,
	.param .u64 .ptr .align 1 _Z12store_kernelIfEvPT_S1_S1_m_param_1,
	.param .u64 .ptr .align 1 _Z12store_kernelIfEvPT_S1_S1_m_param_2,
	.param .u64 _Z12store_kernelIfEvPT_S1_S1_m_param_3
)
{
	.reg .pred 	%p<4>;
	.reg .b32 	%r<8>;
	.reg .b64 	%rd<25>;

	ld.param.u64 	%rd14, [_Z12store_kernelIfEvPT_S1_S1_m_param_0];
	ld.param.u64 	%rd15, [_Z12store_kernelIfEvPT_S1_S1_m_param_1];
	ld.param.u64 	%rd16, [_Z12store_kernelIfEvPT_S1_S1_m_param_2];
	ld.param.u64 	%rd17, [_Z12store_kernelIfEvPT_S1_S1_m_param_3];
	mov.u32 	%r2, %tid.x;
	mov.u32 	%r3, %ctaid.x;
	mov.u32 	%r1, %ntid.x;
	mad.lo.s32 	%r4, %r3, %r1, %r2;
	cvt.u64.u32 	%rd23, %r4;
	add.s64 	%rd2, %rd17, -8000;
	setp.le.u64 	%p1, %rd2, %rd23;
	@%p1 bra 	$L__BB0_5;
	mov.u32 	%r5, %nctaid.x;
	mul.lo.s32 	%r6, %r1, %r5;
	cvt.u64.u32 	%rd3, %r6;
	cvta.to.global.u64 	%rd4, %rd14;
	cvta.to.global.u64 	%rd5, %rd15;
	cvta.to.global.u64 	%rd6, %rd16;
$L__BB0_2:
	shl.b64 	%rd19, %rd23, 2;
	add.s64 	%rd8, %rd4, %rd19;
	add.s64 	%rd9, %rd5, %rd19;
	add.s64 	%rd10, %rd6, %rd19;
	mov.b64 	%rd24, 128;
$L__BB0_3:
	.pragma "nounroll";
	add.s64 	%rd20, %rd8, %rd24;
	mov.b32 	%r7, 1047822326;
	st.global.u32 	[%rd20+-128], %r7;
	add.s64 	%rd21, %rd9, %rd24;
	st.global.u32 	[%rd21+-128], %r7;
	add.s64 	%rd22, %rd10, %rd24;
	st.global.u32 	[%rd22+-128], %r7;
	st.global.u32 	[%rd20+-124], %r7;
	st.global.u32 	[%rd21+-124], %r7;
	st.global.u32 	[%rd22+-124], %r7;
	st.global.u32 	[%rd20+-120], %r7;
	st.global.u32 	[%rd21+-120], %r7;
	st.global.u32 	[%rd22+-120], %r7;
	st.global.u32 	[%rd20+-116], %r7;
	st.global.u32 	[%rd21+-116], %r7;
	st.global.u32 	[%rd22+-116], %r7;
	st.global.u32 	[%rd20+-112], %r7;
	st.global.u32 	[%rd21+-112], %r7;
	st.global.u32 	[%rd22+-112], %r7;
	st.global.u32 	[%rd20+-108], %r7;
	st.global.u32 	[%rd21+-108], %r7;
	st.global.u32 	[%rd22+-108], %r7;
	st.global.u32 	[%rd20+-104], %r7;
	st.global.u32 	[%rd21+-104], %r7;
	st.global.u32 	[%rd22+-104], %r7;
	st.global.u32 	[%rd20+-100], %r7;
	st.global.u32 	[%rd21+-100], %r7;
	st.global.u32 	[%rd22+-100], %r7;
	st.global.u32 	[%rd20+-96], %r7;
	st.global.u32 	[%rd21+-96], %r7;
	st.global.u32 	[%rd22+-96], %r7;
	st.global.u32 	[%rd20+-92], %r7;
	st.global.u32 	[%rd21+-92], %r7;
	st.global.u32 	[%rd22+-92], %r7;
	st.global.u32 	[%rd20+-88], %r7;
	st.global.u32 	[%rd21+-88], %r7;
	st.global.u32 	[%rd22+-88], %r7;
	st.global.u32 	[%rd20+-84], %r7;
	st.global.u32 	[%rd21+-84], %r7;
	st.global.u32 	[%rd22+-84], %r7;
	st.global.u32 	[%rd20+-80], %r7;
	st.global.u32 	[%rd21+-80], %r7;
	st.global.u32 	[%rd22+-80], %r7;
	st.global.u32 	[%rd20+-76], %r7;
	st.global.u32 	[%rd21+-76], %r7;
	st.global.u32 	[%rd22+-76], %r7;
	st.global.u32 	[%rd20+-72], %r7;
	st.global.u32 	[%rd21+-72], %r7;
	st.global.u32 	[%rd22+-72], %r7;
	st.global.u32 	[%rd20+-68], %r7;
	st.global.u32 	[%rd21+-68], %r7;
	st.global.u32 	[%rd22+-68], %r7;
	st.global.u32 	[%rd20+-64], %r7;
	st.global.u32 	[%rd21+-64], %r7;
	st.global.u32 	[%rd22+-64], %r7;
	st.global.u32 	[%rd20+-60], %r7;
	st.global.u32 	[%rd21+-60], %r7;
	st.global.u32 	[%rd22+-60], %r7;
	st.global.u32 	[%rd20+-56], %r7;
	st.global.u32 	[%rd21+-56], %r7;
	st.global.u32 	[%rd22+-56], %r7;
	st.global.u32 	[%rd20+-52], %r7;
	st.global.u32 	[%rd21+-52], %r7;
	st.global.u32 	[%rd22+-52], %r7;
	st.global.u32 	[%rd20+-48], %r7;
	st.global.u32 	[%rd21+-48], %r7;
	st.global.u32 	[%rd22+-48], %r7;
	st.global.u32 	[%rd20+-44], %r7;
	st.global.u32 	[%rd21+-44], %r7;
	st.global.u32 	[%rd22+-44], %r7;
	st.global.u32 	[%rd20+-40], %r7;
	st.global.u32 	[%rd21+-40], %r7;
	st.global.u32 	[%rd22+-40], %r7;
	st.global.u32 	[%rd20+-36], %r7;
	st.global.u32 	[%rd21+-36], %r7;
	st.global.u32 	[%rd22+-36], %r7;
	st.global.u32 	[%rd20+-32], %r7;
	st.global.u32 	[%rd21+-32], %r7;
	st.global.u32 	[%rd22+-32], %r7;
	st.global.u32 	[%rd20+-28], %r7;
	st.global.u32 	[%rd21+-28], %r7;
	st.global.u32 	[%rd22+-28], %r7;
	st.global.u32 	[%rd20+-24], %r7;
	st.global.u32 	[%rd21+-24], %r7;
	st.global.u32 	[%rd22+-24], %r7;
	st.global.u32 	[%rd20+-20], %r7;
	st.global.u32 	[%rd21+-20], %r7;
	st.global.u32 	[%rd22+-20], %r7;
	st.global.u32 	[%rd20+-16], %r7;
	st.global.u32 	[%rd21+-16], %r7;
	st.global.u32 	[%rd22+-16], %r7;
	st.global.u32 	[%rd20+-12], %r7;
	st.global.u32 	[%rd21+-12], %r7;
	st.global.u32 	[%rd22+-12], %r7;
	st.global.u32 	[%rd20+-8], %r7;
	st.global.u32 	[%rd21+-8], %r7;
	st.global.u32 	[%rd22+-8], %r7;
	st.global.u32 	[%rd20+-4], %r7;
	st.global.u32 	[%rd21+-4], %r7;
	st.global.u32 	[%rd22+-4], %r7;
	st.global.u32 	[%rd20], %r7;
	st.global.u32 	[%rd21], %r7;
	st.global.u32 	[%rd22], %r7;
	st.global.u32 	[%rd20+4], %r7;
	st.global.u32 	[%rd21+4], %r7;
	st.global.u32 	[%rd22+4], %r7;
	st.global.u32 	[%rd20+8], %r7;
	st.global.u32 	[%rd21+8], %r7;
	st.global.u32 	[%rd22+8], %r7;
	st.global.u32 	[%rd20+12], %r7;
	st.global.u32 	[%rd21+12], %r7;
	st.global.u32 	[%rd22+12], %r7;
	st.global.u32 	[%rd20+16], %r7;
	st.global.u32 	[%rd21+16], %r7;
	st.global.u32 	[%rd22+16], %r7;
	st.global.u32 	[%rd20+20], %r7;
	st.global.u32 	[%rd21+20], %r7;
	st.global.u32 	[%rd22+20], %r7;
	st.global.u32 	[%rd20+24], %r7;
	st.global.u32 	[%rd21+24], %r7;
	st.global.u32 	[%rd22+24], %r7;
	st.global.u32 	[%rd20+28], %r7;
	st.global.u32 	[%rd21+28], %r7;
	st.global.u32 	[%rd22+28], %r7;
	st.global.u32 	[%rd20+32], %r7;
	st.global.u32 	[%rd21+32], %r7;
	st.global.u32 	[%rd22+32], %r7;
	st.global.u32 	[%rd20+36], %r7;
	st.global.u32 	[%rd21+36], %r7;
	st.global.u32 	[%rd22+36], %r7;
	st.global.u32 	[%rd20+40], %r7;
	st.global.u32 	[%rd21+40], %r7;
	st.global.u32 	[%rd22+40], %r7;
	st.global.u32 	[%rd20+44], %r7;
	st.global.u32 	[%rd21+44], %r7;
	st.global.u32 	[%rd22+44], %r7;
	st.global.u32 	[%rd20+48], %r7;
	st.global.u32 	[%rd21+48], %r7;
	st.global.u32 	[%rd22+48], %r7;
	st.global.u32 	[%rd20+52], %r7;
	st.global.u32 	[%rd21+52], %r7;
	st.global.u32 	[%rd22+52], %r7;
	st.global.u32 	[%rd20+56], %r7;
	st.global.u32 	[%rd21+56], %r7;
	st.global.u32 	[%rd22+56], %r7;
	st.global.u32 	[%rd20+60], %r7;
	st.global.u32 	[%rd21+60], %r7;
	st.global.u32 	[%rd22+60], %r7;
	st.global.u32 	[%rd20+64], %r7;
	st.global.u32 	[%rd21+64], %r7;
	st.global.u32 	[%rd22+64], %r7;
	st.global.u32 	[%rd20+68], %r7;
	st.global.u32 	[%rd21+68], %r7;
	st.global.u32 	[%rd22+68], %r7;
	st.global.u32 	[%rd20+72], %r7;
	st.global.u32 	[%rd21+72], %r7;
	st.global.u32 	[%rd22+72], %r7;
	st.global.u32 	[%rd20+76], %r7;
	st.global.u32 	[%rd21+76], %r7;
	st.global.u32 	[%rd22+76], %r7;
	st.global.u32 	[%rd20+80], %r7;
	st.global.u32 	[%rd21+80], %r7;
	st.global.u32 	[%rd22+80], %r7;
	st.global.u32 	[%rd20+84], %r7;
	st.global.u32 	[%rd21+84], %r7;
	st.global.u32 	[%rd22+84], %r7;
	st.global.u32 	[%rd20+88], %r7;
	st.global.u32 	[%rd21+88], %r7;
	st.global.u32 	[%rd22+88], %r7;
	st.global.u32 	[%rd20+92], %r7;
	st.global.u32 	[%rd21+92], %r7;
	st.global.u32 	[%rd22+92], %r7;
	st.global.u32 	[%rd20+96], %r7;
	st.global.u32 	[%rd21+96], %r7;
	st.global.u32 	[%rd22+96], %r7;
	st.global.u32 	[%rd20+100], %r7;
	st.global.u32 	[%rd21+100], %r7;
	st.global.u32 	[%rd22+100], %r7;
	st.global.u32 	[%rd20+104], %r7;
	st.global.u32 	[%rd21+104], %r7;
	st.global.u32 	[%rd22+104], %r7;
	st.global.u32 	[%rd20+108], %r7;
	st.global.u32 	[%rd21+108], %r7;
	st.global.u32 	[%rd22+108], %r7;
	st.global.u32 	[%rd20+112], %r7;
	st.global.u32 	[%rd21+112], %r7;
	st.global.u32 	[%rd22+112], %r7;
	st.global.u32 	[%rd20+116], %r7;
	st.global.u32 	[%rd21+116], %r7;
	st.global.u32 	[%rd22+116], %r7;
	st.global.u32 	[%rd20+120], %r7;
	st.global.u32 	[%rd21+120], %r7;
	st.global.u32 	[%rd22+120], %r7;
	st.global.u32 	[%rd20+124], %r7;
	st.global.u32 	[%rd21+124], %r7;
	st.global.u32 	[%rd22+124], %r7;
	add.s64 	%rd24, %rd24, 256;
	setp.ne.s64 	%p2, %rd24, 32128;
	@%p2 bra 	$L__BB0_3;
	add.s64 	%rd23, %rd23, %rd3;
	setp.lt.u64 	%p3, %rd23, %rd2;
	@%p3 bra 	$L__BB0_2;
$L__BB0_5:
	ret;

}
	// .globl	_Z19load_and_sum_kernelIfEvPT_S1_S1_m
.visible .entry _Z19load_and_sum_kernelIfEvPT_S1_S1_m(
	.param .u64 .ptr .align 1 _Z19load_and_sum_kernelIfEvPT_S1_S1_m_param_0,
	.param .u64 .ptr .align 1 _Z19load_and_sum_kernelIfEvPT_S1_S1_m_param_1,
	.param .u64 .ptr .align 1 _Z19load_and_sum_kernelIfEvPT_S1_S1_m_param_2,
	.param .u64 _Z19load_and_sum_kernelIfEvPT_S1_S1_m_param_3
)
{
	.reg .pred 	%p<4>;
	.reg .b32 	%r<7>;
	.reg .b32 	%f<390>;
	.reg .b64 	%rd<27>;

	ld.param.u64 	%rd16, [_Z19load_and_sum_kernelIfEvPT_S1_S1_m_param_0];
	ld.param.u64 	%rd14, [_Z19load_and_sum_kernelIfEvPT_S1_S1_m_param_1];
	ld.param.u64 	%rd15, [_Z19load_and_sum_kernelIfEvPT_S1_S1_m_param_2];
	ld.param.u64 	%rd17, [_Z19load_and_sum_kernelIfEvPT_S1_S1_m_param_3];
	cvta.to.global.u64 	%rd1, %rd16;
	mov.u32 	%r2, %tid.x;
	mov.u32 	%r3, %ctaid.x;
	mov.u32 	%r1, %ntid.x;
	mad.lo.s32 	%r4, %r3, %r1, %r2;
	cvt.u64.u32 	%rd25, %r4;
	add.s64 	%rd3, %rd17, -8000;
	setp.le.u64 	%p1, %rd3, %rd25;
	@%p1 bra 	$L__BB1_5;
	mov.u32 	%r5, %nctaid.x;
	mul.lo.s32 	%r6, %r1, %r5;
	cvt.u64.u32 	%rd4, %r6;
	cvta.to.global.u64 	%rd5, %rd14;
	cvta.to.global.u64 	%rd6, %rd15;
	mov.f32 	%f389, 0f00000000;
$L__BB1_2:
	shl.b64 	%rd19, %rd25, 2;
	add.s64 	%rd8, %rd1, %rd19;
	add.s64 	%rd9, %rd5, %rd19;
	add.s64 	%rd10, %rd6, %rd19;
	mov.b64 	%rd26, 128;
$L__BB1_3:
	.pragma "nounroll";
	add.s64 	%rd20, %rd8, %rd26;
	ld.global.f32 	%f5, [%rd20+-128];
	add.s64 	%rd21, %rd9, %rd26;
	ld.global.f32 	%f6, [%rd21+-128];
	add.f32 	%f7, %f5, %f6;
	add.s64 	%rd22, %rd10, %rd26;
	ld.global.f32 	%f8, [%rd22+-128];
	add.f32 	%f9, %f7, %f8;
	add.f32 	%f10, %f389, %f9;
	ld.global.f32 	%f11, [%rd20+-124];
	ld.global.f32 	%f12, [%rd21+-124];
	add.f32 	%f13, %f11, %f12;
	ld.global.f32 	%f14, [%rd22+-124];
	add.f32 	%f15, %f13, %f14;
	add.f32 	%f16, %f10, %f15;
	ld.global.f32 	%f17, [%rd20+-120];
	ld.global.f32 	%f18, [%rd21+-120];
	add.f32 	%f19, %f17, %f18;
	ld.global.f32 	%f20, [%rd22+-120];
	add.f32 	%f21, %f19, %f20;
	add.f32 	%f22, %f16, %f21;
	ld.global.f32 	%f23, [%rd20+-116];
	ld.global.f32 	%f24, [%rd21+-116];
	add.f32 	%f25, %f23, %f24;
	ld.global.f32 	%f26, [%rd22+-116];
	add.f32 	%f27, %f25, %f26;
	add.f32 	%f28, %f22, %f27;
	ld.global.f32 	%f29, [%rd20+-112];
	ld.global.f32 	%f30, [%rd21+-112];
	add.f32 	%f31, %f29, %f30;
	ld.global.f32 	%f32, [%rd22+-112];
	add.f32 	%f33, %f31, %f32;
	add.f32 	%f34, %f28, %f33;
	ld.global.f32 	%f35, [%rd20+-108];
	ld.global.f32 	%f36, [%rd21+-108];
	add.f32 	%f37, %f35, %f36;
	ld.global.f32 	%f38, [%rd22+-108];
	add.f32 	%f39, %f37, %f38;
	add.f32 	%f40, %f34, %f39;
	ld.global.f32 	%f41, [%rd20+-104];
	ld.global.f32 	%f42, [%rd21+-104];
	add.f32 	%f43, %f41, %f42;
	ld.global.f32 	%f44, [%rd22+-104];
	add.f32 	%f45, %f43, %f44;
	add.f32 	%f46, %f40, %f45;
	ld.global.f32 	%f47, [%rd20+-100];
	ld.global.f32 	%f48, [%rd21+-100];
	add.f32 	%f49, %f47, %f48;
	ld.global.f32 	%f50, [%rd22+-100];
	add.f32 	%f51, %f49, %f50;
	add.f32 	%f52, %f46, %f51;
	ld.global.f32 	%f53, [%rd20+-96];
	ld.global.f32 	%f54, [%rd21+-96];
	add.f32 	%f55, %f53, %f54;
	ld.global.f32 	%f56, [%rd22+-96];
	add.f32 	%f57, %f55, %f56;
	add.f32 	%f58, %f52, %f57;
	ld.global.f32 	%f59, [%rd20+-92];
	ld.global.f32 	%f60, [%rd21+-92];
	add.f32 	%f61, %f59, %f60;
	ld.global.f32 	%f62, [%rd22+-92];
	add.f32 	%f63, %f61, %f62;
	add.f32 	%f64, %f58, %f63;
	ld.global.f32 	%f65, [%rd20+-88];
	ld.global.f32 	%f66, [%rd21+-88];
	add.f32 	%f67, %f65, %f66;
	ld.global.f32 	%f68, [%rd22+-88];
	add.f32 	%f69, %f67, %f68;
	add.f32 	%f70, %f64, %f69;
	ld.global.f32 	%f71, [%rd20+-84];
	ld.global.f32 	%f72, [%rd21+-84];
	add.f32 	%f73, %f71, %f72;
	ld.global.f32 	%f74, [%rd22+-84];
	add.f32 	%f75, %f73, %f74;
	add.f32 	%f76, %f70, %f75;
	ld.global.f32 	%f77, [%rd20+-80];
	ld.global.f32 	%f78, [%rd21+-80];
	add.f32 	%f79, %f77, %f78;
	ld.global.f32 	%f80, [%rd22+-80];
	add.f32 	%f81, %f79, %f80;
	add.f32 	%f82, %f76, %f81;
	ld.global.f32 	%f83, [%rd20+-76];
	ld.global.f32 	%f84, [%rd21+-76];
	add.f32 	%f85, %f83, %f84;
	ld.global.f32 	%f86, [%rd22+-76];
	add.f32 	%f87, %f85, %f86;
	add.f32 	%f88, %f82, %f87;
	ld.global.f32 	%f89, [%rd20+-72];
	ld.global.f32 	%f90, [%rd21+-72];
	add.f32 	%f91, %f89, %f90;
	ld.global.f32 	%f92, [%rd22+-72];
	add.f32 	%f93, %f91, %f92;
	add.f32 	%f94, %f88, %f93;
	ld.global.f32 	%f95, [%rd20+-68];
	ld.global.f32 	%f96, [%rd21+-68];
	add.f32 	%f97, %f95, %f96;
	ld.global.f32 	%f98, [%rd22+-68];
	add.f32 	%f99, %f97, %f98;
	add.f32 	%f100, %f94, %f99;
	ld.global.f32 	%f101, [%rd20+-64];
	ld.global.f32 	%f102, [%rd21+-64];
	add.f32 	%f103, %f101, %f102;
	ld.global.f32 	%f104, [%rd22+-64];
	add.f32 	%f105, %f103, %f104;
	add.f32 	%f106, %f100, %f105;
	ld.global.f32 	%f107, [%rd20+-60];
	ld.global.f32 	%f108, [%rd21+-60];
	add.f32 	%f109, %f107, %f108;
	ld.global.f32 	%f110, [%rd22+-60];
	add.f32 	%f111, %f109, %f110;
	add.f32 	%f112, %f106, %f111;
	ld.global.f32 	%f113, [%rd20+-56];
	ld.global.f32 	%f114, [%rd21+-56];
	add.f32 	%f115, %f113, %f114;
	ld.global.f32 	%f116, [%rd22+-56];
	add.f32 	%f117, %f115, %f116;
	add.f32 	%f118, %f112, %f117;
	ld.global.f32 	%f119, [%rd20+-52];
	ld.global.f32 	%f120, [%rd21+-52];
	add.f32 	%f121, %f119, %f120;
	ld.global.f32 	%f122, [%rd22+-52];
	add.f32 	%f123, %f121, %f122;
	add.f32 	%f124, %f118, %f123;
	ld.global.f32 	%f125, [%rd20+-48];
	ld.global.f32 	%f126, [%rd21+-48];
	add.f32 	%f127, %f125, %f126;
	ld.global.f32 	%f128, [%rd22+-48];
	add.f32 	%f129, %f127, %f128;
	add.f32 	%f130, %f124, %f129;
	ld.global.f32 	%f131, [%rd20+-44];
	ld.global.f32 	%f132, [%rd21+-44];
	add.f32 	%f133, %f131, %f132;
	ld.global.f32 	%f134, [%rd22+-44];
	add.f32 	%f135, %f133, %f134;
	add.f32 	%f136, %f130, %f135;
	ld.global.f32 	%f137, [%rd20+-40];
	ld.global.f32 	%f138, [%rd21+-40];
	add.f32 	%f139, %f137, %f138;
	ld.global.f32 	%f140, [%rd22+-40];
	add.f32 	%f141, %f139, %f140;
	add.f32 	%f142, %f136, %f141;
	ld.global.f32 	%f143, [%rd20+-36];
	ld.global.f32 	%f144, [%rd21+-36];
	add.f32 	%f145, %f143, %f144;
	ld.global.f32 	%f146, [%rd22+-36];
	add.f32 	%f147, %f145, %f146;
	add.f32 	%f148, %f142, %f147;
	ld.global.f32 	%f149, [%rd20+-32];
	ld.global.f32 	%f150, [%rd21+-32];
	add.f32 	%f151, %f149, %f150;
	ld.global.f32 	%f152, [%rd22+-32];
	add.f32 	%f153, %f151, %f152;
	add.f32 	%f154, %f148, %f153;
	ld.global.f32 	%f155, [%rd20+-28];
	ld.global.f32 	%f156, [%rd21+-28];
	add.f32 	%f157, %f155, %f156;
	ld.global.f32 	%f158, [%rd22+-28];
	add.f32 	%f159, %f157, %f158;
	add.f32 	%f160, %f154, %f159;
	ld.global.f32 	%f161, [%rd20+-24];
	ld.global.f32 	%f162, [%rd21+-24];
	add.f32 	%f163, %f161, %f162;
	ld.global.f32 	%f164, [%rd22+-24];
	add.f32 	%f165, %f163, %f164;
	add.f32 	%f166, %f160, %f165;
	ld.global.f32 	%f167, [%rd20+-20];
	ld.global.f32 	%f168, [%rd21+-20];
	add.f32 	%f169, %f167, %f168;
	ld.global.f32 	%f170, [%rd22+-20];
	add.f32 	%f171, %f169, %f170;
	add.f32 	%f172, %f166, %f171;
	ld.global.f32 	%f173, [%rd20+-16];
	ld.global.f32 	%f174, [%rd21+-16];
	add.f32 	%f175, %f173, %f174;
	ld.global.f32 	%f176, [%rd22+-16];
	add.f32 	%f177, %f175, %f176;
	add.f32 	%f178, %f172, %f177;
	ld.global.f32 	%f179, [%rd20+-12];
	ld.global.f32 	%f180, [%rd21+-12];
	add.f32 	%f181, %f179, %f180;
	ld.global.f32 	%f182, [%rd22+-12];
	add.f32 	%f183, %f181, %f182;
	add.f32 	%f184, %f178, %f183;
	ld.global.f32 	%f185, [%rd20+-8];
	ld.global.f32 	%f186, [%rd21+-8];
	add.f32 	%f187, %f185, %f186;
	ld.global.f32 	%f188, [%rd22+-8];
	add.f32 	%f189, %f187, %f188;
	add.f32 	%f190, %f184, %f189;
	ld.global.f32 	%f191, [%rd20+-4];
	ld.global.f32 	%f192, [%rd21+-4];
	add.f32 	%f193, %f191, %f192;
	ld.global.f32 	%f194, [%rd22+-4];
	add.f32 	%f195, %f193, %f194;
	add.f32 	%f196, %f190, %f195;
	ld.global.f32 	%f197, [%rd20];
	ld.global.f32 	%f198, [%rd21];
	add.f32 	%f199, %f197, %f198;
	ld.global.f32 	%f200, [%rd22];
	add.f32 	%f201, %f199, %f200;
	add.f32 	%f202, %f196, %f201;
	ld.global.f32 	%f203, [%rd20+4];
	ld.global.f32 	%f204, [%rd21+4];
	add.f32 	%f205, %f203, %f204;
	ld.global.f32 	%f206, [%rd22+4];
	add.f32 	%f207, %f205, %f206;
	add.f32 	%f208, %f202, %f207;
	ld.global.f32 	%f209, [%rd20+8];
	ld.global.f32 	%f210, [%rd21+8];
	add.f32 	%f211, %f209, %f210;
	ld.global.f32 	%f212, [%rd22+8];
	add.f32 	%f213, %f211, %f212;
	add.f32 	%f214, %f208, %f213;
	ld.global.f32 	%f215, [%rd20+12];
	ld.global.f32 	%f216, [%rd21+12];
	add.f32 	%f217, %f215, %f216;
	ld.global.f32 	%f218, [%rd22+12];
	add.f32 	%f219, %f217, %f218;
	add.f32 	%f220, %f214, %f219;
	ld.global.f32 	%f221, [%rd20+16];
	ld.global.f32 	%f222, [%rd21+16];
	add.f32 	%f223, %f221, %f222;
	ld.global.f32 	%f224, [%rd22+16];
	add.f32 	%f225, %f223, %f224;
	add.f32 	%f226, %f220, %f225;
	ld.global.f32 	%f227, [%rd20+20];
	ld.global.f32 	%f228, [%rd21+20];
	add.f32 	%f229, %f227, %f228;
	ld.global.f32 	%f230, [%rd22+20];
	add.f32 	%f231, %f229, %f230;
	add.f32 	%f232, %f226, %f231;
	ld.global.f32 	%f233, [%rd20+24];
	ld.global.f32 	%f234, [%rd21+24];
	add.f32 	%f235, %f233, %f234;
	ld.global.f32 	%f236, [%rd22+24];
	add.f32 	%f237, %f235, %f236;
	add.f32 	%f238, %f232, %f237;
	ld.global.f32 	%f239, [%rd20+28];
	ld.global.f32 	%f240, [%rd21+28];
	add.f32 	%f241, %f239, %f240;
	ld.global.f32 	%f242, [%rd22+28];
	add.f32 	%f243, %f241, %f242;
	add.f32 	%f244, %f238, %f243;
	ld.global.f32 	%f245, [%rd20+32];
	ld.global.f32 	%f246, [%rd21+32];
	add.f32 	%f247, %f245, %f246;
	ld.global.f32 	%f248, [%rd22+32];
	add.f32 	%f249, %f247, %f248;
	add.f32 	%f250, %f244, %f249;
	ld.global.f32 	%f251, [%rd20+36];
	ld.global.f32 	%f252, [%rd21+36];
	add.f32 	%f253, %f251, %f252;
	ld.global.f32 	%f254, [%rd22+36];
	add.f32 	%f255, %f253, %f254;
	add.f32 	%f256, %f250, %f255;
	ld.global.f32 	%f257, [%rd20+40];
	ld.global.f32 	%f258, [%rd21+40];
	add.f32 	%f259, %f257, %f258;
	ld.global.f32 	%f260, [%rd22+40];
	add.f32 	%f261, %f259, %f260;
	add.f32 	%f262, %f256, %f261;
	ld.global.f32 	%f263, [%rd20+44];
	ld.global.f32 	%f264, [%rd21+44];
	add.f32 	%f265, %f263, %f264;
	ld.global.f32 	%f266, [%rd22+44];
	add.f32 	%f267, %f265, %f266;
	add.f32 	%f268, %f262, %f267;
	ld.global.f32 	%f269, [%rd20+48];
	ld.global.f32 	%f270, [%rd21+48];
	add.f32 	%f271, %f269, %f270;
	ld.global.f32 	%f272, [%rd22+48];
	add.f32 	%f273, %f271, %f272;
	add.f32 	%f274, %f268, %f273;
	ld.global.f32 	%f275, [%rd20+52];
	ld.global.f32 	%f276, [%rd21+52];
	add.f32 	%f277, %f275, %f276;
	ld.global.f32 	%f278, [%rd22+52];
	add.f32 	%f279, %f277, %f278;
	add.f32 	%f280, %f274, %f279;
	ld.global.f32 	%f281, [%rd20+56];
	ld.global.f32 	%f282, [%rd21+56];
	add.f32 	%f283, %f281, %f282;
	ld.global.f32 	%f284, [%rd22+56];
	add.f32 	%f285, %f283, %f284;
	add.f32 	%f286, %f280, %f285;
	ld.global.f32 	%f287, [%rd20+60];
	ld.global.f32 	%f288, [%rd21+60];
	add.f32 	%f289, %f287, %f288;
	ld.global.f32 	%f290, [%rd22+60];
	add.f32 	%f291, %f289, %f290;
	add.f32 	%f292, %f286, %f291;
	ld.global.f32 	%f293, [%rd20+64];
	ld.global.f32 	%f294, [%rd21+64];
	add.f32 	%f295, %f293, %f294;
	ld.global.f32 	%f296, [%rd22+64];
	add.f32 	%f297, %f295, %f296;
	add.f32 	%f298, %f292, %f297;
	ld.global.f32 	%f299, [%rd20+68];
	ld.global.f32 	%f300, [%rd21+68];
	add.f32 	%f301, %f299, %f300;
	ld.global.f32 	%f302, [%rd22+68];
	add.f32 	%f303, %f301, %f302;
	add.f32 	%f304, %f298, %f303;
	ld.global.f32 	%f305, [%rd20+72];
	ld.global.f32 	%f306, [%rd21+72];
	add.f32 	%f307, %f305, %f306;
	ld.global.f32 	%f308, [%rd22+72];
	add.f32 	%f309, %f307, %f308;
	add.f32 	%f310, %f304, %f309;
	ld.global.f32 	%f311, [%rd20+76];
	ld.global.f32 	%f312, [%rd21+76];
	add.f32 	%f313, %f311, %f312;
	ld.global.f32 	%f314, [%rd22+76];
	add.f32 	%f315, %f313, %f314;
	add.f32 	%f316, %f310, %f315;
	ld.global.f32 	%f317, [%rd20+80];
	ld.global.f32 	%f318, [%rd21+80];
	add.f32 	%f319, %f317, %f318;
	ld.global.f32 	%f320, [%rd22+80];
	add.f32 	%f321, %f319, %f320;
	add.f32 	%f322, %f316, %f321;
	ld.global.f32 	%f323, [%rd20+84];
	ld.global.f32 	%f324, [%rd21+84];
	add.f32 	%f325, %f323, %f324;
	ld.global.f32 	%f326, [%rd22+84];
	add.f32 	%f327, %f325, %f326;
	add.f32 	%f328, %f322, %f327;
	ld.global.f32 	%f329, [%rd20+88];
	ld.global.f32 	%f330, [%rd21+88];
	add.f32 	%f331, %f329, %f330;
	ld.global.f32 	%f332, [%rd22+88];
	add.f32 	%f333, %f331, %f332;
	add.f32 	%f334, %f328, %f333;
	ld.global.f32 	%f335, [%rd20+92];
	ld.global.f32 	%f336, [%rd21+92];
	add.f32 	%f337, %f335, %f336;
	ld.global.f32 	%f338, [%rd22+92];
	add.f32 	%f339, %f337, %f338;
	add.f32 	%f340, %f334, %f339;
	ld.global.f32 	%f341, [%rd20+96];
	ld.global.f32 	%f342, [%rd21+96];
	add.f32 	%f343, %f341, %f342;
	ld.global.f32 	%f344, [%rd22+96];
	add.f32 	%f345, %f343, %f344;
	add.f32 	%f346, %f340, %f345;
	ld.global.f32 	%f347, [%rd20+100];
	ld.global.f32 	%f348, [%rd21+100];
	add.f32 	%f349, %f347, %f348;
	ld.global.f32 	%f350, [%rd22+100];
	add.f32 	%f351, %f349, %f350;
	add.f32 	%f352, %f346, %f351;
	ld.global.f32 	%f353, [%rd20+104];
	ld.global.f32 	%f354, [%rd21+104];
	add.f32 	%f355, %f353, %f354;
	ld.global.f32 	%f356, [%rd22+104];
	add.f32 	%f357, %f355, %f356;
	add.f32 	%f358, %f352, %f357;
	ld.global.f32 	%f359, [%rd20+108];
	ld.global.f32 	%f360, [%rd21+108];
	add.f32 	%f361, %f359, %f360;
	ld.global.f32 	%f362, [%rd22+108];
	add.f32 	%f363, %f361, %f362;
	add.f32 	%f364, %f358, %f363;
	ld.global.f32 	%f365, [%rd20+112];
	ld.global.f32 	%f366, [%rd21+112];
	add.f32 	%f367, %f365, %f366;
	ld.global.f32 	%f368, [%rd22+112];
	add.f32 	%f369, %f367, %f368;
	add.f32 	%f370, %f364, %f369;
	ld.global.f32 	%f371, [%rd20+116];
	ld.global.f32 	%f372, [%rd21+116];
	add.f32 	%f373, %f371, %f372;
	ld.global.f32 	%f374, [%rd22+116];
	add.f32 	%f375, %f373, %f374;
	add.f32 	%f376, %f370, %f375;
	ld.global.f32 	%f377, [%rd20+120];
	ld.global.f32 	%f378, [%rd21+120];
	add.f32 	%f379, %f377, %f378;
	ld.global.f32 	%f380, [%rd22+120];
	add.f32 	%f381, %f379, %f380;
	add.f32 	%f382, %f376, %f381;
	ld.global.f32 	%f383, [%rd20+124];
	ld.global.f32 	%f384, [%rd21+124];
	add.f32 	%f385, %f383, %f384;
	ld.global.f32 	%f386, [%rd22+124];
	add.f32 	%f387, %f385, %f386;
	add.f32 	%f389, %f382, %f387;
	add.s64 	%rd26, %rd26, 256;
	setp.ne.s64 	%p2, %rd26, 32128;
	@%p2 bra 	$L__BB1_3;
	st.global.f32 	[%rd8], %f389;
	add.s64 	%rd25, %rd25, %rd4;
	setp.lt.u64 	%p3, %rd25, %rd3;
	@%p3 bra 	$L__BB1_2;
$L__BB1_5:
	ret;

}
	// .globl	_Z24load_and_sum_kernel_iterIfEvPT_S1_S1_m
.visible .entry _Z24load_and_sum_kernel_iterIfEvPT_S1_S1_m(
	.param .u64 .ptr .align 1 _Z24load_and_sum_kernel_iterIfEvPT_S1_S1_m_param_0,
	.param .u64 .ptr .align 1 _Z24load_and_sum_kernel_iterIfEvPT_S1_S1_m_param_1,
	.param .u64 .ptr .align 1 _Z24load_and_sum_kernel_iterIfEvPT_S1_S1_m_param_2,
	.param .u64 _Z24load_and_sum_kernel_iterIfEvPT_S1_S1_m_param_3
)
{
	.reg .pred 	%p<4>;
	.reg .b32 	%r<7>;
	.reg .b32 	%f<12>;
	.reg .b64 	%rd<27>;

	ld.param.u64 	%rd16, [_Z24load_and_sum_kernel_iterIfEvPT_S1_S1_m_param_0];
	ld.param.u64 	%rd14, [_Z24load_and_sum_kernel_iterIfEvPT_S1_S1_m_param_1];
	ld.param.u64 	%rd15, [_Z24load_and_sum_kernel_iterIfEvPT_S1_S1_m_param_2];
	ld.param.u64 	%rd17, [_Z24load_and_sum_kernel_iterIfEvPT_S1_S1_m_param_3];
	cvta.to.global.u64 	%rd1, %rd16;
	mov.u32 	%r2, %tid.x;
	mov.u32 	%r3, %ctaid.x;
	mov.u32 	%r1, %ntid.x;
	mad.lo.s32 	%r4, %r3, %r1, %r2;
	cvt.u64.u32 	%rd25, %r4;
	add.s64 	%rd3, %rd17, -8000;
	setp.le.u64 	%p1, %rd3, %rd25;
	@%p1 bra 	$L__BB2_5;
	mov.u32 	%r5, %nctaid.x;
	mul.lo.s32 	%r6, %r1, %r5;
	cvt.u64.u32 	%rd4, %r6;
	cvta.to.global.u64 	%rd5, %rd14;
	cvta.to.global.u64 	%rd6, %rd15;
	mov.f32 	%f11, 0f00000000;
$L__BB2_2:
	shl.b64 	%rd19, %rd25, 2;
	add.s64 	%rd8, %rd6, %rd19;
	add.s64 	%rd9, %rd5, %rd19;
	add.s64 	%rd10, %rd1, %rd19;
	mov.b64 	%rd26, 0;
$L__BB2_3:
	.pragma "nounroll";
	add.s64 	%rd20, %rd10, %rd26;
	ld.global.f32 	%f5, [%rd20];
	add.s64 	%rd21, %rd9, %rd26;
	ld.global.f32 	%f6, [%rd21];
	add.f32 	%f7, %f5, %f6;
	add.s64 	%rd22, %rd8, %rd26;
	ld.global.f32 	%f8, [%rd22];
	add.f32 	%f9, %f7, %f8;
	add.f32 	%f11, %f11, %f9;
	add.s64 	%rd26, %rd26, 4;
	setp.ne.s64 	%p2, %rd26, 32000;
	@%p2 bra 	$L__BB2_3;
	st.global.f32 	[%rd10], %f11;
	add.s64 	%rd25, %rd25, %rd4;
	setp.lt.u64 	%p3, %rd25, %rd3;
	@%p3 bra 	$L__BB2_2;
$L__BB2_5:
	ret;

}
	// .globl	_Z24load_and_multiply_kernelIfEvPT_S1_S1_m
.visible .entry _Z24load_and_multiply_kernelIfEvPT_S1_S1_m(
	.param .u64 .ptr .align 1 _Z24load_and_multiply_kernelIfEvPT_S1_S1_m_param_0,
	.param .u64 .ptr .align 1 _Z24load_and_multiply_kernelIfEvPT_S1_S1_m_param_1,
	.param .u64 .ptr .align 1 _Z24load_and_multiply_kernelIfEvPT_S1_S1_m_param_2,
	.param .u64 _Z24load_and_multiply_kernelIfEvPT_S1_S1_m_param_3
)
{
	.reg .pred 	%p<4>;
	.reg .b32 	%r<7>;
	.reg .b32 	%f<390>;
	.reg .b64 	%rd<27>;

	ld.param.u64 	%rd16, [_Z24load_and_multiply_kernelIfEvPT_S1_S1_m_param_0];
	ld.param.u64 	%rd14, [_Z24load_and_multiply_kernelIfEvPT_S1_S1_m_param_1];
	ld.param.u64 	%rd15, [_Z24load_and_multiply_kernelIfEvPT_S1_S1_m_param_2];
	ld.param.u64 	%rd17, [_Z24load_and_multiply_kernelIfEvPT_S1_S1_m_param_3];
	cvta.to.global.u64 	%rd1, %rd16;
	mov.u32 	%r2, %tid.x;
	mov.u32 	%r3, %ctaid.x;
	mov.u32 	%r1, %ntid.x;
	mad.lo.s32 	%r4, %r3, %r1, %r2;
	cvt.u64.u32 	%rd25, %r4;
	add.s64 	%rd3, %rd17, -8000;
	setp.le.u64 	%p1, %rd3, %rd25;
	@%p1 bra 	$L__BB3_5;
	mov.u32 	%r5, %nctaid.x;
	mul.lo.s32 	%r6, %r1, %r5;
	cvt.u64.u32 	%rd4, %r6;
	cvta.to.global.u64 	%rd5, %rd14;
	cvta.to.global.u64 	%rd6, %rd15;
	mov.f32 	%f389, 0f00000000;
$L__BB3_2:
	shl.b64 	%rd19, %rd25, 2;
	add.s64 	%rd8, %rd1, %rd19;
	add.s64 	%rd9, %rd5, %rd19;
	add.s64 	%rd10, %rd6, %rd19;
	mov.b64 	%rd26, 128;
$L__BB3_3:
	.pragma "nounroll";
	add.s64 	%rd20, %rd8, %rd26;
	ld.global.f32 	%f5, [%rd20+-128];
	add.s64 	%rd21, %rd9, %rd26;
	ld.global.f32 	%f6, [%rd21+-128];
	mul.f32 	%f7, %f5, %f6;
	add.s64 	%rd22, %rd10, %rd26;
	ld.global.f32 	%f8, [%rd22+-128];
	mul.f32 	%f9, %f7, %f8;
	mul.f32 	%f10, %f389, %f9;
	ld.global.f32 	%f11, [%rd20+-124];
	ld.global.f32 	%f12, [%rd21+-124];
	mul.f32 	%f13, %f11, %f12;
	ld.global.f32 	%f14, [%rd22+-124];
	mul.f32 	%f15, %f13, %f14;
	mul.f32 	%f16, %f10, %f15;
	ld.global.f32 	%f17, [%rd20+-120];
	ld.global.f32 	%f18, [%rd21+-120];
	mul.f32 	%f19, %f17, %f18;
	ld.global.f32 	%f20, [%rd22+-120];
	mul.f32 	%f21, %f19, %f20;
	mul.f32 	%f22, %f16, %f21;
	ld.global.f32 	%f23, [%rd20+-116];
	ld.global.f32 	%f24, [%rd21+-116];
	mul.f32 	%f25, %f23, %f24;
	ld.global.f32 	%f26, [%rd22+-116];
	mul.f32 	%f27, %f25, %f26;
	mul.f32 	%f28, %f22, %f27;
	ld.global.f32 	%f29, [%rd20+-112];
	ld.global.f32 	%f30, [%rd21+-112];
	mul.f32 	%f31, %f29, %f30;
	ld.global.f32 	%f32, [%rd22+-112];
	mul.f32 	%f33, %f31, %f32;
	mul.f32 	%f34, %f28, %f33;
	ld.global.f32 	%f35, [%rd20+-108];
	ld.global.f32 	%f36, [%rd21+-108];
	mul.f32 	%f37, %f35, %f36;
	ld.global.f32 	%f38, [%rd22+-108];
	mul.f32 	%f39, %f37, %f38;
	mul.f32 	%f40, %f34, %f39;
	ld.global.f32 	%f41, [%rd20+-104];
	ld.global.f32 	%f42, [%rd21+-104];
	mul.f32 	%f43, %f41, %f42;
	ld.global.f32 	%f44, [%rd22+-104];
	mul.f32 	%f45, %f43, %f44;
	mul.f32 	%f46, %f40, %f45;
	ld.global.f32 	%f47, [%rd20+-100];
	ld.global.f32 	%f48, [%rd21+-100];
	mul.f32 	%f49, %f47, %f48;
	ld.global.f32 	%f50, [%rd22+-100];
	mul.f32 	%f51, %f49, %f50;
	mul.f32 	%f52, %f46, %f51;
	ld.global.f32 	%f53, [%rd20+-96];
	ld.global.f32 	%f54, [%rd21+-96];
	mul.f32 	%f55, %f53, %f54;
	ld.global.f32 	%f56, [%rd22+-96];
	mul.f32 	%f57, %f55, %f56;
	mul.f32 	%f58, %f52, %f57;
	ld.global.f32 	%f59, [%rd20+-92];
	ld.global.f32 	%f60, [%rd21+-92];
	mul.f32 	%f61, %f59, %f60;
	ld.global.f32 	%f62, [%rd22+-92];
	mul.f32 	%f63, %f61, %f62;
	mul.f32 	%f64, %f58, %f63;
	ld.global.f32 	%f65, [%rd20+-88];
	ld.global.f32 	%f66, [%rd21+-88];
	mul.f32 	%f67, %f65, %f66;
	ld.global.f32 	%f68, [%rd22+-88];
	mul.f32 	%f69, %f67, %f68;
	mul.f32 	%f70, %f64, %f69;
	ld.global.f32 	%f71, [%rd20+-84];
	ld.global.f32 	%f72, [%rd21+-84];
	mul.f32 	%f73, %f71, %f72;
	ld.global.f32 	%f74, [%rd22+-84];
	mul.f32 	%f75, %f73, %f74;
	mul.f32 	%f76, %f70, %f75;
	ld.global.f32 	%f77, [%rd20+-80];
	ld.global.f32 	%f78, [%rd21+-80];
	mul.f32 	%f79, %f77, %f78;
	ld.global.f32 	%f80, [%rd22+-80];
	mul.f32 	%f81, %f79, %f80;
	mul.f32 	%f82, %f76, %f81;
	ld.global.f32 	%f83, [%rd20+-76];
	ld.global.f32 	%f84, [%rd21+-76];
	mul.f32 	%f85, %f83, %f84;
	ld.global.f32 	%f86, [%rd22+-76];
	mul.f32 	%f87, %f85, %f86;
	mul.f32 	%f88, %f82, %f87;
	ld.global.f32 	%f89, [%rd20+-72];
	ld.global.f32 	%f90, [%rd21+-72];
	mul.f32 	%f91, %f89, %f90;
	ld.global.f32 	%f92, [%rd22+-72];
	mul.f32 	%f93, %f91, %f92;
	mul.f32 	%f94, %f88, %f93;
	ld.global.f32 	%f95, [%rd20+-68];
	ld.global.f32 	%f96, [%rd21+-68];
	mul.f32 	%f97, %f95, %f96;
	ld.global.f32 	%f98, [%rd22+-68];
	mul.f32 	%f99, %f97, %f98;
	mul.f32 	%f100, %f94, %f99;
	ld.global.f32 	%f101, [%rd20+-64];
	ld.global.f32 	%f102, [%rd21+-64];
	mul.f32 	%f103, %f101, %f102;
	ld.global.f32 	%f104, [%rd22+-64];
	mul.f32 	%f105, %f103, %f104;
	mul.f32 	%f106, %f100, %f105;
	ld.global.f32 	%f107, [%rd20+-60];
	ld.global.f32 	%f108, [%rd21+-60];
	mul.f32 	%f109, %f107, %f108;
	ld.global.f32 	%f110, [%rd22+-60];
	mul.f32 	%f111, %f109, %f110;
	mul.f32 	%f112, %f106, %f111;
	ld.global.f32 	%f113, [%rd20+-56];
	ld.global.f32 	%f114, [%rd21+-56];
	mul.f32 	%f115, %f113, %f114;
	ld.global.f32 	%f116, [%rd22+-56];
	mul.f32 	%f117, %f115, %f116;
	mul.f32 	%f118, %f112, %f117;
	ld.global.f32 	%f119, [%rd20+-52];
	ld.global.f32 	%f120, [%rd21+-52];
	mul.f32 	%f121, %f119, %f120;
	ld.global.f32 	%f122, [%rd22+-52];
	mul.f32 	%f123, %f121, %f122;
	mul.f32 	%f124, %f118, %f123;
	ld.global.f32 	%f125, [%rd20+-48];
	ld.global.f32 	%f126, [%rd21+-48];
	mul.f32 	%f127, %f125, %f126;
	ld.global.f32 	%f128, [%rd22+-48];
	mul.f32 	%f129, %f127, %f128;
	mul.f32 	%f130, %f124, %f129;
	ld.global.f32 	%f131, [%rd20+-44];
	ld.global.f32 	%f132, [%rd21+-44];
	mul.f32 	%f133, %f131, %f132;
	ld.global.f32 	%f134, [%rd22+-44];
	mul.f32 	%f135, %f133, %f134;
	mul.f32 	%f136, %f130, %f135;
	ld.global.f32 	%f137, [%rd20+-40];
	ld.global.f32 	%f138, [%rd21+-40];
	mul.f32 	%f139, %f137, %f138;
	ld.global.f32 	%f140, [%rd22+-40];
	mul.f32 	%f141, %f139, %f140;
	mul.f32 	%f142, %f136, %f141;
	ld.global.f32 	%f143, [%rd20+-36];
	ld.global.f32 	%f144, [%rd21+-36];
	mul.f32 	%f145, %f143, %f144;
	ld.global.f32 	%f146, [%rd22+-36];
	mul.f32 	%f147, %f145, %f146;
	mul.f32 	%f148, %f142, %f147;
	ld.global.f32 	%f149, [%rd20+-32];
	ld.global.f32 	%f150, [%rd21+-32];
	mul.f32 	%f151, %f149, %f150;
	ld.global.f32 	%f152, [%rd22+-32];
	mul.f32 	%f153, %f151, %f152;
	mul.f32 	%f154, %f148, %f153;
	ld.global.f32 	%f155, [%rd20+-28];
	ld.global.f32 	%f156, [%rd21+-28];
	mul.f32 	%f157, %f155, %f156;
	ld.global.f32 	%f158, [%rd22+-28];
	mul.f32 	%f159, %f157, %f158;
	mul.f32 	%f160, %f154, %f159;
	ld.global.f32 	%f161, [%rd20+-24];
	ld.global.f32 	%f162, [%rd21+-24];
	mul.f32 	%f163, %f161, %f162;
	ld.global.f32 	%f164, [%rd22+-24];
	mul.f32 	%f165, %f163, %f164;
	mul.f32 	%f166, %f160, %f165;
	ld.global.f32 	%f167, [%rd20+-20];
	ld.global.f32 	%f168, [%rd21+-20];
	mul.f32 	%f169, %f167, %f168;
	ld.global.f32 	%f170, [%rd22+-20];
	mul.f32 	%f171, %f169, %f170;
	mul.f32 	%f172, %f166, %f171;
	ld.global.f32 	%f173, [%rd20+-16];
	ld.global.f32 	%f174, [%rd21+-16];
	mul.f32 	%f175, %f173, %f174;
	ld.global.f32 	%f176, [%rd22+-16];
	mul.f32 	%f177, %f175, %f176;
	mul.f32 	%f178, %f172, %f177;
	ld.global.f32 	%f179, [%rd20+-12];
	ld.global.f32 	%f180, [%rd21+-12];
	mul.f32 	%f181, %f179, %f180;
	ld.global.f32 	%f182, [%rd22+-12];
	mul.f32 	%f183, %f181, %f182;
	mul.f32 	%f184, %f178, %f183;
	ld.global.f32 	%f185, [%rd20+-8];
	ld.global.f32 	%f186, [%rd21+-8];
	mul.f32 	%f187, %f185, %f186;
	ld.global.f32 	%f188, [%rd22+-8];
	mul.f32 	%f189, %f187, %f188;
	mul.f32 	%f190, %f184, %f189;
	ld.global.f32 	%f191, [%rd20+-4];
	ld.global.f32 	%f192, [%rd21+-4];
	mul.f32 	%f193, %f191, %f192;
	ld.global.f32 	%f194, [%rd22+-4];
	mul.f32 	%f195, %f193, %f194;
	mul.f32 	%f196, %f190, %f195;
	ld.global.f32 	%f197, [%rd20];
	ld.global.f32 	%f198, [%rd21];
	mul.f32 	%f199, %f197, %f198;
	ld.global.f32 	%f200, [%rd22];
	mul.f32 	%f201, %f199, %f200;
	mul.f32 	%f202, %f196, %f201;
	ld.global.f32 	%f203, [%rd20+4];
	ld.global.f32 	%f204, [%rd21+4];
	mul.f32 	%f205, %f203, %f204;
	ld.global.f32 	%f206, [%rd22+4];
	mul.f32 	%f207, %f205, %f206;
	mul.f32 	%f208, %f202, %f207;
	ld.global.f32 	%f209, [%rd20+8];
	ld.global.f32 	%f210, [%rd21+8];
	mul.f32 	%f211, %f209, %f210;
	ld.global.f32 	%f212, [%rd22+8];
	mul.f32 	%f213, %f211, %f212;
	mul.f32 	%f214, %f208, %f213;
	ld.global.f32 	%f215, [%rd20+12];
	ld.global.f32 	%f216, [%rd21+12];
	mul.f32 	%f217, %f215, %f216;
	ld.global.f32 	%f218, [%rd22+12];
	mul.f32 	%f219, %f217, %f218;
	mul.f32 	%f220, %f214, %f219;
	ld.global.f32 	%f221, [%rd20+16];
	ld.global.f32 	%f222, [%rd21+16];
	mul.f32 	%f223, %f221, %f222;
	ld.global.f32 	%f224, [%rd22+16];
	mul.f32 	%f225, %f223, %f224;
	mul.f32 	%f226, %f220, %f225;
	ld.global.f32 	%f227, [%rd20+20];
	ld.global.f32 	%f228, [%rd21+20];
	mul.f32 	%f229, %f227, %f228;
	ld.global.f32 	%f230, [%rd22+20];
	mul.f32 	%f231, %f229, %f230;
	mul.f32 	%f232, %f226, %f231;
	ld.global.f32 	%f233, [%rd20+24];
	ld.global.f32 	%f234, [%rd21+24];
	mul.f32 	%f235, %f233, %f234;
	ld.global.f32 	%f236, [%rd22+24];
	mul.f32 	%f237, %f235, %f236;
	mul.f32 	%f238, %f232, %f237;
	ld.global.f32 	%f239, [%rd20+28];
	ld.global.f32 	%f240, [%rd21+28];
	mul.f32 	%f241, %f239, %f240;
	ld.global.f32 	%f242, [%rd22+28];
	mul.f32 	%f243, %f241, %f242;
	mul.f32 	%f244, %f238, %f243;
	ld.global.f32 	%f245, [%rd20+32];
	ld.global.f32 	%f246, [%rd21+32];
	mul.f32 	%f247, %f245, %f246;
	ld.global.f32 	%f248, [%rd22+32];
	mul.f32 	%f249, %f247, %f248;
	mul.f32 	%f250, %f244, %f249;
	ld.global.f32 	%f251, [%rd20+36];
	ld.global.f32 	%f252, [%rd21+36];
	mul.f32 	%f253, %f251, %f252;
	ld.global.f32 	%f254, [%rd22+36];
	mul.f32 	%f255, %f253, %f254;
	mul.f32 	%f256, %f250, %f255;
	ld.global.f32 	%f257, [%rd20+40];
	ld.global.f32 	%f258, [%rd21+40];
	mul.f32 	%f259, %f257, %f258;
	ld.global.f32 	%f260, [%rd22+40];
	mul.f32 	%f261, %f259, %f260;
	mul.f32 	%f262, %f256, %f261;
	ld.global.f32 	%f263, [%rd20+44];
	ld.global.f32 	%f264, [%rd21+44];
	mul.f32 	%f265, %f263, %f264;
	ld.global.f32 	%f266, [%rd22+44];
	mul.f32 	%f267, %f265, %f266;
	mul.f32 	%f268, %f262, %f267;
	ld.global.f32 	%f269, [%rd20+48];
	ld.global.f32 	%f270, [%rd21+48];
	mul.f32 	%f271, %f269, %f270;
	ld.global.f32 	%f272, [%rd22+48];
	mul.f32 	%f273, %f271, %f272;
	mul.f32 	%f274, %f268, %f273;
	ld.global.f32 	%f275, [%rd20+52];
	ld.global.f32 	%f276, [%rd21+52];
	mul.f32 	%f277, %f275, %f276;
	ld.global.f32 	%f278, [%rd22+52];
	mul.f32 	%f279, %f277, %f278;
	mul.f32 	%f280, %f274, %f279;
	ld.global.f32 	%f281, [%rd20+56];
	ld.global.f32 	%f282, [%rd21+56];
	mul.f32 	%f283, %f281, %f282;
	ld.global.f32 	%f284, [%rd22+56];
	mul.f32 	%f285, %f283, %f284;
	mul.f32 	%f286, %f280, %f285;
	ld.global.f32 	%f287, [%rd20+60];
	ld.global.f32 	%f288, [%rd21+60];
	mul.f32 	%f289, %f287, %f288;
	ld.global.f32 	%f290, [%rd22+60];
	mul.f32 	%f291, %f289, %f290;
	mul.f32 	%f292, %f286, %f291;
	ld.global.f32 	%f293, [%rd20+64];
	ld.global.f32 	%f294, [%rd21+64];
	mul.f32 	%f295, %f293, %f294;
	ld.global.f32 	%f296, [%rd22+64];
	mul.f32 	%f297, %f295, %f296;
	mul.f32 	%f298, %f292, %f297;
	ld.global.f32 	%f299, [%rd20+68];
	ld.global.f32 	%f300, [%rd21+68];
	mul.f32 	%f301, %f299, %f300;
	ld.global.f32 	%f302, [%rd22+68];
	mul.f32 	%f303, %f301, %f302;
	mul.f32 	%f304, %f298, %f303;
	ld.global.f32 	%f305, [%rd20+72];
	ld.global.f32 	%f306, [%rd21+72];
	mul.f32 	%f307, %f305, %f306;
	ld.global.f32 	%f308, [%rd22+72];
	mul.f32 	%f309, %f307, %f308;
	mul.f32 	%f310, %f304, %f309;
	ld.global.f32 	%f311, [%rd20+76];
	ld.global.f32 	%f312, [%rd21+76];
	mul.f32 	%f313, %f311, %f312;
	ld.global.f32 	%f314, [%rd22+76];
	mul.f32 	%f315, %f313, %f314;
	mul.f32 	%f316, %f310, %f315;
	ld.global.f32 	%f317, [%rd20+80];
	ld.global.f32 	%f318, [%rd21+80];
	mul.f32 	%f319, %f317, %f318;
	ld.global.f32 	%f320, [%rd22+80];
	mul.f32 	%f321, %f319, %f320;
	mul.f32 	%f322, %f316, %f321;
	ld.global.f32 	%f323, [%rd20+84];
	ld.global.f32 	%f324, [%rd21+84];
	mul.f32 	%f325, %f323, %f324;
	ld.global.f32 	%f326, [%rd22+84];
	mul.f32 	%f327, %f325, %f326;
	mul.f32 	%f328, %f322, %f327;
	ld.global.f32 	%f329, [%rd20+88];
	ld.global.f32 	%f330, [%rd21+88];
	mul.f32 	%f331, %f329, %f330;
	ld.global.f32 	%f332, [%rd22+88];
	mul.f32 	%f333, %f331, %f332;
	mul.f32 	%f334, %f328, %f333;
	ld.global.f32 	%f335, [%rd20+92];
	ld.global.f32 	%f336, [%rd21+92];
	mul.f32 	%f337, %f335, %f336;
	ld.global.f32 	%f338, [%rd22+92];
	mul.f32 	%f339, %f337, %f338;
	mul.f32 	%f340, %f334, %f339;
	ld.global.f32 	%f341, [%rd20+96];
	ld.global.f32 	%f342, [%rd21+96];
	mul.f32 	%f343, %f341, %f342;
	ld.global.f32 	%f344, [%rd22+96];
	mul.f32 	%f345, %f343, %f344;
	mul.f32 	%f346, %f340, %f345;
	ld.global.f32 	%f347, [%rd20+100];
	ld.global.f32 	%f348, [%rd21+100];
	mul.f32 	%f349, %f347, %f348;
	ld.global.f32 	%f350, [%rd22+100];
	mul.f32 	%f351, %f349, %f350;
	mul.f32 	%f352, %f346, %f351;
	ld.global.f32 	%f353, [%rd20+104];
	ld.global.f32 	%f354, [%rd21+104];
	mul.f32 	%f355, %f353, %f354;
	ld.global.f32 	%f356, [%rd22+104];
	mul.f32 	%f357, %f355, %f356;
	mul.f32 	%f358, %f352, %f357;
	ld.global.f32 	%f359, [%rd20+108];
	ld.global.f32 	%f360, [%rd21+108];
	mul.f32 	%f361, %f359, %f360;
	ld.global.f32 	%f362, [%rd22+108];
	mul.f32 	%f363, %f361, %f362;
	mul.f32 	%f364, %f358, %f363;
	ld.global.f32 	%f365, [%rd20+112];
	ld.global.f32 	%f366, [%rd21+112];
	mul.f32 	%f367, %f365, %f366;
	ld.global.f32 	%f368, [%rd22+112];
	mul.f32 	%f369, %f367, %f368;
	mul.f32 	%f370, %f364, %f369;
	ld.global.f32 	%f371, [%rd20+116];
	ld.global.f32 	%f372, [%rd21+116];
	mul.f32 	%f373, %f371, %f372;
	ld.global.f32 	%f374, [%rd22+116];
	mul.f32 	%f375, %f373, %f374;
	mul.f32 	%f376, %f370, %f375;
	ld.global.f32 	%f377, [%rd20+120];
	ld.global.f32 	%f378, [%rd21+120];
	mul.f32 	%f379, %f377, %f378;
	ld.global.f32 	%f380, [%rd22+120];
	mul.f32 	%f381, %f379, %f380;
	mul.f32 	%f382, %f376, %f381;
	ld.global.f32 	%f383, [%rd20+124];
	ld.global.f32 	%f384, [%rd21+124];
	mul.f32 	%f385, %f383, %f384;
	ld.global.f32 	%f386, [%rd22+124];
	mul.f32 	%f387, %f385, %f386;
	mul.f32 	%f389, %f382, %f387;
	add.s64 	%rd26, %rd26, 256;
	setp.ne.s64 	%p2, %rd26, 32128;
	@%p2 bra 	$L__BB3_3;
	st.global.f32 	[%rd8], %f389;
	add.s64 	%rd25, %rd25, %rd4;
	setp.lt.u64 	%p3, %rd25, %rd3;
	@%p3 bra 	$L__BB3_2;
$L__BB3_5:
	ret;

}
	// .globl	_Z15multiply_kernelIfEvPT_m
.visible .entry _Z15multiply_kernelIfEvPT_m(
	.param .u64 .ptr .align 1 _Z15multiply_kernelIfEvPT_m_param_0,
	.param .u64 _Z15multiply_kernelIfEvPT_m_param_1
)
{
	.reg .pred 	%p<4>;
	.reg .b32 	%r<7>;
	.reg .b32 	%f<390>;
	.reg .b64 	%rd<79>;

	ld.param.u64 	%rd10, [_Z15multiply_kernelIfEvPT_m_param_0];
	ld.param.u64 	%rd11, [_Z15multiply_kernelIfEvPT_m_param_1];
	mov.u32 	%r2, %tid.x;
	mov.u32 	%r3, %ctaid.x;
	mov.u32 	%r1, %ntid.x;
	mad.lo.s32 	%r4, %r3, %r1, %r2;
	cvt.u64.u32 	%rd77, %r4;
	add.s64 	%rd2, %rd11, -8000;
	setp.le.u64 	%p1, %rd2, %rd77;
	@%p1 bra 	$L__BB4_5;
	mov.u32 	%r5, %nctaid.x;
	mul.lo.s32 	%r6, %r1, %r5;
	cvt.u64.u32 	%rd3, %r6;
	cvta.to.global.u64 	%rd4, %rd10;
$L__BB4_2:
	shl.b64 	%rd13, %rd77, 2;
	add.s64 	%rd6, %rd4, %rd13;
	ld.global.f32 	%f389, [%rd6];
	ld.global.f32 	%f2, [%rd6+4];
	ld.global.f32 	%f3, [%rd6+8];
	mov.b64 	%rd78, 0;
$L__BB4_3:
	.pragma "nounroll";
	cvt.rn.f32.u64 	%f6, %rd78;
	mul.f32 	%f7, %f2, %f6;
	mul.f32 	%f8, %f7, 0f40133333;
	mul.f32 	%f9, %f3, %f8;
	mul.f32 	%f10, %f9, 0f3FA66666;
	mul.f32 	%f11, %f389, %f10;
	add.s64 	%rd14, %rd78, 1;
	cvt.rn.f32.u64 	%f12, %rd14;
	mul.f32 	%f13, %f2, %f12;
	mul.f32 	%f14, %f13, 0f40133333;
	mul.f32 	%f15, %f3, %f14;
	mul.f32 	%f16, %f15, 0f3FA66666;
	mul.f32 	%f17, %f11, %f16;
	add.s64 	%rd15, %rd78, 2;
	cvt.rn.f32.u64 	%f18, %rd15;
	mul.f32 	%f19, %f2, %f18;
	mul.f32 	%f20, %f19, 0f40133333;
	mul.f32 	%f21, %f3, %f20;
	mul.f32 	%f22, %f21, 0f3FA66666;
	mul.f32 	%f23, %f17, %f22;
	add.s64 	%rd16, %rd78, 3;
	cvt.rn.f32.u64 	%f24, %rd16;
	mul.f32 	%f25, %f2, %f24;
	mul.f32 	%f26, %f25, 0f40133333;
	mul.f32 	%f27, %f3, %f26;
	mul.f32 	%f28, %f27, 0f3FA66666;
	mul.f32 	%f29, %f23, %f28;
	add.s64 	%rd17, %rd78, 4;
	cvt.rn.f32.u64 	%f30, %rd17;
	mul.f32 	%f31, %f2, %f30;
	mul.f32 	%f32, %f31, 0f40133333;
	mul.f32 	%f33, %f3, %f32;
	mul.f32 	%f34, %f33, 0f3FA66666;
	mul.f32 	%f35, %f29, %f34;
	add.s64 	%rd18, %rd78, 5;
	cvt.rn.f32.u64 	%f36, %rd18;
	mul.f32 	%f37, %f2, %f36;
	mul.f32 	%f38, %f37, 0f40133333;
	mul.f32 	%f39, %f3, %f38;
	mul.f32 	%f40, %f39, 0f3FA66666;
	mul.f32 	%f41, %f35, %f40;
	add.s64 	%rd19, %rd78, 6;
	cvt.rn.f32.u64 	%f42, %rd19;
	mul.f32 	%f43, %f2, %f42;
	mul.f32 	%f44, %f43, 0f40133333;
	mul.f32 	%f45, %f3, %f44;
	mul.f32 	%f46, %f45, 0f3FA66666;
	mul.f32 	%f47, %f41, %f46;
	add.s64 	%rd20, %rd78, 7;
	cvt.rn.f32.u64 	%f48, %rd20;
	mul.f32 	%f49, %f2, %f48;
	mul.f32 	%f50, %f49, 0f40133333;
	mul.f32 	%f51, %f3, %f50;
	mul.f32 	%f52, %f51, 0f3FA66666;
	mul.f32 	%f53, %f47, %f52;
	add.s64 	%rd21, %rd78, 8;
	cvt.rn.f32.u64 	%f54, %rd21;
	mul.f32 	%f55, %f2, %f54;
	mul.f32 	%f56, %f55, 0f40133333;
	mul.f32 	%f57, %f3, %f56;
	mul.f32 	%f58, %f57, 0f3FA66666;
	mul.f32 	%f59, %f53, %f58;
	add.s64 	%rd22, %rd78, 9;
	cvt.rn.f32.u64 	%f60, %rd22;
	mul.f32 	%f61, %f2, %f60;
	mul.f32 	%f62, %f61, 0f40133333;
	mul.f32 	%f63, %f3, %f62;
	mul.f32 	%f64, %f63, 0f3FA66666;
	mul.f32 	%f65, %f59, %f64;
	add.s64 	%rd23, %rd78, 10;
	cvt.rn.f32.u64 	%f66, %rd23;
	mul.f32 	%f67, %f2, %f66;
	mul.f32 	%f68, %f67, 0f40133333;
	mul.f32 	%f69, %f3, %f68;
	mul.f32 	%f70, %f69, 0f3FA66666;
	mul.f32 	%f71, %f65, %f70;
	add.s64 	%rd24, %rd78, 11;
	cvt.rn.f32.u64 	%f72, %rd24;
	mul.f32 	%f73, %f2, %f72;
	mul.f32 	%f74, %f73, 0f40133333;
	mul.f32 	%f75, %f3, %f74;
	mul.f32 	%f76, %f75, 0f3FA66666;
	mul.f32 	%f77, %f71, %f76;
	add.s64 	%rd25, %rd78, 12;
	cvt.rn.f32.u64 	%f78, %rd25;
	mul.f32 	%f79, %f2, %f78;
	mul.f32 	%f80, %f79, 0f40133333;
	mul.f32 	%f81, %f3, %f80;
	mul.f32 	%f82, %f81, 0f3FA66666;
	mul.f32 	%f83, %f77, %f82;
	add.s64 	%rd26, %rd78, 13;
	cvt.rn.f32.u64 	%f84, %rd26;
	mul.f32 	%f85, %f2, %f84;
	mul.f32 	%f86, %f85, 0f40133333;
	mul.f32 	%f87, %f3, %f86;
	mul.f32 	%f88, %f87, 0f3FA66666;
	mul.f32 	%f89, %f83, %f88;
	add.s64 	%rd27, %rd78, 14;
	cvt.rn.f32.u64 	%f90, %rd27;
	mul.f32 	%f91, %f2, %f90;
	mul.f32 	%f92, %f91, 0f40133333;
	mul.f32 	%f93, %f3, %f92;
	mul.f32 	%f94, %f93, 0f3FA66666;
	mul.f32 	%f95, %f89, %f94;
	add.s64 	%rd28, %rd78, 15;
	cvt.rn.f32.u64 	%f96, %rd28;
	mul.f32 	%f97, %f2, %f96;
	mul.f32 	%f98, %f97, 0f40133333;
	mul.f32 	%f99, %f3, %f98;
	mul.f32 	%f100, %f99, 0f3FA66666;
	mul.f32 	%f101, %f95, %f100;
	add.s64 	%rd29, %rd78, 16;
	cvt.rn.f32.u64 	%f102, %rd29;
	mul.f32 	%f103, %f2, %f102;
	mul.f32 	%f104, %f103, 0f40133333;
	mul.f32 	%f105, %f3, %f104;
	mul.f32 	%f106, %f105, 0f3FA66666;
	mul.f32 	%f107, %f101, %f106;
	add.s64 	%rd30, %rd78, 17;
	cvt.rn.f32.u64 	%f108, %rd30;
	mul.f32 	%f109, %f2, %f108;
	mul.f32 	%f110, %f109, 0f40133333;
	mul.f32 	%f111, %f3, %f110;
	mul.f32 	%f112, %f111, 0f3FA66666;
	mul.f32 	%f113, %f107, %f112;
	add.s64 	%rd31, %rd78, 18;
	cvt.rn.f32.u64 	%f114, %rd31;
	mul.f32 	%f115, %f2, %f114;
	mul.f32 	%f116, %f115, 0f40133333;
	mul.f32 	%f117, %f3, %f116;
	mul.f32 	%f118, %f117, 0f3FA66666;
	mul.f32 	%f119, %f113, %f118;
	add.s64 	%rd32, %rd78, 19;
	cvt.rn.f32.u64 	%f120, %rd32;
	mul.f32 	%f121, %f2, %f120;
	mul.f32 	%f122, %f121, 0f40133333;
	mul.f32 	%f123, %f3, %f122;
	mul.f32 	%f124, %f123, 0f3FA66666;
	mul.f32 	%f125, %f119, %f124;
	add.s64 	%rd33, %rd78, 20;
	cvt.rn.f32.u64 	%f126, %rd33;
	mul.f32 	%f127, %f2, %f126;
	mul.f32 	%f128, %f127, 0f40133333;
	mul.f32 	%f129, %f3, %f128;
	mul.f32 	%f130, %f129, 0f3FA66666;
	mul.f32 	%f131, %f125, %f130;
	add.s64 	%rd34, %rd78, 21;
	cvt.rn.f32.u64 	%f132, %rd34;
	mul.f32 	%f133, %f2, %f132;
	mul.f32 	%f134, %f133, 0f40133333;
	mul.f32 	%f135, %f3, %f134;
	mul.f32 	%f136, %f135, 0f3FA66666;
	mul.f32 	%f137, %f131, %f136;
	add.s64 	%rd35, %rd78, 22;
	cvt.rn.f32.u64 	%f138, %rd35;
	mul.f32 	%f139, %f2, %f138;
	mul.f32 	%f140, %f139, 0f40133333;
	mul.f32 	%f141, %f3, %f140;
	mul.f32 	%f142, %f141, 0f3FA66666;
	mul.f32 	%f143, %f137, %f142;
	add.s64 	%rd36, %rd78, 23;
	cvt.rn.f32.u64 	%f144, %rd36;
	mul.f32 	%f145, %f2, %f144;
	mul.f32 	%f146, %f145, 0f40133333;
	mul.f32 	%f147, %f3, %f146;
	mul.f32 	%f148, %f147, 0f3FA66666;
	mul.f32 	%f149, %f143, %f148;
	add.s64 	%rd37, %rd78, 24;
	cvt.rn.f32.u64 	%f150, %rd37;
	mul.f32 	%f151, %f2, %f150;
	mul.f32 	%f152, %f151, 0f40133333;
	mul.f32 	%f153, %f3, %f152;
	mul.f32 	%f154, %f153, 0f3FA66666;
	mul.f32 	%f155, %f149, %f154;
	add.s64 	%rd38, %rd78, 25;
	cvt.rn.f32.u64 	%f156, %rd38;
	mul.f32 	%f157, %f2, %f156;
	mul.f32 	%f158, %f157, 0f40133333;
	mul.f32 	%f159, %f3, %f158;
	mul.f32 	%f160, %f159, 0f3FA66666;
	mul.f32 	%f161, %f155, %f160;
	add.s64 	%rd39, %rd78, 26;
	cvt.rn.f32.u64 	%f162, %rd39;
	mul.f32 	%f163, %f2, %f162;
	mul.f32 	%f164, %f163, 0f40133333;
	mul.f32 	%f165, %f3, %f164;
	mul.f32 	%f166, %f165, 0f3FA66666;
	mul.f32 	%f167, %f161, %f166;
	add.s64 	%rd40, %rd78, 27;
	cvt.rn.f32.u64 	%f168, %rd40;
	mul.f32 	%f169, %f2, %f168;
	mul.f32 	%f170, %f169, 0f40133333;
	mul.f32 	%f171, %f3, %f170;
	mul.f32 	%f172, %f171, 0f3FA66666;
	mul.f32 	%f173, %f167, %f172;
	add.s64 	%rd41, %rd78, 28;
	cvt.rn.f32.u64 	%f174, %rd41;
	mul.f32 	%f175, %f2, %f174;
	mul.f32 	%f176, %f175, 0f40133333;
	mul.f32 	%f177, %f3, %f176;
	mul.f32 	%f178, %f177, 0f3FA66666;
	mul.f32 	%f179, %f173, %f178;
	add.s64 	%rd42, %rd78, 29;
	cvt.rn.f32.u64 	%f180, %rd42;
	mul.f32 	%f181, %f2, %f180;
	mul.f32 	%f182, %f181, 0f40133333;
	mul.f32 	%f183, %f3, %f182;
	mul.f32 	%f184, %f183, 0f3FA66666;
	mul.f32 	%f185, %f179, %f184;
	add.s64 	%rd43, %rd78, 30;
	cvt.rn.f32.u64 	%f186, %rd43;
	mul.f32 	%f187, %f2, %f186;
	mul.f32 	%f188, %f187, 0f40133333;
	mul.f32 	%f189, %f3, %f188;
	mul.f32 	%f190, %f189, 0f3FA66666;
	mul.f32 	%f191, %f185, %f190;
	add.s64 	%rd44, %rd78, 31;
	cvt.rn.f32.u64 	%f192, %rd44;
	mul.f32 	%f193, %f2, %f192;
	mul.f32 	%f194, %f193, 0f40133333;
	mul.f32 	%f195, %f3, %f194;
	mul.f32 	%f196, %f195, 0f3FA66666;
	mul.f32 	%f197, %f191, %f196;
	add.s64 	%rd45, %rd78, 32;
	cvt.rn.f32.u64 	%f198, %rd45;
	mul.f32 	%f199, %f2, %f198;
	mul.f32 	%f200, %f199, 0f40133333;
	mul.f32 	%f201, %f3, %f200;
	mul.f32 	%f202, %f201, 0f3FA66666;
	mul.f32 	%f203, %f197, %f202;
	add.s64 	%rd46, %rd78, 33;
	cvt.rn.f32.u64 	%f204, %rd46;
	mul.f32 	%f205, %f2, %f204;
	mul.f32 	%f206, %f205, 0f40133333;
	mul.f32 	%f207, %f3, %f206;
	mul.f32 	%f208, %f207, 0f3FA66666;
	mul.f32 	%f209, %f203, %f208;
	add.s64 	%rd47, %rd78, 34;
	cvt.rn.f32.u64 	%f210, %rd47;
	mul.f32 	%f211, %f2, %f210;
	mul.f32 	%f212, %f211, 0f40133333;
	mul.f32 	%f213, %f3, %f212;
	mul.f32 	%f214, %f213, 0f3FA66666;
	mul.f32 	%f215, %f209, %f214;
	add.s64 	%rd48, %rd78, 35;
	cvt.rn.f32.u64 	%f216, %rd48;
	mul.f32 	%f217, %f2, %f216;
	mul.f32 	%f218, %f217, 0f40133333;
	mul.f32 	%f219, %f3, %f218;
	mul.f32 	%f220, %f219, 0f3FA66666;
	mul.f32 	%f221, %f215, %f220;
	add.s64 	%rd49, %rd78, 36;
	cvt.rn.f32.u64 	%f222, %rd49;
	mul.f32 	%f223, %f2, %f222;
	mul.f32 	%f224, %f223, 0f40133333;
	mul.f32 	%f225, %f3, %f224;
	mul.f32 	%f226, %f225, 0f3FA66666;
	mul.f32 	%f227, %f221, %f226;
	add.s64 	%rd50, %rd78, 37;
	cvt.rn.f32.u64 	%f228, %rd50;
	mul.f32 	%f229, %f2, %f228;
	mul.f32 	%f230, %f229, 0f40133333;
	mul.f32 	%f231, %f3, %f230;
	mul.f32 	%f232, %f231, 0f3FA66666;
	mul.f32 	%f233, %f227, %f232;
	add.s64 	%rd51, %rd78, 38;
	cvt.rn.f32.u64 	%f234, %rd51;
	mul.f32 	%f235, %f2, %f234;
	mul.f32 	%f236, %f235, 0f40133333;
	mul.f32 	%f237, %f3, %f236;
	mul.f32 	%f238, %f237, 0f3FA66666;
	mul.f32 	%f239, %f233, %f238;
	add.s64 	%rd52, %rd78, 39;
	cvt.rn.f32.u64 	%f240, %rd52;
	mul.f32 	%f241, %f2, %f240;
	mul.f32 	%f242, %f241, 0f40133333;
	mul.f32 	%f243, %f3, %f242;
	mul.f32 	%f244, %f243, 0f3FA66666;
	mul.f32 	%f245, %f239, %f244;
	add.s64 	%rd53, %rd78, 40;
	cvt.rn.f32.u64 	%f246, %rd53;
	mul.f32 	%f247, %f2, %f246;
	mul.f32 	%f248, %f247, 0f40133333;
	mul.f32 	%f249, %f3, %f248;
	mul.f32 	%f250, %f249, 0f3FA66666;
	mul.f32 	%f251, %f245, %f250;
	add.s64 	%rd54, %rd78, 41;
	cvt.rn.f32.u64 	%f252, %rd54;
	mul.f32 	%f253, %f2, %f252;
	mul.f32 	%f254, %f253, 0f40133333;
	mul.f32 	%f255, %f3, %f254;
	mul.f32 	%f256, %f255, 0f3FA66666;
	mul.f32 	%f257, %f251, %f256;
	add.s64 	%rd55, %rd78, 42;
	cvt.rn.f32.u64 	%f258, %rd55;
	mul.f32 	%f259, %f2, %f258;
	mul.f32 	%f260, %f259, 0f40133333;
	mul.f32 	%f261, %f3, %f260;
	mul.f32 	%f262, %f261, 0f3FA66666;
	mul.f32 	%f263, %f257, %f262;
	add.s64 	%rd56, %rd78, 43;
	cvt.rn.f32.u64 	%f264, %rd56;
	mul.f32 	%f265, %f2, %f264;
	mul.f32 	%f266, %f265, 0f40133333;
	mul.f32 	%f267, %f3, %f266;
	mul.f32 	%f268, %f267, 0f3FA66666;
	mul.f32 	%f269, %f263, %f268;
	add.s64 	%rd57, %rd78, 44;
	cvt.rn.f32.u64 	%f270, %rd57;
	mul.f32 	%f271, %f2, %f270;
	mul.f32 	%f272, %f271, 0f40133333;
	mul.f32 	%f273, %f3, %f272;
	mul.f32 	%f274, %f273, 0f3FA66666;
	mul.f32 	%f275, %f269, %f274;
	add.s64 	%rd58, %rd78, 45;
	cvt.rn.f32.u64 	%f276, %rd58;
	mul.f32 	%f277, %f2, %f276;
	mul.f32 	%f278, %f277, 0f40133333;
	mul.f32 	%f279, %f3, %f278;
	mul.f32 	%f280, %f279, 0f3FA66666;
	mul.f32 	%f281, %f275, %f280;
	add.s64 	%rd59, %rd78, 46;
	cvt.rn.f32.u64 	%f282, %rd59;
	mul.f32 	%f283, %f2, %f282;
	mul.f32 	%f284, %f283, 0f40133333;
	mul.f32 	%f285, %f3, %f284;
	mul.f32 	%f286, %f285, 0f3FA66666;
	mul.f32 	%f287, %f281, %f286;
	add.s64 	%rd60, %rd78, 47;
	cvt.rn.f32.u64 	%f288, %rd60;
	mul.f32 	%f289, %f2, %f288;
	mul.f32 	%f290, %f289, 0f40133333;
	mul.f32 	%f291, %f3, %f290;
	mul.f32 	%f292, %f291, 0f3FA66666;
	mul.f32 	%f293, %f287, %f292;
	add.s64 	%rd61, %rd78, 48;
	cvt.rn.f32.u64 	%f294, %rd61;
	mul.f32 	%f295, %f2, %f294;
	mul.f32 	%f296, %f295, 0f40133333;
	mul.f32 	%f297, %f3, %f296;
	mul.f32 	%f298, %f297, 0f3FA66666;
	mul.f32 	%f299, %f293, %f298;
	add.s64 	%rd62, %rd78, 49;
	cvt.rn.f32.u64 	%f300, %rd62;
	mul.f32 	%f301, %f2, %f300;
	mul.f32 	%f302, %f301, 0f40133333;
	mul.f32 	%f303, %f3, %f302;
	mul.f32 	%f304, %f303, 0f3FA66666;
	mul.f32 	%f305, %f299, %f304;
	add.s64 	%rd63, %rd78, 50;
	cvt.rn.f32.u64 	%f306, %rd63;
	mul.f32 	%f307, %f2, %f306;
	mul.f32 	%f308, %f307, 0f40133333;
	mul.f32 	%f309, %f3, %f308;
	mul.f32 	%f310, %f309, 0f3FA66666;
	mul.f32 	%f311, %f305, %f310;
	add.s64 	%rd64, %rd78, 51;
	cvt.rn.f32.u64 	%f312, %rd64;
	mul.f32 	%f313, %f2, %f312;
	mul.f32 	%f314, %f313, 0f40133333;
	mul.f32 	%f315, %f3, %f314;
	mul.f32 	%f316, %f315, 0f3FA66666;
	mul.f32 	%f317, %f311, %f316;
	add.s64 	%rd65, %rd78, 52;
	cvt.rn.f32.u64 	%f318, %rd65;
	mul.f32 	%f319, %f2, %f318;
	mul.f32 	%f320, %f319, 0f40133333;
	mul.f32 	%f321, %f3, %f320;
	mul.f32 	%f322, %f321, 0f3FA66666;
	mul.f32 	%f323, %f317, %f322;
	add.s64 	%rd66, %rd78, 53;
	cvt.rn.f32.u64 	%f324, %rd66;
	mul.f32 	%f325, %f2, %f324;
	mul.f32 	%f326, %f325, 0f40133333;
	mul.f32 	%f327, %f3, %f326;
	mul.f32 	%f328, %f327, 0f3FA66666;
	mul.f32 	%f329, %f323, %f328;
	add.s64 	%rd67, %rd78, 54;
	cvt.rn.f32.u64 	%f330, %rd67;
	mul.f32 	%f331, %f2, %f330;
	mul.f32 	%f332, %f331, 0f40133333;
	mul.f32 	%f333, %f3, %f332;
	mul.f32 	%f334, %f333, 0f3FA66666;
	mul.f32 	%f335, %f329, %f334;
	add.s64 	%rd68, %rd78, 55;
	cvt.rn.f32.u64 	%f336, %rd68;
	mul.f32 	%f337, %f2, %f336;
	mul.f32 	%f338, %f337, 0f40133333;
	mul.f32 	%f339, %f3, %f338;
	mul.f32 	%f340, %f339, 0f3FA66666;
	mul.f32 	%f341, %f335, %f340;
	add.s64 	%rd69, %rd78, 56;
	cvt.rn.f32.u64 	%f342, %rd69;
	mul.f32 	%f343, %f2, %f342;
	mul.f32 	%f344, %f343, 0f40133333;
	mul.f32 	%f345, %f3, %f344;
	mul.f32 	%f346, %f345, 0f3FA66666;
	mul.f32 	%f347, %f341, %f346;
	add.s64 	%rd70, %rd78, 57;
	cvt.rn.f32.u64 	%f348, %rd70;
	mul.f32 	%f349, %f2, %f348;
	mul.f32 	%f350, %f349, 0f40133333;
	mul.f32 	%f351, %f3, %f350;
	mul.f32 	%f352, %f351, 0f3FA66666;
	mul.f32 	%f353, %f347, %f352;
	add.s64 	%rd71, %rd78, 58;
	cvt.rn.f32.u64 	%f354, %rd71;
	mul.f32 	%f355, %f2, %f354;
	mul.f32 	%f356, %f355, 0f40133333;
	mul.f32 	%f357, %f3, %f356;
	mul.f32 	%f358, %f357, 0f3FA66666;
	mul.f32 	%f359, %f353, %f358;
	add.s64 	%rd72, %rd78, 59;
	cvt.rn.f32.u64 	%f360, %rd72;
	mul.f32 	%f361, %f2, %f360;
	mul.f32 	%f362, %f361, 0f40133333;
	mul.f32 	%f363, %f3, %f362;
	mul.f32 	%f364, %f363, 0f3FA66666;
	mul.f32 	%f365, %f359, %f364;
	add.s64 	%rd73, %rd78, 60;
	cvt.rn.f32.u64 	%f366, %rd73;
	mul.f32 	%f367, %f2, %f366;
	mul.f32 	%f368, %f367, 0f40133333;
	mul.f32 	%f369, %f3, %f368;
	mul.f32 	%f370, %f369, 0f3FA66666;
	mul.f32 	%f371, %f365, %f370;
	add.s64 	%rd74, %rd78, 61;
	cvt.rn.f32.u64 	%f372, %rd74;
	mul.f32 	%f373, %f2, %f372;
	mul.f32 	%f374, %f373, 0f40133333;
	mul.f32 	%f375, %f3, %f374;
	mul.f32 	%f376, %f375, 0f3FA66666;
	mul.f32 	%f377, %f371, %f376;
	add.s64 	%rd75, %rd78, 62;
	cvt.rn.f32.u64 	%f378, %rd75;
	mul.f32 	%f379, %f2, %f378;
	mul.f32 	%f380, %f379, 0f40133333;
	mul.f32 	%f381, %f3, %f380;
	mul.f32 	%f382, %f381, 0f3FA66666;
	mul.f32 	%f383, %f377, %f382;
	add.s64 	%rd76, %rd78, 63;
	cvt.rn.f32.u64 	%f384, %rd76;
	mul.f32 	%f385, %f2, %f384;
	mul.f32 	%f386, %f385, 0f40133333;
	mul.f32 	%f387, %f3, %f386;
	mul.f32 	%f388, %f387, 0f3FA66666;
	mul.f32 	%f389, %f383, %f388;
	add.s64 	%rd78, %rd78, 64;
	setp.ne.s64 	%p2, %rd78, 8000;
	@%p2 bra 	$L__BB4_3;
	st.global.f32 	[%rd6], %f389;
	add.s64 	%rd77, %rd77, %rd3;
	setp.lt.u64 	%p3, %rd77, %rd2;
	@%p3 bra 	$L__BB4_2;
$L__BB4_5:
	ret;

}
	// .globl	_Z10add_kernelIfEvPT_m
.visible .entry _Z10add_kernelIfEvPT_m(
	.param .u64 .ptr .align 1 _Z10add_kernelIfEvPT_m_param_0,
	.param .u64 _Z10add_kernelIfEvPT_m_param_1
)
{
	.reg .pred 	%p<4>;
	.reg .b32 	%r<7>;
	.reg .b32 	%f<390>;
	.reg .b64 	%rd<79>;

	ld.param.u64 	%rd10, [_Z10add_kernelIfEvPT_m_param_0];
	ld.param.u64 	%rd11, [_Z10add_kernelIfEvPT_m_param_1];
	mov.u32 	%r2, %tid.x;
	mov.u32 	%r3, %ctaid.x;
	mov.u32 	%r1, %ntid.x;
	mad.lo.s32 	%r4, %r3, %r1, %r2;
	cvt.u64.u32 	%rd77, %r4;
	add.s64 	%rd2, %rd11, -8000;
	setp.le.u64 	%p1, %rd2, %rd77;
	@%p1 bra 	$L__BB5_5;
	mov.u32 	%r5, %nctaid.x;
	mul.lo.s32 	%r6, %r1, %r5;
	cvt.u64.u32 	%rd3, %r6;
	cvta.to.global.u64 	%rd4, %rd10;
$L__BB5_2:
	shl.b64 	%rd13, %rd77, 2;
	add.s64 	%rd6, %rd4, %rd13;
	ld.global.f32 	%f389, [%rd6];
	ld.global.f32 	%f2, [%rd6+4];
	ld.global.f32 	%f3, [%rd6+8];
	mov.b64 	%rd78, 0;
$L__BB5_3:
	.pragma "nounroll";
	cvt.rn.f32.u64 	%f6, %rd78;
	add.f32 	%f7, %f2, %f6;
	add.f32 	%f8, %f7, 0f40133333;
	add.f32 	%f9, %f3, %f8;
	add.f32 	%f10, %f9, 0f3FA66666;
	add.f32 	%f11, %f389, %f10;
	add.s64 	%rd14, %rd78, 1;
	cvt.rn.f32.u64 	%f12, %rd14;
	add.f32 	%f13, %f2, %f12;
	add.f32 	%f14, %f13, 0f40133333;
	add.f32 	%f15, %f3, %f14;
	add.f32 	%f16, %f15, 0f3FA66666;
	add.f32 	%f17, %f11, %f16;
	add.s64 	%rd15, %rd78, 2;
	cvt.rn.f32.u64 	%f18, %rd15;
	add.f32 	%f19, %f2, %f18;
	add.f32 	%f20, %f19, 0f40133333;
	add.f32 	%f21, %f3, %f20;
	add.f32 	%f22, %f21, 0f3FA66666;
	add.f32 	%f23, %f17, %f22;
	add.s64 	%rd16, %rd78, 3;
	cvt.rn.f32.u64 	%f24, %rd16;
	add.f32 	%f25, %f2, %f24;
	add.f32 	%f26, %f25, 0f40133333;
	add.f32 	%f27, %f3, %f26;
	add.f32 	%f28, %f27, 0f3FA66666;
	add.f32 	%f29, %f23, %f28;
	add.s64 	%rd17, %rd78, 4;
	cvt.rn.f32.u64 	%f30, %rd17;
	add.f32 	%f31, %f2, %f30;
	add.f32 	%f32, %f31, 0f40133333;
	add.f32 	%f33, %f3, %f32;
	add.f32 	%f34, %f33, 0f3FA66666;
	add.f32 	%f35, %f29, %f34;
	add.s64 	%rd18, %rd78, 5;
	cvt.rn.f32.u64 	%f36, %rd18;
	add.f32 	%f37, %f2, %f36;
	add.f32 	%f38, %f37, 0f40133333;
	add.f32 	%f39, %f3, %f38;
	add.f32 	%f40, %f39, 0f3FA66666;
	add.f32 	%f41, %f35, %f40;
	add.s64 	%rd19, %rd78, 6;
	cvt.rn.f32.u64 	%f42, %rd19;
	add.f32 	%f43, %f2, %f42;
	add.f32 	%f44, %f43, 0f40133333;
	add.f32 	%f45, %f3, %f44;
	add.f32 	%f46, %f45, 0f3FA66666;
	add.f32 	%f47, %f41, %f46;
	add.s64 	%rd20, %rd78, 7;
	cvt.rn.f32.u64 	%f48, %rd20;
	add.f32 	%f49, %f2, %f48;
	add.f32 	%f50, %f49, 0f40133333;
	add.f32 	%f51, %f3, %f50;
	add.f32 	%f52, %f51, 0f3FA66666;
	add.f32 	%f53, %f47, %f52;
	add.s64 	%rd21, %rd78, 8;
	cvt.rn.f32.u64 	%f54, %rd21;
	add.f32 	%f55, %f2, %f54;
	add.f32 	%f56, %f55, 0f40133333;
	add.f32 	%f57, %f3, %f56;
	add.f32 	%f58, %f57, 0f3FA66666;
	add.f32 	%f59, %f53, %f58;
	add.s64 	%rd22, %rd78, 9;
	cvt.rn.f32.u64 	%f60, %rd22;
	add.f32 	%f61, %f2, %f60;
	add.f32 	%f62, %f61, 0f40133333;
	add.f32 	%f63, %f3, %f62;
	add.f32 	%f64, %f63, 0f3FA66666;
	add.f32 	%f65, %f59, %f64;
	add.s64 	%rd23, %rd78, 10;
	cvt.rn.f32.u64 	%f66, %rd23;
	add.f32 	%f67, %f2, %f66;
	add.f32 	%f68, %f67, 0f40133333;
	add.f32 	%f69, %f3, %f68;
	add.f32 	%f70, %f69, 0f3FA66666;
	add.f32 	%f71, %f65, %f70;
	add.s64 	%rd24, %rd78, 11;
	cvt.rn.f32.u64 	%f72, %rd24;
	add.f32 	%f73, %f2, %f72;
	add.f32 	%f74, %f73, 0f40133333;
	add.f32 	%f75, %f3, %f74;
	add.f32 	%f76, %f75, 0f3FA66666;
	add.f32 	%f77, %f71, %f76;
	add.s64 	%rd25, %rd78, 12;
	cvt.rn.f32.u64 	%f78, %rd25;
	add.f32 	%f79, %f2, %f78;
	add.f32 	%f80, %f79, 0f40133333;
	add.f32 	%f81, %f3, %f80;
	add.f32 	%f82, %f81, 0f3FA66666;
	add.f32 	%f83, %f77, %f82;
	add.s64 	%rd26, %rd78, 13;
	cvt.rn.f32.u64 	%f84, %rd26;
	add.f32 	%f85, %f2, %f84;
	add.f32 	%f86, %f85, 0f40133333;
	add.f32 	%f87, %f3, %f86;
	add.f32 	%f88, %f87, 0f3FA66666;
	add.f32 	%f89, %f83, %f88;
	add.s64 	%rd27, %rd78, 14;
	cvt.rn.f32.u64 	%f90, %rd27;
	add.f32 	%f91, %f2, %f90;
	add.f32 	%f92, %f91, 0f40133333;
	add.f32 	%f93, %f3, %f92;
	add.f32 	%f94, %f93, 0f3FA66666;
	add.f32 	%f95, %f89, %f94;
	add.s64 	%rd28, %rd78, 15;
	cvt.rn.f32.u64 	%f96, %rd28;
	add.f32 	%f97, %f2, %f96;
	add.f32 	%f98, %f97, 0f40133333;
	add.f32 	%f99, %f3, %f98;
	add.f32 	%f100, %f99, 0f3FA66666;
	add.f32 	%f101, %f95, %f100;
	add.s64 	%rd29, %rd78, 16;
	cvt.rn.f32.u64 	%f102, %rd29;
	add.f32 	%f103, %f2, %f102;
	add.f32 	%f104, %f103, 0f40133333;
	add.f32 	%f105, %f3, %f104;
	add.f32 	%f106, %f105, 0f3FA66666;
	add.f32 	%f107, %f101, %f106;
	add.s64 	%rd30, %rd78, 17;
	cvt.rn.f32.u64 	%f108, %rd30;
	add.f32 	%f109, %f2, %f108;
	add.f32 	%f110, %f109, 0f40133333;
	add.f32 	%f111, %f3, %f110;
	add.f32 	%f112, %f111, 0f3FA66666;
	add.f32 	%f113, %f107, %f112;
	add.s64 	%rd31, %rd78, 18;
	cvt.rn.f32.u64 	%f114, %rd31;
	add.f32 	%f115, %f2, %f114;
	add.f32 	%f116, %f115, 0f40133333;
	add.f32 	%f117, %f3, %f116;
	add.f32 	%f118, %f117, 0f3FA66666;
	add.f32 	%f119, %f113, %f118;
	add.s64 	%rd32, %rd78, 19;
	cvt.rn.f32.u64 	%f120, %rd32;
	add.f32 	%f121, %f2, %f120;
	add.f32 	%f122, %f121, 0f40133333;
	add.f32 	%f123, %f3, %f122;
	add.f32 	%f124, %f123, 0f3FA66666;
	add.f32 	%f125, %f119, %f124;
	add.s64 	%rd33, %rd78, 20;
	cvt.rn.f32.u64 	%f126, %rd33;
	add.f32 	%f127, %f2, %f126;
	add.f32 	%f128, %f127, 0f40133333;
	add.f32 	%f129, %f3, %f128;
	add.f32 	%f130, %f129, 0f3FA66666;
	add.f32 	%f131, %f125, %f130;
	add.s64 	%rd34, %rd78, 21;
	cvt.rn.f32.u64 	%f132, %rd34;
	add.f32 	%f133, %f2, %f132;
	add.f32 	%f134, %f133, 0f40133333;
	add.f32 	%f135, %f3, %f134;
	add.f32 	%f136, %f135, 0f3FA66666;
	add.f32 	%f137, %f131, %f136;
	add.s64 	%rd35, %rd78, 22;
	cvt.rn.f32.u64 	%f138, %rd35;
	add.f32 	%f139, %f2, %f138;
	add.f32 	%f140, %f139, 0f40133333;
	add.f32 	%f141, %f3, %f140;
	add.f32 	%f142, %f141, 0f3FA66666;
	add.f32 	%f143, %f137, %f142;
	add.s64 	%rd36, %rd78, 23;
	cvt.rn.f32.u64 	%f144, %rd36;
	add.f32 	%f145, %f2, %f144;
	add.f32 	%f146, %f145, 0f40133333;
	add.f32 	%f147, %f3, %f146;
	add.f32 	%f148, %f147, 0f3FA66666;
	add.f32 	%f149, %f143, %f148;
	add.s64 	%rd37, %rd78, 24;
	cvt.rn.f32.u64 	%f150, %rd37;
	add.f32 	%f151, %f2, %f150;
	add.f32 	%f152, %f151, 0f40133333;
	add.f32 	%f153, %f3, %f152;
	add.f32 	%f154, %f153, 0f3FA66666;
	add.f32 	%f155, %f149, %f154;
	add.s64 	%rd38, %rd78, 25;
	cvt.rn.f32.u64 	%f156, %rd38;
	add.f32 	%f157, %f2, %f156;
	add.f32 	%f158, %f157, 0f40133333;
	add.f32 	%f159, %f3, %f158;
	add.f32 	%f160, %f159, 0f3FA66666;
	add.f32 	%f161, %f155, %f160;
	add.s64 	%rd39, %rd78, 26;
	cvt.rn.f32.u64 	%f162, %rd39;
	add.f32 	%f163, %f2, %f162;
	add.f32 	%f164, %f163, 0f40133333;
	add.f32 	%f165, %f3, %f164;
	add.f32 	%f166, %f165, 0f3FA66666;
	add.f32 	%f167, %f161, %f166;
	add.s64 	%rd40, %rd78, 27;
	cvt.rn.f32.u64 	%f168, %rd40;
	add.f32 	%f169, %f2, %f168;
	add.f32 	%f170, %f169, 0f40133333;
	add.f32 	%f171, %f3, %f170;
	add.f32 	%f172, %f171, 0f3FA66666;
	add.f32 	%f173, %f167, %f172;
	add.s64 	%rd41, %rd78, 28;
	cvt.rn.f32.u64 	%f174, %rd41;
	add.f32 	%f175, %f2, %f174;
	add.f32 	%f176, %f175, 0f40133333;
	add.f32 	%f177, %f3, %f176;
	add.f32 	%f178, %f177, 0f3FA66666;
	add.f32 	%f179, %f173, %f178;
	add.s64 	%rd42, %rd78, 29;
	cvt.rn.f32.u64 	%f180, %rd42;
	add.f32 	%f181, %f2, %f180;
	add.f32 	%f182, %f181, 0f40133333;
	add.f32 	%f183, %f3, %f182;
	add.f32 	%f184, %f183, 0f3FA66666;
	add.f32 	%f185, %f179, %f184;
	add.s64 	%rd43, %rd78, 30;
	cvt.rn.f32.u64 	%f186, %rd43;
	add.f32 	%f187, %f2, %f186;
	add.f32 	%f188, %f187, 0f40133333;
	add.f32 	%f189, %f3, %f188;
	add.f32 	%f190, %f189, 0f3FA66666;
	add.f32 	%f191, %f185, %f190;
	add.s64 	%rd44, %rd78, 31;
	cvt.rn.f32.u64 	%f192, %rd44;
	add.f32 	%f193, %f2, %f192;
	add.f32 	%f194, %f193, 0f40133333;
	add.f32 	%f195, %f3, %f194;
	add.f32 	%f196, %f195, 0f3FA66666;
	add.f32 	%f197, %f191, %f196;
	add.s64 	%rd45, %rd78, 32;
	cvt.rn.f32.u64 	%f198, %rd45;
	add.f32 	%f199, %f2, %f198;
	add.f32 	%f200, %f199, 0f40133333;
	add.f32 	%f201, %f3, %f200;
	add.f32 	%f202, %f201, 0f3FA66666;
	add.f32 	%f203, %f197, %f202;
	add.s64 	%rd46, %rd78, 33;
	cvt.rn.f32.u64 	%f204, %rd46;
	add.f32 	%f205, %f2, %f204;
	add.f32 	%f206, %f205, 0f40133333;
	add.f32 	%f207, %f3, %f206;
	add.f32 	%f208, %f207, 0f3FA66666;
	add.f32 	%f209, %f203, %f208;
	add.s64 	%rd47, %rd78, 34;
	cvt.rn.f32.u64 	%f210, %rd47;
	add.f32 	%f211, %f2, %f210;
	add.f32 	%f212, %f211, 0f40133333;
	add.f32 	%f213, %f3, %f212;
	add.f32 	%f214, %f213, 0f3FA66666;
	add.f32 	%f215, %f209, %f214;
	add.s64 	%rd48, %rd78, 35;
	cvt.rn.f32.u64 	%f216, %rd48;
	add.f32 	%f217, %f2, %f216;
	add.f32 	%f218, %f217, 0f40133333;
	add.f32 	%f219, %f3, %f218;
	add.f32 	%f220, %f219, 0f3FA66666;
	add.f32 	%f221, %f215, %f220;
	add.s64 	%rd49, %rd78, 36;
	cvt.rn.f32.u64 	%f222, %rd49;
	add.f32 	%f223, %f2, %f222;
	add.f32 	%f224, %f223, 0f40133333;
	add.f32 	%f225, %f3, %f224;
	add.f32 	%f226, %f225, 0f3FA66666;
	add.f32 	%f227, %f221, %f226;
	add.s64 	%rd50, %rd78, 37;
	cvt.rn.f32.u64 	%f228, %rd50;
	add.f32 	%f229, %f2, %f228;
	add.f32 	%f230, %f229, 0f40133333;
	add.f32 	%f231, %f3, %f230;
	add.f32 	%f232, %f231, 0f3FA66666;
	add.f32 	%f233, %f227, %f232;
	add.s64 	%rd51, %rd78, 38;
	cvt.rn.f32.u64 	%f234, %rd51;
	add.f32 	%f235, %f2, %f234;
	add.f32 	%f236, %f235, 0f40133333;
	add.f32 	%f237, %f3, %f236;
	add.f32 	%f238, %f237, 0f3FA66666;
	add.f32 	%f239, %f233, %f238;
	add.s64 	%rd52, %rd78, 39;
	cvt.rn.f32.u64 	%f240, %rd52;
	add.f32 	%f241, %f2, %f240;
	add.f32 	%f242, %f241, 0f40133333;
	add.f32 	%f243, %f3, %f242;
	add.f32 	%f244, %f243, 0f3FA66666;
	add.f32 	%f245, %f239, %f244;
	add.s64 	%rd53, %rd78, 40;
	cvt.rn.f32.u64 	%f246, %rd53;
	add.f32 	%f247, %f2, %f246;
	add.f32 	%f248, %f247, 0f40133333;
	add.f32 	%f249, %f3, %f248;
	add.f32 	%f250, %f249, 0f3FA66666;
	add.f32 	%f251, %f245, %f250;
	add.s64 	%rd54, %rd78, 41;
	cvt.rn.f32.u64 	%f252, %rd54;
	add.f32 	%f253, %f2, %f252;
	add.f32 	%f254, %f253, 0f40133333;
	add.f32 	%f255, %f3, %f254;
	add.f32 	%f256, %f255, 0f3FA66666;
	add.f32 	%f257, %f251, %f256;
	add.s64 	%rd55, %rd78, 42;
	cvt.rn.f32.u64 	%f258, %rd55;
	add.f32 	%f259, %f2, %f258;
	add.f32 	%f260, %f259, 0f40133333;
	add.f32 	%f261, %f3, %f260;
	add.f32 	%f262, %f261, 0f3FA66666;
	add.f32 	%f263, %f257, %f262;
	add.s64 	%rd56, %rd78, 43;
	cvt.rn.f32.u64 	%f264, %rd56;
	add.f32 	%f265, %f2, %f264;
	add.f32 	%f266, %f265, 0f40133333;
	add.f32 	%f267, %f3, %f266;
	add.f32 	%f268, %f267, 0f3FA66666;
	add.f32 	%f269, %f263, %f268;
	add.s64 	%rd57, %rd78, 44;
	cvt.rn.f32.u64 	%f270, %rd57;
	add.f32 	%f271, %f2, %f270;
	add.f32 	%f272, %f271, 0f40133333;
	add.f32 	%f273, %f3, %f272;
	add.f32 	%f274, %f273, 0f3FA66666;
	add.f32 	%f275, %f269, %f274;
	add.s64 	%rd58, %rd78, 45;
	cvt.rn.f32.u64 	%f276, %rd58;
	add.f32 	%f277, %f2, %f276;
	add.f32 	%f278, %f277, 0f40133333;
	add.f32 	%f279, %f3, %f278;
	add.f32 	%f280, %f279, 0f3FA66666;
	add.f32 	%f281, %f275, %f280;
	add.s64 	%rd59, %rd78, 46;
	cvt.rn.f32.u64 	%f282, %rd59;
	add.f32 	%f283, %f2, %f282;
	add.f32 	%f284, %f283, 0f40133333;
	add.f32 	%f285, %f3, %f284;
	add.f32 	%f286, %f285, 0f3FA66666;
	add.f32 	%f287, %f281, %f286;
	add.s64 	%rd60, %rd78, 47;
	cvt.rn.f32.u64 	%f288, %rd60;
	add.f32 	%f289, %f2, %f288;
	add.f32 	%f290, %f289, 0f40133333;
	add.f32 	%f291, %f3, %f290;
	add.f32 	%f292, %f291, 0f3FA66666;
	add.f32 	%f293, %f287, %f292;
	add.s64 	%rd61, %rd78, 48;
	cvt.rn.f32.u64 	%f294, %rd61;
	add.f32 	%f295, %f2, %f294;
	add.f32 	%f296, %f295, 0f40133333;
	add.f32 	%f297, %f3, %f296;
	add.f32 	%f298, %f297, 0f3FA66666;
	add.f32 	%f299, %f293, %f298;
	add.s64 	%rd62, %rd78, 49;
	cvt.rn.f32.u64 	%f300, %rd62;
	add.f32 	%f301, %f2, %f300;
	add.f32 	%f302, %f301, 0f40133333;
	add.f32 	%f303, %f3, %f302;
	add.f32 	%f304, %f303, 0f3FA66666;
	add.f32 	%f305, %f299, %f304;
	add.s64 	%rd63, %rd78, 50;
	cvt.rn.f32.u64 	%f306, %rd63;
	add.f32 	%f307, %f2, %f306;
	add.f32 	%f308, %f307, 0f40133333;
	add.f32 	%f309, %f3, %f308;
	add.f32 	%f310, %f309, 0f3FA66666;
	add.f32 	%f311, %f305, %f310;
	add.s64 	%rd64, %rd78, 51;
	cvt.rn.f32.u64 	%f312, %rd64;
	add.f32 	%f313, %f2, %f312;
	add.f32 	%f314, %f313, 0f40133333;
	add.f32 	%f315, %f3, %f314;
	add.f32 	%f316, %f315, 0f3FA66666;
	add.f32 	%f317, %f311, %f316;
	add.s64 	%rd65, %rd78, 52;
	cvt.rn.f32.u64 	%f318, %rd65;
	add.f32 	%f319, %f2, %f318;
	add.f32 	%f320, %f319, 0f40133333;
	add.f32 	%f321, %f3, %f320;
	add.f32 	%f322, %f321, 0f3FA66666;
	add.f32 	%f323, %f317, %f322;
	add.s64 	%rd66, %rd78, 53;
	cvt.rn.f32.u64 	%f324, %rd66;
	add.f32 	%f325, %f2, %f324;
	add.f32 	%f326, %f325, 0f40133333;
	add.f32 	%f327, %f3, %f326;
	add.f32 	%f328, %f327, 0f3FA66666;
	add.f32 	%f329, %f323, %f328;
	add.s64 	%rd67, %rd78, 54;
	cvt.rn.f32.u64 	%f330, %rd67;
	add.f32 	%f331, %f2, %f330;
	add.f32 	%f332, %f331, 0f40133333;
	add.f32 	%f333, %f3, %f332;
	add.f32 	%f334, %f333, 0f3FA66666;
	add.f32 	%f335, %f329, %f334;
	add.s64 	%rd68, %rd78, 55;
	cvt.rn.f32.u64 	%f336, %rd68;
	add.f32 	%f337, %f2, %f336;
	add.f32 	%f338, %f337, 0f40133333;
	add.f32 	%f339, %f3, %f338;
	add.f32 	%f340, %f339, 0f3FA66666;
	add.f32 	%f341, %f335, %f340;
	add.s64 	%rd69, %rd78, 56;
	cvt.rn.f32.u64 	%f342, %rd69;
	add.f32 	%f343, %f2, %f342;
	add.f32 	%f344, %f343, 0f40133333;
	add.f32 	%f345, %f3, %f344;
	add.f32 	%f346, %f345, 0f3FA66666;
	add.f32 	%f347, %f341, %f346;
	add.s64 	%rd70, %rd78, 57;
	cvt.rn.f32.u64 	%f348, %rd70;
	add.f32 	%f349, %f2, %f348;
	add.f32 	%f350, %f349, 0f40133333;
	add.f32 	%f351, %f3, %f350;
	add.f32 	%f352, %f351, 0f3FA66666;
	add.f32 	%f353, %f347, %f352;
	add.s64 	%rd71, %rd78, 58;
	cvt.rn.f32.u64 	%f354, %rd71;
	add.f32 	%f355, %f2, %f354;
	add.f32 	%f356, %f355, 0f40133333;
	add.f32 	%f357, %f3, %f356;
	add.f32 	%f358, %f357, 0f3FA66666;
	add.f32 	%f359, %f353, %f358;
	add.s64 	%rd72, %rd78, 59;
	cvt.rn.f32.u64 	%f360, %rd72;
	add.f32 	%f361, %f2, %f360;
	add.f32 	%f362, %f361, 0f40133333;
	add.f32 	%f363, %f3, %f362;
	add.f32 	%f364, %f363, 0f3FA66666;
	add.f32 	%f365, %f359, %f364;
	add.s64 	%rd73, %rd78, 60;
	cvt.rn.f32.u64 	%f366, %rd73;
	add.f32 	%f367, %f2, %f366;
	add.f32 	%f368, %f367, 0f40133333;
	add.f32 	%f369, %f3, %f368;
	add.f32 	%f370, %f369, 0f3FA66666;
	add.f32 	%f371, %f365, %f370;
	add.s64 	%rd74, %rd78, 61;
	cvt.rn.f32.u64 	%f372, %rd74;
	add.f32 	%f373, %f2, %f372;
	add.f32 	%f374, %f373, 0f40133333;
	add.f32 	%f375, %f3, %f374;
	add.f32 	%f376, %f375, 0f3FA66666;
	add.f32 	%f377, %f371, %f376;
	add.s64 	%rd75, %rd78, 62;
	cvt.rn.f32.u64 	%f378, %rd75;
	add.f32 	%f379, %f2, %f378;
	add.f32 	%f380, %f379, 0f40133333;
	add.f32 	%f381, %f3, %f380;
	add.f32 	%f382, %f381, 0f3FA66666;
	add.f32 	%f383, %f377, %f382;
	add.s64 	%rd76, %rd78, 63;
	cvt.rn.f32.u64 	%f384, %rd76;
	add.f32 	%f385, %f2, %f384;
	add.f32 	%f386, %f385, 0f40133333;
	add.f32 	%f387, %f3, %f386;
	add.f32 	%f388, %f387, 0f3FA66666;
	add.f32 	%f389, %f383, %f388;
	add.s64 	%rd78, %rd78, 64;
	setp.ne.s64 	%p2, %rd78, 8000;
	@%p2 bra 	$L__BB5_3;
	st.global.f32 	[%rd6], %f389;
	add.s64 	%rd77, %rd77, %rd3;
	setp.lt.u64 	%p3, %rd77, %rd2;
	@%p3 bra 	$L__BB5_2;
$L__BB5_5:
	ret;

}
	// .globl	_Z19multiply_add_kernelIfEvPT_m
.visible .entry _Z19multiply_add_kernelIfEvPT_m(
	.param .u64 .ptr .align 1 _Z19multiply_add_kernelIfEvPT_m_param_0,
	.param .u64 _Z19multiply_add_kernelIfEvPT_m_param_1
)
{
	.reg .pred 	%p<4>;
	.reg .b32 	%r<7>;
	.reg .b32 	%f<263>;
	.reg .b64 	%rd<79>;

	ld.param.u64 	%rd10, [_Z19multiply_add_kernelIfEvPT_m_param_0];
	ld.param.u64 	%rd11, [_Z19multiply_add_kernelIfEvPT_m_param_1];
	mov.u32 	%r2, %tid.x;
	mov.u32 	%r3, %ctaid.x;
	mov.u32 	%r1, %ntid.x;
	mad.lo.s32 	%r4, %r3, %r1, %r2;
	cvt.u64.u32 	%rd77, %r4;
	add.s64 	%rd2, %rd11, -8000;
	setp.le.u64 	%p1, %rd2, %rd77;
	@%p1 bra 	$L__BB6_5;
	mov.u32 	%r5, %nctaid.x;
	mul.lo.s32 	%r6, %r1, %r5;
	cvt.u64.u32 	%rd3, %r6;
	cvta.to.global.u64 	%rd4, %rd10;
$L__BB6_2:
	shl.b64 	%rd13, %rd77, 2;
	add.s64 	%rd6, %rd4, %rd13;
	ld.global.f32 	%f262, [%rd6];
	ld.global.f32 	%f2, [%rd6+4];
	ld.global.f32 	%f6, [%rd6+8];
	mul.f32 	%f3, %f6, 0f3FA66666;
	mov.b64 	%rd78, 0;
$L__BB6_3:
	.pragma "nounroll";
	cvt.rn.f32.u64 	%f7, %rd78;
	fma.rn.f32 	%f8, %f2, %f7, 0f40133333;
	add.f32 	%f9, %f3, %f8;
	mul.f32 	%f10, %f262, %f9;
	add.s64 	%rd14, %rd78, 1;
	cvt.rn.f32.u64 	%f11, %rd14;
	fma.rn.f32 	%f12, %f2, %f11, 0f40133333;
	add.f32 	%f13, %f3, %f12;
	mul.f32 	%f14, %f10, %f13;
	add.s64 	%rd15, %rd78, 2;
	cvt.rn.f32.u64 	%f15, %rd15;
	fma.rn.f32 	%f16, %f2, %f15, 0f40133333;
	add.f32 	%f17, %f3, %f16;
	mul.f32 	%f18, %f14, %f17;
	add.s64 	%rd16, %rd78, 3;
	cvt.rn.f32.u64 	%f19, %rd16;
	fma.rn.f32 	%f20, %f2, %f19, 0f40133333;
	add.f32 	%f21, %f3, %f20;
	mul.f32 	%f22, %f18, %f21;
	add.s64 	%rd17, %rd78, 4;
	cvt.rn.f32.u64 	%f23, %rd17;
	fma.rn.f32 	%f24, %f2, %f23, 0f40133333;
	add.f32 	%f25, %f3, %f24;
	mul.f32 	%f26, %f22, %f25;
	add.s64 	%rd18, %rd78, 5;
	cvt.rn.f32.u64 	%f27, %rd18;
	fma.rn.f32 	%f28, %f2, %f27, 0f40133333;
	add.f32 	%f29, %f3, %f28;
	mul.f32 	%f30, %f26, %f29;
	add.s64 	%rd19, %rd78, 6;
	cvt.rn.f32.u64 	%f31, %rd19;
	fma.rn.f32 	%f32, %f2, %f31, 0f40133333;
	add.f32 	%f33, %f3, %f32;
	mul.f32 	%f34, %f30, %f33;
	add.s64 	%rd20, %rd78, 7;
	cvt.rn.f32.u64 	%f35, %rd20;
	fma.rn.f32 	%f36, %f2, %f35, 0f40133333;
	add.f32 	%f37, %f3, %f36;
	mul.f32 	%f38, %f34, %f37;
	add.s64 	%rd21, %rd78, 8;
	cvt.rn.f32.u64 	%f39, %rd21;
	fma.rn.f32 	%f40, %f2, %f39, 0f40133333;
	add.f32 	%f41, %f3, %f40;
	mul.f32 	%f42, %f38, %f41;
	add.s64 	%rd22, %rd78, 9;
	cvt.rn.f32.u64 	%f43, %rd22;
	fma.rn.f32 	%f44, %f2, %f43, 0f40133333;
	add.f32 	%f45, %f3, %f44;
	mul.f32 	%f46, %f42, %f45;
	add.s64 	%rd23, %rd78, 10;
	cvt.rn.f32.u64 	%f47, %rd23;
	fma.rn.f32 	%f48, %f2, %f47, 0f40133333;
	add.f32 	%f49, %f3, %f48;
	mul.f32 	%f50, %f46, %f49;
	add.s64 	%rd24, %rd78, 11;
	cvt.rn.f32.u64 	%f51, %rd24;
	fma.rn.f32 	%f52, %f2, %f51, 0f40133333;
	add.f32 	%f53, %f3, %f52;
	mul.f32 	%f54, %f50, %f53;
	add.s64 	%rd25, %rd78, 12;
	cvt.rn.f32.u64 	%f55, %rd25;
	fma.rn.f32 	%f56, %f2, %f55, 0f40133333;
	add.f32 	%f57, %f3, %f56;
	mul.f32 	%f58, %f54, %f57;
	add.s64 	%rd26, %rd78, 13;
	cvt.rn.f32.u64 	%f59, %rd26;
	fma.rn.f32 	%f60, %f2, %f59, 0f40133333;
	add.f32 	%f61, %f3, %f60;
	mul.f32 	%f62, %f58, %f61;
	add.s64 	%rd27, %rd78, 14;
	cvt.rn.f32.u64 	%f63, %rd27;
	fma.rn.f32 	%f64, %f2, %f63, 0f40133333;
	add.f32 	%f65, %f3, %f64;
	mul.f32 	%f66, %f62, %f65;
	add.s64 	%rd28, %rd78, 15;
	cvt.rn.f32.u64 	%f67, %rd28;
	fma.rn.f32 	%f68, %f2, %f67, 0f40133333;
	add.f32 	%f69, %f3, %f68;
	mul.f32 	%f70, %f66, %f69;
	add.s64 	%rd29, %rd78, 16;
	cvt.rn.f32.u64 	%f71, %rd29;
	fma.rn.f32 	%f72, %f2, %f71, 0f40133333;
	add.f32 	%f73, %f3, %f72;
	mul.f32 	%f74, %f70, %f73;
	add.s64 	%rd30, %rd78, 17;
	cvt.rn.f32.u64 	%f75, %rd30;
	fma.rn.f32 	%f76, %f2, %f75, 0f40133333;
	add.f32 	%f77, %f3, %f76;
	mul.f32 	%f78, %f74, %f77;
	add.s64 	%rd31, %rd78, 18;
	cvt.rn.f32.u64 	%f79, %rd31;
	fma.rn.f32 	%f80, %f2, %f79, 0f40133333;
	add.f32 	%f81, %f3, %f80;
	mul.f32 	%f82, %f78, %f81;
	add.s64 	%rd32, %rd78, 19;
	cvt.rn.f32.u64 	%f83, %rd32;
	fma.rn.f32 	%f84, %f2, %f83, 0f40133333;
	add.f32 	%f85, %f3, %f84;
	mul.f32 	%f86, %f82, %f85;
	add.s64 	%rd33, %rd78, 20;
	cvt.rn.f32.u64 	%f87, %rd33;
	fma.rn.f32 	%f88, %f2, %f87, 0f40133333;
	add.f32 	%f89, %f3, %f88;
	mul.f32 	%f90, %f86, %f89;
	add.s64 	%rd34, %rd78, 21;
	cvt.rn.f32.u64 	%f91, %rd34;
	fma.rn.f32 	%f92, %f2, %f91, 0f40133333;
	add.f32 	%f93, %f3, %f92;
	mul.f32 	%f94, %f90, %f93;
	add.s64 	%rd35, %rd78, 22;
	cvt.rn.f32.u64 	%f95, %rd35;
	fma.rn.f32 	%f96, %f2, %f95, 0f40133333;
	add.f32 	%f97, %f3, %f96;
	mul.f32 	%f98, %f94, %f97;
	add.s64 	%rd36, %rd78, 23;
	cvt.rn.f32.u64 	%f99, %rd36;
	fma.rn.f32 	%f100, %f2, %f99, 0f40133333;
	add.f32 	%f101, %f3, %f100;
	mul.f32 	%f102, %f98, %f101;
	add.s64 	%rd37, %rd78, 24;
	cvt.rn.f32.u64 	%f103, %rd37;
	fma.rn.f32 	%f104, %f2, %f103, 0f40133333;
	add.f32 	%f105, %f3, %f104;
	mul.f32 	%f106, %f102, %f105;
	add.s64 	%rd38, %rd78, 25;
	cvt.rn.f32.u64 	%f107, %rd38;
	fma.rn.f32 	%f108, %f2, %f107, 0f40133333;
	add.f32 	%f109, %f3, %f108;
	mul.f32 	%f110, %f106, %f109;
	add.s64 	%rd39, %rd78, 26;
	cvt.rn.f32.u64 	%f111, %rd39;
	fma.rn.f32 	%f112, %f2, %f111, 0f40133333;
	add.f32 	%f113, %f3, %f112;
	mul.f32 	%f114, %f110, %f113;
	add.s64 	%rd40, %rd78, 27;
	cvt.rn.f32.u64 	%f115, %rd40;
	fma.rn.f32 	%f116, %f2, %f115, 0f40133333;
	add.f32 	%f117, %f3, %f116;
	mul.f32 	%f118, %f114, %f117;
	add.s64 	%rd41, %rd78, 28;
	cvt.rn.f32.u64 	%f119, %rd41;
	fma.rn.f32 	%f120, %f2, %f119, 0f40133333;
	add.f32 	%f121, %f3, %f120;
	mul.f32 	%f122, %f118, %f121;
	add.s64 	%rd42, %rd78, 29;
	cvt.rn.f32.u64 	%f123, %rd42;
	fma.rn.f32 	%f124, %f2, %f123, 0f40133333;
	add.f32 	%f125, %f3, %f124;
	mul.f32 	%f126, %f122, %f125;
	add.s64 	%rd43, %rd78, 30;
	cvt.rn.f32.u64 	%f127, %rd43;
	fma.rn.f32 	%f128, %f2, %f127, 0f40133333;
	add.f32 	%f129, %f3, %f128;
	mul.f32 	%f130, %f126, %f129;
	add.s64 	%rd44, %rd78, 31;
	cvt.rn.f32.u64 	%f131, %rd44;
	fma.rn.f32 	%f132, %f2, %f131, 0f40133333;
	add.f32 	%f133, %f3, %f132;
	mul.f32 	%f134, %f130, %f133;
	add.s64 	%rd45, %rd78, 32;
	cvt.rn.f32.u64 	%f135, %rd45;
	fma.rn.f32 	%f136, %f2, %f135, 0f40133333;
	add.f32 	%f137, %f3, %f136;
	mul.f32 	%f138, %f134, %f137;
	add.s64 	%rd46, %rd78, 33;
	cvt.rn.f32.u64 	%f139, %rd46;
	fma.rn.f32 	%f140, %f2, %f139, 0f40133333;
	add.f32 	%f141, %f3, %f140;
	mul.f32 	%f142, %f138, %f141;
	add.s64 	%rd47, %rd78, 34;
	cvt.rn.f32.u64 	%f143, %rd47;
	fma.rn.f32 	%f144, %f2, %f143, 0f40133333;
	add.f32 	%f145, %f3, %f144;
	mul.f32 	%f146, %f142, %f145;
	add.s64 	%rd48, %rd78, 35;
	cvt.rn.f32.u64 	%f147, %rd48;
	fma.rn.f32 	%f148, %f2, %f147, 0f40133333;
	add.f32 	%f149, %f3, %f148;
	mul.f32 	%f150, %f146, %f149;
	add.s64 	%rd49, %rd78, 36;
	cvt.rn.f32.u64 	%f151, %rd49;
	fma.rn.f32 	%f152, %f2, %f151, 0f40133333;
	add.f32 	%f153, %f3, %f152;
	mul.f32 	%f154, %f150, %f153;
	add.s64 	%rd50, %rd78, 37;
	cvt.rn.f32.u64 	%f155, %rd50;
	fma.rn.f32 	%f156, %f2, %f155, 0f40133333;
	add.f32 	%f157, %f3, %f156;
	mul.f32 	%f158, %f154, %f157;
	add.s64 	%rd51, %rd78, 38;
	cvt.rn.f32.u64 	%f159, %rd51;
	fma.rn.f32 	%f160, %f2, %f159, 0f40133333;
	add.f32 	%f161, %f3, %f160;
	mul.f32 	%f162, %f158, %f161;
	add.s64 	%rd52, %rd78, 39;
	cvt.rn.f32.u64 	%f163, %rd52;
	fma.rn.f32 	%f164, %f2, %f163, 0f40133333;
	add.f32 	%f165, %f3, %f164;
	mul.f32 	%f166, %f162, %f165;
	add.s64 	%rd53, %rd78, 40;
	cvt.rn.f32.u64 	%f167, %rd53;
	fma.rn.f32 	%f168, %f2, %f167, 0f40133333;
	add.f32 	%f169, %f3, %f168;
	mul.f32 	%f170, %f166, %f169;
	add.s64 	%rd54, %rd78, 41;
	cvt.rn.f32.u64 	%f171, %rd54;
	fma.rn.f32 	%f172, %f2, %f171, 0f40133333;
	add.f32 	%f173, %f3, %f172;
	mul.f32 	%f174, %f170, %f173;
	add.s64 	%rd55, %rd78, 42;
	cvt.rn.f32.u64 	%f175, %rd55;
	fma.rn.f32 	%f176, %f2, %f175, 0f40133333;
	add.f32 	%f177, %f3, %f176;
	mul.f32 	%f178, %f174, %f177;
	add.s64 	%rd56, %rd78, 43;
	cvt.rn.f32.u64 	%f179, %rd56;
	fma.rn.f32 	%f180, %f2, %f179, 0f40133333;
	add.f32 	%f181, %f3, %f180;
	mul.f32 	%f182, %f178, %f181;
	add.s64 	%rd57, %rd78, 44;
	cvt.rn.f32.u64 	%f183, %rd57;
	fma.rn.f32 	%f184, %f2, %f183, 0f40133333;
	add.f32 	%f185, %f3, %f184;
	mul.f32 	%f186, %f182, %f185;
	add.s64 	%rd58, %rd78, 45;
	cvt.rn.f32.u64 	%f187, %rd58;
	fma.rn.f32 	%f188, %f2, %f187, 0f40133333;
	add.f32 	%f189, %f3, %f188;
	mul.f32 	%f190, %f186, %f189;
	add.s64 	%rd59, %rd78, 46;
	cvt.rn.f32.u64 	%f191, %rd59;
	fma.rn.f32 	%f192, %f2, %f191, 0f40133333;
	add.f32 	%f193, %f3, %f192;
	mul.f32 	%f194, %f190, %f193;
	add.s64 	%rd60, %rd78, 47;
	cvt.rn.f32.u64 	%f195, %rd60;
	fma.rn.f32 	%f196, %f2, %f195, 0f40133333;
	add.f32 	%f197, %f3, %f196;
	mul.f32 	%f198, %f194, %f197;
	add.s64 	%rd61, %rd78, 48;
	cvt.rn.f32.u64 	%f199, %rd61;
	fma.rn.f32 	%f200, %f2, %f199, 0f40133333;
	add.f32 	%f201, %f3, %f200;
	mul.f32 	%f202, %f198, %f201;
	add.s64 	%rd62, %rd78, 49;
	cvt.rn.f32.u64 	%f203, %rd62;
	fma.rn.f32 	%f204, %f2, %f203, 0f40133333;
	add.f32 	%f205, %f3, %f204;
	mul.f32 	%f206, %f202, %f205;
	add.s64 	%rd63, %rd78, 50;
	cvt.rn.f32.u64 	%f207, %rd63;
	fma.rn.f32 	%f208, %f2, %f207, 0f40133333;
	add.f32 	%f209, %f3, %f208;
	mul.f32 	%f210, %f206, %f209;
	add.s64 	%rd64, %rd78, 51;
	cvt.rn.f32.u64 	%f211, %rd64;
	fma.rn.f32 	%f212, %f2, %f211, 0f40133333;
	add.f32 	%f213, %f3, %f212;
	mul.f32 	%f214, %f210, %f213;
	add.s64 	%rd65, %rd78, 52;
	cvt.rn.f32.u64 	%f215, %rd65;
	fma.rn.f32 	%f216, %f2, %f215, 0f40133333;
	add.f32 	%f217, %f3, %f216;
	mul.f32 	%f218, %f214, %f217;
	add.s64 	%rd66, %rd78, 53;
	cvt.rn.f32.u64 	%f219, %rd66;
	fma.rn.f32 	%f220, %f2, %f219, 0f40133333;
	add.f32 	%f221, %f3, %f220;
	mul.f32 	%f222, %f218, %f221;
	add.s64 	%rd67, %rd78, 54;
	cvt.rn.f32.u64 	%f223, %rd67;
	fma.rn.f32 	%f224, %f2, %f223, 0f40133333;
	add.f32 	%f225, %f3, %f224;
	mul.f32 	%f226, %f222, %f225;
	add.s64 	%rd68, %rd78, 55;
	cvt.rn.f32.u64 	%f227, %rd68;
	fma.rn.f32 	%f228, %f2, %f227, 0f40133333;
	add.f32 	%f229, %f3, %f228;
	mul.f32 	%f230, %f226, %f229;
	add.s64 	%rd69, %rd78, 56;
	cvt.rn.f32.u64 	%f231, %rd69;
	fma.rn.f32 	%f232, %f2, %f231, 0f40133333;
	add.f32 	%f233, %f3, %f232;
	mul.f32 	%f234, %f230, %f233;
	add.s64 	%rd70, %rd78, 57;
	cvt.rn.f32.u64 	%f235, %rd70;
	fma.rn.f32 	%f236, %f2, %f235, 0f40133333;
	add.f32 	%f237, %f3, %f236;
	mul.f32 	%f238, %f234, %f237;
	add.s64 	%rd71, %rd78, 58;
	cvt.rn.f32.u64 	%f239, %rd71;
	fma.rn.f32 	%f240, %f2, %f239, 0f40133333;
	add.f32 	%f241, %f3, %f240;
	mul.f32 	%f242, %f238, %f241;
	add.s64 	%rd72, %rd78, 59;
	cvt.rn.f32.u64 	%f243, %rd72;
	fma.rn.f32 	%f244, %f2, %f243, 0f40133333;
	add.f32 	%f245, %f3, %f244;
	mul.f32 	%f246, %f242, %f245;
	add.s64 	%rd73, %rd78, 60;
	cvt.rn.f32.u64 	%f247, %rd73;
	fma.rn.f32 	%f248, %f2, %f247, 0f40133333;
	add.f32 	%f249, %f3, %f248;
	mul.f32 	%f250, %f246, %f249;
	add.s64 	%rd74, %rd78, 61;
	cvt.rn.f32.u64 	%f251, %rd74;
	fma.rn.f32 	%f252, %f2, %f251, 0f40133333;
	add.f32 	%f253, %f3, %f252;
	mul.f32 	%f254, %f250, %f253;
	add.s64 	%rd75, %rd78, 62;
	cvt.rn.f32.u64 	%f255, %rd75;
	fma.rn.f32 	%f256, %f2, %f255, 0f40133333;
	add.f32 	%f257, %f3, %f256;
	mul.f32 	%f258, %f254, %f257;
	add.s64 	%rd76, %rd78, 63;
	cvt.rn.f32.u64 	%f259, %rd76;
	fma.rn.f32 	%f260, %f2, %f259, 0f40133333;
	add.f32 	%f261, %f3, %f260;
	mul.f32 	%f262, %f258, %f261;
	add.s64 	%rd78, %rd78, 64;
	setp.ne.s64 	%p2, %rd78, 8000;
	@%p2 bra 	$L__BB6_3;
	st.global.f32 	[%rd6], %f262;
	add.s64 	%rd77, %rd77, %rd3;
	setp.lt.u64 	%p3, %rd77, %rd2;
	@%p3 bra 	$L__BB6_2;
$L__BB6_5:
	ret;

}
	// .globl	_Z21runJacobiCUDA_kernel1IfEviPT_S1_
.visible .entry _Z21runJacobiCUDA_kernel1IfEviPT_S1_(
	.param .u32 _Z21runJacobiCUDA_kernel1IfEviPT_S1__param_0,
	.param .u64 .ptr .align 1 _Z21runJacobiCUDA_kernel1IfEviPT_S1__param_1,
	.param .u64 .ptr .align 1 _Z21runJacobiCUDA_kernel1IfEviPT_S1__param_2
)
{
	.reg .pred 	%p<4>;
	.reg .b32 	%r<10>;
	.reg .b32 	%f<7>;
	.reg .b64 	%rd<10>;

	ld.param.u32 	%r2, [_Z21runJacobiCUDA_kernel1IfEviPT_S1__param_0];
	ld.param.u64 	%rd1, [_Z21runJacobiCUDA_kernel1IfEviPT_S1__param_1];
	ld.param.u64 	%rd2, [_Z21runJacobiCUDA_kernel1IfEviPT_S1__param_2];
	mov.u32 	%r4, %ctaid.x;
	mov.u32 	%r5, %ntid.x;
	mov.u32 	%r6, %tid.x;
	mad.lo.s32 	%r7, %r4, %r5, %r6;
	setp.lt.s32 	%p1, %r7, 2;
	add.s32 	%r8, %r2, -1;
	setp.ge.s32 	%p2, %r7, %r8;
	or.pred  	%p3, %p1, %p2;
	@%p3 bra 	$L__BB7_2;
	cvta.to.global.u64 	%rd3, %rd1;
	cvta.to.global.u64 	%rd4, %rd2;
	add.s32 	%r9, %r7, -1;
	mul.wide.u32 	%rd5, %r9, 4;
	add.s64 	%rd6, %rd3, %rd5;
	ld.global.f32 	%f1, [%rd6];
	mul.wide.u32 	%rd7, %r7, 4;
	add.s64 	%rd8, %rd3, %rd7;
	ld.global.f32 	%f2, [%rd8];
	add.f32 	%f3, %f1, %f2;
	ld.global.f32 	%f4, [%rd8+4];
	add.f32 	%f5, %f3, %f4;
	mul.f32 	%f6, %f5, 0f3EAAAA3B;
	add.s64 	%rd9, %rd4, %rd7;
	st.global.f32 	[%rd9], %f6;
$L__BB7_2:
	ret;

}
	// .globl	_Z21runJacobiCUDA_kernel2IfEviPT_S1_
.visible .entry _Z21runJacobiCUDA_kernel2IfEviPT_S1_(
	.param .u32 _Z21runJacobiCUDA_kernel2IfEviPT_S1__param_0,
	.param .u64 .ptr .align 1 _Z21runJacobiCUDA_kernel2IfEviPT_S1__param_1,
	.param .u64 .ptr .align 1 _Z21runJacobiCUDA_kernel2IfEviPT_S1__param_2
)
{
	.reg .pred 	%p<4>;
	.reg .b32 	%r<9>;
	.reg .b32 	%f<2>;
	.reg .b64 	%rd<8>;

	ld.param.u32 	%r2, [_Z21runJacobiCUDA_kernel2IfEviPT_S1__param_0];
	ld.param.u64 	%rd1, [_Z21runJacobiCUDA_kernel2IfEviPT_S1__param_1];
	ld.param.u64 	%rd2, [_Z21runJacobiCUDA_kernel2IfEviPT_S1__param_2];
	mov.u32 	%r4, %ctaid.x;
	mov.u32 	%r5, %ntid.x;
	mov.u32 	%r6, %tid.x;
	mad.lo.s32 	%r7, %r4, %r5, %r6;
	setp.lt.s32 	%p1, %r7, 2;
	add.s32 	%r8, %r2, -1;
	setp.ge.s32 	%p2, %r7, %r8;
	or.pred  	%p3, %p1, %p2;
	@%p3 bra 	$L__BB8_2;
	cvta.to.global.u64 	%rd3, %rd2;
	cvta.to.global.u64 	%rd4, %rd1;
	mul.wide.u32 	%rd5, %r7, 4;
	add.s64 	%rd6, %rd3, %rd5;
	ld.global.f32 	%f1, [%rd6];
	add.s64 	%rd7, %rd4, %rd5;
	st.global.f32 	[%rd7], %f1;
$L__BB8_2:
	ret;

}
	// .globl	_Z20multiply_add_kernel2IfEvPT_m
.visible .entry _Z20multiply_add_kernel2IfEvPT_m(
	.param .u64 .ptr .align 1 _Z20multiply_add_kernel2IfEvPT_m_param_0,
	.param .u64 _Z20multiply_add_kernel2IfEvPT_m_param_1
)
{
	.reg .pred 	%p<4>;
	.reg .b32 	%r<7>;
	.reg .b32 	%f<133>;
	.reg .b64 	%rd<79>;
	.reg .b64 	%fd<198>;

	ld.param.u64 	%rd10, [_Z20multiply_add_kernel2IfEvPT_m_param_0];
	ld.param.u64 	%rd11, [_Z20multiply_add_kernel2IfEvPT_m_param_1];
	mov.u32 	%r2, %tid.x;
	mov.u32 	%r3, %ctaid.x;
	mov.u32 	%r1, %ntid.x;
	mad.lo.s32 	%r4, %r3, %r1, %r2;
	cvt.u64.u32 	%rd77, %r4;
	add.s64 	%rd2, %rd11, -8000;
	setp.le.u64 	%p1, %rd2, %rd77;
	@%p1 bra 	$L__BB9_5;
	mov.u32 	%r5, %nctaid.x;
	mul.lo.s32 	%r6, %r1, %r5;
	cvt.u64.u32 	%rd3, %r6;
	cvta.to.global.u64 	%rd4, %rd10;
$L__BB9_2:
	shl.b64 	%rd13, %rd77, 2;
	add.s64 	%rd6, %rd4, %rd13;
	ld.global.f32 	%f2, [%rd6];
	cvt.f64.f32 	%fd197, %f2;
	ld.global.f32 	%f1, [%rd6+4];
	ld.global.f32 	%f3, [%rd6+8];
	cvt.f64.f32 	%fd5, %f3;
	mul.f64 	%fd2, %fd5, 0d3FF4CCCCC0000000;
	mov.b64 	%rd78, 0;
$L__BB9_3:
	.pragma "nounroll";
	cvt.rn.f32.u64 	%f4, %rd78;
	fma.rn.f32 	%f5, %f1, %f4, 0f40133333;
	cvt.f64.f32 	%fd6, %f5;
	add.f64 	%fd7, %fd2, %fd6;
	add.f64 	%fd8, %fd197, %fd7;
	add.s64 	%rd14, %rd78, 1;
	cvt.rn.f32.u64 	%f6, %rd14;
	fma.rn.f32 	%f7, %f1, %f6, 0f40133333;
	cvt.f64.f32 	%fd9, %f7;
	add.f64 	%fd10, %fd2, %fd9;
	add.f64 	%fd11, %fd8, %fd10;
	add.s64 	%rd15, %rd78, 2;
	cvt.rn.f32.u64 	%f8, %rd15;
	fma.rn.f32 	%f9, %f1, %f8, 0f40133333;
	cvt.f64.f32 	%fd12, %f9;
	add.f64 	%fd13, %fd2, %fd12;
	add.f64 	%fd14, %fd11, %fd13;
	add.s64 	%rd16, %rd78, 3;
	cvt.rn.f32.u64 	%f10, %rd16;
	fma.rn.f32 	%f11, %f1, %f10, 0f40133333;
	cvt.f64.f32 	%fd15, %f11;
	add.f64 	%fd16, %fd2, %fd15;
	add.f64 	%fd17, %fd14, %fd16;
	add.s64 	%rd17, %rd78, 4;
	cvt.rn.f32.u64 	%f12, %rd17;
	fma.rn.f32 	%f13, %f1, %f12, 0f40133333;
	cvt.f64.f32 	%fd18, %f13;
	add.f64 	%fd19, %fd2, %fd18;
	add.f64 	%fd20, %fd17, %fd19;
	add.s64 	%rd18, %rd78, 5;
	cvt.rn.f32.u64 	%f14, %rd18;
	fma.rn.f32 	%f15, %f1, %f14, 0f40133333;
	cvt.f64.f32 	%fd21, %f15;
	add.f64 	%fd22, %fd2, %fd21;
	add.f64 	%fd23, %fd20, %fd22;
	add.s64 	%rd19, %rd78, 6;
	cvt.rn.f32.u64 	%f16, %rd19;
	fma.rn.f32 	%f17, %f1, %f16, 0f40133333;
	cvt.f64.f32 	%fd24, %f17;
	add.f64 	%fd25, %fd2, %fd24;
	add.f64 	%fd26, %fd23, %fd25;
	add.s64 	%rd20, %rd78, 7;
	cvt.rn.f32.u64 	%f18, %rd20;
	fma.rn.f32 	%f19, %f1, %f18, 0f40133333;
	cvt.f64.f32 	%fd27, %f19;
	add.f64 	%fd28, %fd2, %fd27;
	add.f64 	%fd29, %fd26, %fd28;
	add.s64 	%rd21, %rd78, 8;
	cvt.rn.f32.u64 	%f20, %rd21;
	fma.rn.f32 	%f21, %f1, %f20, 0f40133333;
	cvt.f64.f32 	%fd30, %f21;
	add.f64 	%fd31, %fd2, %fd30;
	add.f64 	%fd32, %fd29, %fd31;
	add.s64 	%rd22, %rd78, 9;
	cvt.rn.f32.u64 	%f22, %rd22;
	fma.rn.f32 	%f23, %f1, %f22, 0f40133333;
	cvt.f64.f32 	%fd33, %f23;
	add.f64 	%fd34, %fd2, %fd33;
	add.f64 	%fd35, %fd32, %fd34;
	add.s64 	%rd23, %rd78, 10;
	cvt.rn.f32.u64 	%f24, %rd23;
	fma.rn.f32 	%f25, %f1, %f24, 0f40133333;
	cvt.f64.f32 	%fd36, %f25;
	add.f64 	%fd37, %fd2, %fd36;
	add.f64 	%fd38, %fd35, %fd37;
	add.s64 	%rd24, %rd78, 11;
	cvt.rn.f32.u64 	%f26, %rd24;
	fma.rn.f32 	%f27, %f1, %f26, 0f40133333;
	cvt.f64.f32 	%fd39, %f27;
	add.f64 	%fd40, %fd2, %fd39;
	add.f64 	%fd41, %fd38, %fd40;
	add.s64 	%rd25, %rd78, 12;
	cvt.rn.f32.u64 	%f28, %rd25;
	fma.rn.f32 	%f29, %f1, %f28, 0f40133333;
	cvt.f64.f32 	%fd42, %f29;
	add.f64 	%fd43, %fd2, %fd42;
	add.f64 	%fd44, %fd41, %fd43;
	add.s64 	%rd26, %rd78, 13;
	cvt.rn.f32.u64 	%f30, %rd26;
	fma.rn.f32 	%f31, %f1, %f30, 0f40133333;
	cvt.f64.f32 	%fd45, %f31;
	add.f64 	%fd46, %fd2, %fd45;
	add.f64 	%fd47, %fd44, %fd46;
	add.s64 	%rd27, %rd78, 14;
	cvt.rn.f32.u64 	%f32, %rd27;
	fma.rn.f32 	%f33, %f1, %f32, 0f40133333;
	cvt.f64.f32 	%fd48, %f33;
	add.f64 	%fd49, %fd2, %fd48;
	add.f64 	%fd50, %fd47, %fd49;
	add.s64 	%rd28, %rd78, 15;
	cvt.rn.f32.u64 	%f34, %rd28;
	fma.rn.f32 	%f35, %f1, %f34, 0f40133333;
	cvt.f64.f32 	%fd51, %f35;
	add.f64 	%fd52, %fd2, %fd51;
	add.f64 	%fd53, %fd50, %fd52;
	add.s64 	%rd29, %rd78, 16;
	cvt.rn.f32.u64 	%f36, %rd29;
	fma.rn.f32 	%f37, %f1, %f36, 0f40133333;
	cvt.f64.f32 	%fd54, %f37;
	add.f64 	%fd55, %fd2, %fd54;
	add.f64 	%fd56, %fd53, %fd55;
	add.s64 	%rd30, %rd78, 17;
	cvt.rn.f32.u64 	%f38, %rd30;
	fma.rn.f32 	%f39, %f1, %f38, 0f40133333;
	cvt.f64.f32 	%fd57, %f39;
	add.f64 	%fd58, %fd2, %fd57;
	add.f64 	%fd59, %fd56, %fd58;
	add.s64 	%rd31, %rd78, 18;
	cvt.rn.f32.u64 	%f40, %rd31;
	fma.rn.f32 	%f41, %f1, %f40, 0f40133333;
	cvt.f64.f32 	%fd60, %f41;
	add.f64 	%fd61, %fd2, %fd60;
	add.f64 	%fd62, %fd59, %fd61;
	add.s64 	%rd32, %rd78, 19;
	cvt.rn.f32.u64 	%f42, %rd32;
	fma.rn.f32 	%f43, %f1, %f42, 0f40133333;
	cvt.f64.f32 	%fd63, %f43;
	add.f64 	%fd64, %fd2, %fd63;
	add.f64 	%fd65, %fd62, %fd64;
	add.s64 	%rd33, %rd78, 20;
	cvt.rn.f32.u64 	%f44, %rd33;
	fma.rn.f32 	%f45, %f1, %f44, 0f40133333;
	cvt.f64.f32 	%fd66, %f45;
	add.f64 	%fd67, %fd2, %fd66;
	add.f64 	%fd68, %fd65, %fd67;
	add.s64 	%rd34, %rd78, 21;
	cvt.rn.f32.u64 	%f46, %rd34;
	fma.rn.f32 	%f47, %f1, %f46, 0f40133333;
	cvt.f64.f32 	%fd69, %f47;
	add.f64 	%fd70, %fd2, %fd69;
	add.f64 	%fd71, %fd68, %fd70;
	add.s64 	%rd35, %rd78, 22;
	cvt.rn.f32.u64 	%f48, %rd35;
	fma.rn.f32 	%f49, %f1, %f48, 0f40133333;
	cvt.f64.f32 	%fd72, %f49;
	add.f64 	%fd73, %fd2, %fd72;
	add.f64 	%fd74, %fd71, %fd73;
	add.s64 	%rd36, %rd78, 23;
	cvt.rn.f32.u64 	%f50, %rd36;
	fma.rn.f32 	%f51, %f1, %f50, 0f40133333;
	cvt.f64.f32 	%fd75, %f51;
	add.f64 	%fd76, %fd2, %fd75;
	add.f64 	%fd77, %fd74, %fd76;
	add.s64 	%rd37, %rd78, 24;
	cvt.rn.f32.u64 	%f52, %rd37;
	fma.rn.f32 	%f53, %f1, %f52, 0f40133333;
	cvt.f64.f32 	%fd78, %f53;
	add.f64 	%fd79, %fd2, %fd78;
	add.f64 	%fd80, %fd77, %fd79;
	add.s64 	%rd38, %rd78, 25;
	cvt.rn.f32.u64 	%f54, %rd38;
	fma.rn.f32 	%f55, %f1, %f54, 0f40133333;
	cvt.f64.f32 	%fd81, %f55;
	add.f64 	%fd82, %fd2, %fd81;
	add.f64 	%fd83, %fd80, %fd82;
	add.s64 	%rd39, %rd78, 26;
	cvt.rn.f32.u64 	%f56, %rd39;
	fma.rn.f32 	%f57, %f1, %f56, 0f40133333;
	cvt.f64.f32 	%fd84, %f57;
	add.f64 	%fd85, %fd2, %fd84;
	add.f64 	%fd86, %fd83, %fd85;
	add.s64 	%rd40, %rd78, 27;
	cvt.rn.f32.u64 	%f58, %rd40;
	fma.rn.f32 	%f59, %f1, %f58, 0f40133333;
	cvt.f64.f32 	%fd87, %f59;
	add.f64 	%fd88, %fd2, %fd87;
	add.f64 	%fd89, %fd86, %fd88;
	add.s64 	%rd41, %rd78, 28;
	cvt.rn.f32.u64 	%f60, %rd41;
	fma.rn.f32 	%f61, %f1, %f60, 0f40133333;
	cvt.f64.f32 	%fd90, %f61;
	add.f64 	%fd91, %fd2, %fd90;
	add.f64 	%fd92, %fd89, %fd91;
	add.s64 	%rd42, %rd78, 29;
	cvt.rn.f32.u64 	%f62, %rd42;
	fma.rn.f32 	%f63, %f1, %f62, 0f40133333;
	cvt.f64.f32 	%fd93, %f63;
	add.f64 	%fd94, %fd2, %fd93;
	add.f64 	%fd95, %fd92, %fd94;
	add.s64 	%rd43, %rd78, 30;
	cvt.rn.f32.u64 	%f64, %rd43;
	fma.rn.f32 	%f65, %f1, %f64, 0f40133333;
	cvt.f64.f32 	%fd96, %f65;
	add.f64 	%fd97, %fd2, %fd96;
	add.f64 	%fd98, %fd95, %fd97;
	add.s64 	%rd44, %rd78, 31;
	cvt.rn.f32.u64 	%f66, %rd44;
	fma.rn.f32 	%f67, %f1, %f66, 0f40133333;
	cvt.f64.f32 	%fd99, %f67;
	add.f64 	%fd100, %fd2, %fd99;
	add.f64 	%fd101, %fd98, %fd100;
	add.s64 	%rd45, %rd78, 32;
	cvt.rn.f32.u64 	%f68, %rd45;
	fma.rn.f32 	%f69, %f1, %f68, 0f40133333;
	cvt.f64.f32 	%fd102, %f69;
	add.f64 	%fd103, %fd2, %fd102;
	add.f64 	%fd104, %fd101, %fd103;
	add.s64 	%rd46, %rd78, 33;
	cvt.rn.f32.u64 	%f70, %rd46;
	fma.rn.f32 	%f71, %f1, %f70, 0f40133333;
	cvt.f64.f32 	%fd105, %f71;
	add.f64 	%fd106, %fd2, %fd105;
	add.f64 	%fd107, %fd104, %fd106;
	add.s64 	%rd47, %rd78, 34;
	cvt.rn.f32.u64 	%f72, %rd47;
	fma.rn.f32 	%f73, %f1, %f72, 0f40133333;
	cvt.f64.f32 	%fd108, %f73;
	add.f64 	%fd109, %fd2, %fd108;
	add.f64 	%fd110, %fd107, %fd109;
	add.s64 	%rd48, %rd78, 35;
	cvt.rn.f32.u64 	%f74, %rd48;
	fma.rn.f32 	%f75, %f1, %f74, 0f40133333;
	cvt.f64.f32 	%fd111, %f75;
	add.f64 	%fd112, %fd2, %fd111;
	add.f64 	%fd113, %fd110, %fd112;
	add.s64 	%rd49, %rd78, 36;
	cvt.rn.f32.u64 	%f76, %rd49;
	fma.rn.f32 	%f77, %f1, %f76, 0f40133333;
	cvt.f64.f32 	%fd114, %f77;
	add.f64 	%fd115, %fd2, %fd114;
	add.f64 	%fd116, %fd113, %fd115;
	add.s64 	%rd50, %rd78, 37;
	cvt.rn.f32.u64 	%f78, %rd50;
	fma.rn.f32 	%f79, %f1, %f78, 0f40133333;
	cvt.f64.f32 	%fd117, %f79;
	add.f64 	%fd118, %fd2, %fd117;
	add.f64 	%fd119, %fd116, %fd118;
	add.s64 	%rd51, %rd78, 38;
	cvt.rn.f32.u64 	%f80, %rd51;
	fma.rn.f32 	%f81, %f1, %f80, 0f40133333;
	cvt.f64.f32 	%fd120, %f81;
	add.f64 	%fd121, %fd2, %fd120;
	add.f64 	%fd122, %fd119, %fd121;
	add.s64 	%rd52, %rd78, 39;
	cvt.rn.f32.u64 	%f82, %rd52;
	fma.rn.f32 	%f83, %f1, %f82, 0f40133333;
	cvt.f64.f32 	%fd123, %f83;
	add.f64 	%fd124, %fd2, %fd123;
	add.f64 	%fd125, %fd122, %fd124;
	add.s64 	%rd53, %rd78, 40;
	cvt.rn.f32.u64 	%f84, %rd53;
	fma.rn.f32 	%f85, %f1, %f84, 0f40133333;
	cvt.f64.f32 	%fd126, %f85;
	add.f64 	%fd127, %fd2, %fd126;
	add.f64 	%fd128, %fd125, %fd127;
	add.s64 	%rd54, %rd78, 41;
	cvt.rn.f32.u64 	%f86, %rd54;
	fma.rn.f32 	%f87, %f1, %f86, 0f40133333;
	cvt.f64.f32 	%fd129, %f87;
	add.f64 	%fd130, %fd2, %fd129;
	add.f64 	%fd131, %fd128, %fd130;
	add.s64 	%rd55, %rd78, 42;
	cvt.rn.f32.u64 	%f88, %rd55;
	fma.rn.f32 	%f89, %f1, %f88, 0f40133333;
	cvt.f64.f32 	%fd132, %f89;
	add.f64 	%fd133, %fd2, %fd132;
	add.f64 	%fd134, %fd131, %fd133;
	add.s64 	%rd56, %rd78, 43;
	cvt.rn.f32.u64 	%f90, %rd56;
	fma.rn.f32 	%f91, %f1, %f90, 0f40133333;
	cvt.f64.f32 	%fd135, %f91;
	add.f64 	%fd136, %fd2, %fd135;
	add.f64 	%fd137, %fd134, %fd136;
	add.s64 	%rd57, %rd78, 44;
	cvt.rn.f32.u64 	%f92, %rd57;
	fma.rn.f32 	%f93, %f1, %f92, 0f40133333;
	cvt.f64.f32 	%fd138, %f93;
	add.f64 	%fd139, %fd2, %fd138;
	add.f64 	%fd140, %fd137, %fd139;
	add.s64 	%rd58, %rd78, 45;
	cvt.rn.f32.u64 	%f94, %rd58;
	fma.rn.f32 	%f95, %f1, %f94, 0f40133333;
	cvt.f64.f32 	%fd141, %f95;
	add.f64 	%fd142, %fd2, %fd141;
	add.f64 	%fd143, %fd140, %fd142;
	add.s64 	%rd59, %rd78, 46;
	cvt.rn.f32.u64 	%f96, %rd59;
	fma.rn.f32 	%f97, %f1, %f96, 0f40133333;
	cvt.f64.f32 	%fd144, %f97;
	add.f64 	%fd145, %fd2, %fd144;
	add.f64 	%fd146, %fd143, %fd145;
	add.s64 	%rd60, %rd78, 47;
	cvt.rn.f32.u64 	%f98, %rd60;
	fma.rn.f32 	%f99, %f1, %f98, 0f40133333;
	cvt.f64.f32 	%fd147, %f99;
	add.f64 	%fd148, %fd2, %fd147;
	add.f64 	%fd149, %fd146, %fd148;
	add.s64 	%rd61, %rd78, 48;
	cvt.rn.f32.u64 	%f100, %rd61;
	fma.rn.f32 	%f101, %f1, %f100, 0f40133333;
	cvt.f64.f32 	%fd150, %f101;
	add.f64 	%fd151, %fd2, %fd150;
	add.f64 	%fd152, %fd149, %fd151;
	add.s64 	%rd62, %rd78, 49;
	cvt.rn.f32.u64 	%f102, %rd62;
	fma.rn.f32 	%f103, %f1, %f102, 0f40133333;
	cvt.f64.f32 	%fd153, %f103;
	add.f64 	%fd154, %fd2, %fd153;
	add.f64 	%fd155, %fd152, %fd154;
	add.s64 	%rd63, %rd78, 50;
	cvt.rn.f32.u64 	%f104, %rd63;
	fma.rn.f32 	%f105, %f1, %f104, 0f40133333;
	cvt.f64.f32 	%fd156, %f105;
	add.f64 	%fd157, %fd2, %fd156;
	add.f64 	%fd158, %fd155, %fd157;
	add.s64 	%rd64, %rd78, 51;
	cvt.rn.f32.u64 	%f106, %rd64;
	fma.rn.f32 	%f107, %f1, %f106, 0f40133333;
	cvt.f64.f32 	%fd159, %f107;
	add.f64 	%fd160, %fd2, %fd159;
	add.f64 	%fd161, %fd158, %fd160;
	add.s64 	%rd65, %rd78, 52;
	cvt.rn.f32.u64 	%f108, %rd65;
	fma.rn.f32 	%f109, %f1, %f108, 0f40133333;
	cvt.f64.f32 	%fd162, %f109;
	add.f64 	%fd163, %fd2, %fd162;
	add.f64 	%fd164, %fd161, %fd163;
	add.s64 	%rd66, %rd78, 53;
	cvt.rn.f32.u64 	%f110, %rd66;
	fma.rn.f32 	%f111, %f1, %f110, 0f40133333;
	cvt.f64.f32 	%fd165, %f111;
	add.f64 	%fd166, %fd2, %fd165;
	add.f64 	%fd167, %fd164, %fd166;
	add.s64 	%rd67, %rd78, 54;
	cvt.rn.f32.u64 	%f112, %rd67;
	fma.rn.f32 	%f113, %f1, %f112, 0f40133333;
	cvt.f64.f32 	%fd168, %f113;
	add.f64 	%fd169, %fd2, %fd168;
	add.f64 	%fd170, %fd167, %fd169;
	add.s64 	%rd68, %rd78, 55;
	cvt.rn.f32.u64 	%f114, %rd68;
	fma.rn.f32 	%f115, %f1, %f114, 0f40133333;
	cvt.f64.f32 	%fd171, %f115;
	add.f64 	%fd172, %fd2, %fd171;
	add.f64 	%fd173, %fd170, %fd172;
	add.s64 	%rd69, %rd78, 56;
	cvt.rn.f32.u64 	%f116, %rd69;
	fma.rn.f32 	%f117, %f1, %f116, 0f40133333;
	cvt.f64.f32 	%fd174, %f117;
	add.f64 	%fd175, %fd2, %fd174;
	add.f64 	%fd176, %fd173, %fd175;
	add.s64 	%rd70, %rd78, 57;
	cvt.rn.f32.u64 	%f118, %rd70;
	fma.rn.f32 	%f119, %f1, %f118, 0f40133333;
	cvt.f64.f32 	%fd177, %f119;
	add.f64 	%fd178, %fd2, %fd177;
	add.f64 	%fd179, %fd176, %fd178;
	add.s64 	%rd71, %rd78, 58;
	cvt.rn.f32.u64 	%f120, %rd71;
	fma.rn.f32 	%f121, %f1, %f120, 0f40133333;
	cvt.f64.f32 	%fd180, %f121;
	add.f64 	%fd181, %fd2, %fd180;
	add.f64 	%fd182, %fd179, %fd181;
	add.s64 	%rd72, %rd78, 59;
	cvt.rn.f32.u64 	%f122, %rd72;
	fma.rn.f32 	%f123, %f1, %f122, 0f40133333;
	cvt.f64.f32 	%fd183, %f123;
	add.f64 	%fd184, %fd2, %fd183;
	add.f64 	%fd185, %fd182, %fd184;
	add.s64 	%rd73, %rd78, 60;
	cvt.rn.f32.u64 	%f124, %rd73;
	fma.rn.f32 	%f125, %f1, %f124, 0f40133333;
	cvt.f64.f32 	%fd186, %f125;
	add.f64 	%fd187, %fd2, %fd186;
	add.f64 	%fd188, %fd185, %fd187;
	add.s64 	%rd74, %rd78, 61;
	cvt.rn.f32.u64 	%f126, %rd74;
	fma.rn.f32 	%f127, %f1, %f126, 0f40133333;
	cvt.f64.f32 	%fd189, %f127;
	add.f64 	%fd190, %fd2, %fd189;
	add.f64 	%fd191, %fd188, %fd190;
	add.s64 	%rd75, %rd78, 62;
	cvt.rn.f32.u64 	%f128, %rd75;
	fma.rn.f32 	%f129, %f1, %f128, 0f40133333;
	cvt.f64.f32 	%fd192, %f129;
	add.f64 	%fd193, %fd2, %fd192;
	add.f64 	%fd194, %fd191, %fd193;
	add.s64 	%rd76, %rd78, 63;
	cvt.rn.f32.u64 	%f130, %rd76;
	fma.rn.f32 	%f131, %f1, %f130, 0f40133333;
	cvt.f64.f32 	%fd195, %f131;
	add.f64 	%fd196, %fd2, %fd195;
	add.f64 	%fd197, %fd194, %fd196;
	add.s64 	%rd78, %rd78, 64;
	setp.ne.s64 	%p2, %rd78, 8000;
	@%p2 bra 	$L__BB9_3;
	cvt.rn.f32.f64 	%f132, %fd197;
	st.global.f32 	[%rd6], %f132;
	add.s64 	%rd77, %rd77, %rd3;
	setp.lt.u64 	%p3, %rd77, %rd2;
	@%p3 bra 	$L__BB9_2;
$L__BB9_5:
	ret;

}
	// .globl	_Z14iterate_kernelIfEvPT_mb
.visible .entry _Z14iterate_kernelIfEvPT_mb(
	.param .u64 .ptr .align 1 _Z14iterate_kernelIfEvPT_mb_param_0,
	.param .u64 _Z14iterate_kernelIfEvPT_mb_param_1,
	.param .u8 _Z14iterate_kernelIfEvPT_mb_param_2
)
{
	.reg .pred 	%p<6>;
	.reg .b32 	%r<7>;
	.reg .b32 	%f<11>;
	.reg .b64 	%rd<23>;

	ld.param.u64 	%rd12, [_Z14iterate_kernelIfEvPT_mb_param_0];
	ld.param.u64 	%rd13, [_Z14iterate_kernelIfEvPT_mb_param_1];
	cvta.to.global.u64 	%rd1, %rd12;
	mov.u32 	%r2, %tid.x;
	mov.u32 	%r3, %ctaid.x;
	mov.u32 	%r1, %ntid.x;
	mad.lo.s32 	%r4, %r3, %r1, %r2;
	cvt.u64.u32 	%rd20, %r4;
	add.s64 	%rd3, %rd13, -8000;
	setp.le.u64 	%p1, %rd3, %rd20;
	@%p1 bra 	$L__BB10_7;
	mov.u32 	%r5, %nctaid.x;
	mul.lo.s32 	%r6, %r1, %r5;
	cvt.u64.u32 	%rd4, %r6;
	mov.f32 	%f10, 0f00000000;
$L__BB10_2:
	shl.b64 	%rd15, %rd20, 2;
	add.s64 	%rd6, %rd1, %rd15;
	mov.b64 	%rd21, 0;
$L__BB10_3:
	.pragma "nounroll";
	mov.b64 	%rd22, 0;
$L__BB10_4:
	.pragma "nounroll";
	add.s64 	%rd17, %rd6, %rd22;
	ld.global.f32 	%f6, [%rd17];
	setp.gt.f32 	%p2, %f6, 0f3F000000;
	add.f32 	%f7, %f10, %f6;
	selp.f32 	%f10, %f7, %f10, %p2;
	add.s64 	%rd22, %rd22, 4;
	setp.ne.s64 	%p3, %rd22, 32000;
	@%p3 bra 	$L__BB10_4;
	add.s64 	%rd21, %rd21, 1;
	setp.ne.s64 	%p4, %rd21, 10;
	@%p4 bra 	$L__BB10_3;
	st.global.f32 	[%rd6], %f10;
	add.s64 	%rd20, %rd20, %rd4;
	setp.lt.u64 	%p5, %rd20, %rd3;
	@%p5 bra 	$L__BB10_2;
$L__BB10_7:
	ret;

}
	// .globl	_Z24multiply_add_kernel_iterIfEvPT_m
.visible .entry _Z24multiply_add_kernel_iterIfEvPT_m(
	.param .u64 .ptr .align 1 _Z24multiply_add_kernel_iterIfEvPT_m_param_0,
	.param .u64 _Z24multiply_add_kernel_iterIfEvPT_m_param_1
)
{
	.reg .pred 	%p<4>;
	.reg .b32 	%r<7>;
	.reg .b32 	%f<7>;
	.reg .b64 	%rd<16>;
	.reg .b64 	%fd<9>;

	ld.param.u64 	%rd10, [_Z24multiply_add_kernel_iterIfEvPT_m_param_0];
	ld.param.u64 	%rd11, [_Z24multiply_add_kernel_iterIfEvPT_m_param_1];
	mov.u32 	%r2, %tid.x;
	mov.u32 	%r3, %ctaid.x;
	mov.u32 	%r1, %ntid.x;
	mad.lo.s32 	%r4, %r3, %r1, %r2;
	cvt.u64.u32 	%rd14, %r4;
	add.s64 	%rd2, %rd11, -8000;
	setp.le.u64 	%p1, %rd2, %rd14;
	@%p1 bra 	$L__BB11_5;
	mov.u32 	%r5, %nctaid.x;
	mul.lo.s32 	%r6, %r1, %r5;
	cvt.u64.u32 	%rd3, %r6;
	cvta.to.global.u64 	%rd4, %rd10;
$L__BB11_2:
	shl.b64 	%rd13, %rd14, 2;
	add.s64 	%rd6, %rd4, %rd13;
	ld.global.f32 	%f2, [%rd6];
	cvt.f64.f32 	%fd8, %f2;
	ld.global.f32 	%f1, [%rd6+4];
	ld.global.f32 	%f3, [%rd6+8];
	cvt.f64.f32 	%fd5, %f3;
	mul.f64 	%fd2, %fd5, 0d3FF4CCCCC0000000;
	mov.b64 	%rd15, 0;
$L__BB11_3:
	.pragma "nounroll";
	cvt.rn.f32.u64 	%f4, %rd15;
	fma.rn.f32 	%f5, %f1, %f4, 0f40133333;
	cvt.f64.f32 	%fd6, %f5;
	add.f64 	%fd7, %fd2, %fd6;
	add.f64 	%fd8, %fd8, %fd7;
	add.s64 	%rd15, %rd15, 1;
	setp.ne.s64 	%p2, %rd15, 8000;
	@%p2 bra 	$L__BB11_3;
	cvt.rn.f32.f64 	%f6, %fd8;
	st.global.f32 	[%rd6], %f6;
	add.s64 	%rd14, %rd14, %rd3;
	setp.lt.u64 	%p3, %rd14, %rd2;
	@%p3 bra 	$L__BB11_2;
$L__BB11_5:
	ret;

}
	// .globl	_Z27multiply_add_kernel_defaultIfEvPT_m
.visible .entry _Z27multiply_add_kernel_defaultIfEvPT_m(
	.param .u64 .ptr .align 1 _Z27multiply_add_kernel_defaultIfEvPT_m_param_0,
	.param .u64 _Z27multiply_add_kernel_defaultIfEvPT_m_param_1
)
{
	.reg .pred 	%p<4>;
	.reg .b32 	%r<7>;
	.reg .b32 	%f<37>;
	.reg .b64 	%rd<31>;
	.reg .b64 	%fd<54>;

	ld.param.u64 	%rd10, [_Z27multiply_add_kernel_defaultIfEvPT_m_param_0];
	ld.param.u64 	%rd11, [_Z27multiply_add_kernel_defaultIfEvPT_m_param_1];
	mov.u32 	%r2, %tid.x;
	mov.u32 	%r3, %ctaid.x;
	mov.u32 	%r1, %ntid.x;
	mad.lo.s32 	%r4, %r3, %r1, %r2;
	cvt.u64.u32 	%rd29, %r4;
	add.s64 	%rd2, %rd11, -8000;
	setp.le.u64 	%p1, %rd2, %rd29;
	@%p1 bra 	$L__BB12_5;
	mov.u32 	%r5, %nctaid.x;
	mul.lo.s32 	%r6, %r1, %r5;
	cvt.u64.u32 	%rd3, %r6;
	cvta.to.global.u64 	%rd4, %rd10;
$L__BB12_2:
	shl.b64 	%rd13, %rd29, 2;
	add.s64 	%rd6, %rd4, %rd13;
	ld.global.f32 	%f2, [%rd6];
	cvt.f64.f32 	%fd53, %f2;
	ld.global.f32 	%f1, [%rd6+4];
	ld.global.f32 	%f3, [%rd6+8];
	cvt.f64.f32 	%fd5, %f3;
	mul.f64 	%fd2, %fd5, 0d3FF4CCCCC0000000;
	mov.b64 	%rd30, 0;
$L__BB12_3:
	cvt.rn.f32.u64 	%f4, %rd30;
	fma.rn.f32 	%f5, %f1, %f4, 0f40133333;
	cvt.f64.f32 	%fd6, %f5;
	add.f64 	%fd7, %fd2, %fd6;
	add.f64 	%fd8, %fd53, %fd7;
	add.s64 	%rd14, %rd30, 1;
	cvt.rn.f32.u64 	%f6, %rd14;
	fma.rn.f32 	%f7, %f1, %f6, 0f40133333;
	cvt.f64.f32 	%fd9, %f7;
	add.f64 	%fd10, %fd2, %fd9;
	add.f64 	%fd11, %fd8, %fd10;
	add.s64 	%rd15, %rd30, 2;
	cvt.rn.f32.u64 	%f8, %rd15;
	fma.rn.f32 	%f9, %f1, %f8, 0f40133333;
	cvt.f64.f32 	%fd12, %f9;
	add.f64 	%fd13, %fd2, %fd12;
	add.f64 	%fd14, %fd11, %fd13;
	add.s64 	%rd16, %rd30, 3;
	cvt.rn.f32.u64 	%f10, %rd16;
	fma.rn.f32 	%f11, %f1, %f10, 0f40133333;
	cvt.f64.f32 	%fd15, %f11;
	add.f64 	%fd16, %fd2, %fd15;
	add.f64 	%fd17, %fd14, %fd16;
	add.s64 	%rd17, %rd30, 4;
	cvt.rn.f32.u64 	%f12, %rd17;
	fma.rn.f32 	%f13, %f1, %f12, 0f40133333;
	cvt.f64.f32 	%fd18, %f13;
	add.f64 	%fd19, %fd2, %fd18;
	add.f64 	%fd20, %fd17, %fd19;
	add.s64 	%rd18, %rd30, 5;
	cvt.rn.f32.u64 	%f14, %rd18;
	fma.rn.f32 	%f15, %f1, %f14, 0f40133333;
	cvt.f64.f32 	%fd21, %f15;
	add.f64 	%fd22, %fd2, %fd21;
	add.f64 	%fd23, %fd20, %fd22;
	add.s64 	%rd19, %rd30, 6;
	cvt.rn.f32.u64 	%f16, %rd19;
	fma.rn.f32 	%f17, %f1, %f16, 0f40133333;
	cvt.f64.f32 	%fd24, %f17;
	add.f64 	%fd25, %fd2, %fd24;
	add.f64 	%fd26, %fd23, %fd25;
	add.s64 	%rd20, %rd30, 7;
	cvt.rn.f32.u64 	%f18, %rd20;
	fma.rn.f32 	%f19, %f1, %f18, 0f40133333;
	cvt.f64.f32 	%fd27, %f19;
	add.f64 	%fd28, %fd2, %fd27;
	add.f64 	%fd29, %fd26, %fd28;
	add.s64 	%rd21, %rd30, 8;
	cvt.rn.f32.u64 	%f20, %rd21;
	fma.rn.f32 	%f21, %f1, %f20, 0f40133333;
	cvt.f64.f32 	%fd30, %f21;
	add.f64 	%fd31, %fd2, %fd30;
	add.f64 	%fd32, %fd29, %fd31;
	add.s64 	%rd22, %rd30, 9;
	cvt.rn.f32.u64 	%f22, %rd22;
	fma.rn.f32 	%f23, %f1, %f22, 0f40133333;
	cvt.f64.f32 	%fd33, %f23;
	add.f64 	%fd34, %fd2, %fd33;
	add.f64 	%fd35, %fd32, %fd34;
	add.s64 	%rd23, %rd30, 10;
	cvt.rn.f32.u64 	%f24, %rd23;
	fma.rn.f32 	%f25, %f1, %f24, 0f40133333;
	cvt.f64.f32 	%fd36, %f25;
	add.f64 	%fd37, %fd2, %fd36;
	add.f64 	%fd38, %fd35, %fd37;
	add.s64 	%rd24, %rd30, 11;
	cvt.rn.f32.u64 	%f26, %rd24;
	fma.rn.f32 	%f27, %f1, %f26, 0f40133333;
	cvt.f64.f32 	%fd39, %f27;
	add.f64 	%fd40, %fd2, %fd39;
	add.f64 	%fd41, %fd38, %fd40;
	add.s64 	%rd25, %rd30, 12;
	cvt.rn.f32.u64 	%f28, %rd25;
	fma.rn.f32 	%f29, %f1, %f28, 0f40133333;
	cvt.f64.f32 	%fd42, %f29;
	add.f64 	%fd43, %fd2, %fd42;
	add.f64 	%fd44, %fd41, %fd43;
	add.s64 	%rd26, %rd30, 13;
	cvt.rn.f32.u64 	%f30, %rd26;
	fma.rn.f32 	%f31, %f1, %f30, 0f40133333;
	cvt.f64.f32 	%fd45, %f31;
	add.f64 	%fd46, %fd2, %fd45;
	add.f64 	%fd47, %fd44, %fd46;
	add.s64 	%rd27, %rd30, 14;
	cvt.rn.f32.u64 	%f32, %rd27;
	fma.rn.f32 	%f33, %f1, %f32, 0f40133333;
	cvt.f64.f32 	%fd48, %f33;
	add.f64 	%fd49, %fd2, %fd48;
	add.f64 	%fd50, %fd47, %fd49;
	add.s64 	%rd28, %rd30, 15;
	cvt.rn.f32.u64 	%f34, %rd28;
	fma.rn.f32 	%f35, %f1, %f34, 0f40133333;
	cvt.f64.f32 	%fd51, %f35;
	add.f64 	%fd52, %fd2, %fd51;
	add.f64 	%fd53, %fd50, %fd52;
	add.s64 	%rd30, %rd30, 16;
	setp.ne.s64 	%p2, %rd30, 8000;
	@%p2 bra 	$L__BB12_3;
	cvt.rn.f32.f64 	%f36, %fd53;
	st.global.f32 	[%rd6], %f36;
	add.s64 	%rd29, %rd29, %rd3;
	setp.lt.u64 	%p3, %rd29, %rd2;
	@%p3 bra 	$L__BB12_2;
$L__BB12_5:
	ret;

}
	// .globl	_Z11test_kernelIfEvPT_S1_S1_m
.visible .entry _Z11test_kernelIfEvPT_S1_S1_m(
	.param .u64 .ptr .align 1 _Z11test_kernelIfEvPT_S1_S1_m_param_0,
	.param .u64 .ptr .align 1 _Z11test_kernelIfEvPT_S1_S1_m_param_1,
	.param .u64 .ptr .align 1 _Z11test_kernelIfEvPT_S1_S1_m_param_2,
	.param .u64 _Z11test_kernelIfEvPT_S1_S1_m_param_3
)
{
	.reg .pred 	%p<6>;
	.reg .b32 	%r<7>;
	.reg .b32 	%f<24>;
	.reg .b64 	%rd<35>;
	.reg .b64 	%fd<3>;

	ld.param.u64 	%rd23, [_Z11test_kernelIfEvPT_S1_S1_m_param_0];
	ld.param.u64 	%rd21, [_Z11test_kernelIfEvPT_S1_S1_m_param_1];
	ld.param.u64 	%rd22, [_Z11test_kernelIfEvPT_S1_S1_m_param_2];
	ld.param.u64 	%rd24, [_Z11test_kernelIfEvPT_S1_S1_m_param_3];
	cvta.to.global.u64 	%rd1, %rd23;
	mov.u32 	%r2, %tid.x;
	mov.u32 	%r3, %ctaid.x;
	mov.u32 	%r1, %ntid.x;
	mad.lo.s32 	%r4, %r3, %r1, %r2;
	cvt.u64.u32 	%rd30, %r4;
	add.s64 	%rd3, %rd24, -8000;
	setp.le.u64 	%p1, %rd3, %rd30;
	@%p1 bra 	$L__BB13_5;
	mov.u32 	%r5, %nctaid.x;
	mul.lo.s32 	%r6, %r1, %r5;
	cvt.u64.u32 	%rd4, %r6;
	add.s64 	%rd5, %rd1, 4;
	cvta.to.global.u64 	%rd25, %rd21;
	add.s64 	%rd6, %rd25, 8;
	cvta.to.global.u64 	%rd7, %rd22;
	mov.f32 	%f23, 0f00000000;
$L__BB13_2:
	shl.b64 	%rd27, %rd30, 2;
	add.s64 	%rd33, %rd5, %rd27;
	add.s64 	%rd32, %rd6, %rd27;
	add.s64 	%rd31, %rd7, %rd27;
	mov.b64 	%rd34, 0;
$L__BB13_3:
	ld.global.f32 	%f5, [%rd33+-4];
	ld.global.f32 	%f6, [%rd32+-8];
	ld.global.f32 	%f7, [%rd31];
	fma.rn.f32 	%f8, %f5, %f6, %f7;
	add.f32 	%f9, %f23, %f8;
	cvt.f64.f32 	%fd1, %f9;
	setp.gt.f64 	%p2, %fd1, 0d4010CCCCCCCCCCCD;
	add.f32 	%f10, %f9, 0fC1A00000;
	add.f32 	%f11, %f9, %f9;
	sub.f32 	%f12, %f11, %f6;
	selp.f32 	%f13, %f10, %f12, %p2;
	st.global.f32 	[%rd33+-4], %f13;
	ld.global.f32 	%f14, [%rd33];
	ld.global.f32 	%f15, [%rd32];
	ld.global.f32 	%f16, [%rd31+12];
	fma.rn.f32 	%f17, %f14, %f15, %f16;
	add.f32 	%f18, %f13, %f17;
	cvt.f64.f32 	%fd2, %f18;
	setp.gt.f64 	%p3, %fd2, 0d4010CCCCCCCCCCCD;
	add.f32 	%f19, %f18, 0fC1A00000;
	add.f32 	%f20, %f18, %f18;
	sub.f32 	%f21, %f20, %f15;
	selp.f32 	%f23, %f19, %f21, %p3;
	st.global.f32 	[%rd33], %f23;
	add.s64 	%rd34, %rd34, 2;
	add.s64 	%rd33, %rd33, 8;
	add.s64 	%rd32, %rd32, 16;
	add.s64 	%rd31, %rd31, 24;
	setp.ne.s64 	%p4, %rd34, 2666;
	@%p4 bra 	$L__BB13_3;
	add.s64 	%rd29, %rd1, %rd27;
	st.global.f32 	[%rd29], %f23;
	add.s64 	%rd30, %rd30, %rd4;
	setp.lt.u64 	%p5, %rd30, %rd3;
	@%p5 bra 	$L__BB13_2;
$L__BB13_5:
	ret;

}
	// .globl	_Z18d_bilateral_filterIfEvPT_iifi
.visible .entry _Z18d_bilateral_filterIfEvPT_iifi(
	.param .u64 .ptr .align 1 _Z18d_bilateral_filterIfEvPT_iifi_param_0,
	.param .u32 _Z18d_bilateral_filterIfEvPT_iifi_param_1,
	.param .u32 _Z18d_bilateral_filterIfEvPT_iifi_param_2,
	.param .f32 _Z18d_bilateral_filterIfEvPT_iifi_param_3,
	.param .u32 _Z18d_bilateral_filterIfEvPT_iifi_param_4
)
{
	.local .align 16 .b8 	__local_depot14[512];
	.reg .b64 	%SP;
	.reg .b64 	%SPL;
	.reg .pred 	%p<13>;
	.reg .b32 	%r<47>;
	.reg .b32 	%f<200>;
	.reg .b64 	%rd<38>;
	.reg .b64 	%fd<71>;

	mov.u64 	%SPL, __local_depot14;
	ld.param.u64 	%rd8, [_Z18d_bilateral_filterIfEvPT_iifi_param_0];
	ld.param.u32 	%r21, [_Z18d_bilateral_filterIfEvPT_iifi_param_1];
	ld.param.u32 	%r23, [_Z18d_bilateral_filterIfEvPT_iifi_param_2];
	ld.param.f32 	%f31, [_Z18d_bilateral_filterIfEvPT_iifi_param_3];
	ld.param.u32 	%r22, [_Z18d_bilateral_filterIfEvPT_iifi_param_4];
	cvta.to.global.u64 	%rd1, %rd8;
	add.u64 	%rd2, %SPL, 0;
	mov.f64 	%fd2, 0d3F747AE147AE147B;
	mov.f64 	%fd3, 0d3F647AE147AE147B;
	st.local.v2.f64 	[%rd2], {%fd3, %fd2};
	mov.f64 	%fd4, 0d3F847AE147AE147B;
	mov.f64 	%fd5, 0d3F7EB851EB851EB8;
	st.local.v2.f64 	[%rd2+16], {%fd5, %fd4};
	st.local.v2.f64 	[%rd2+32], {%fd4, %fd5};
	st.local.v2.f64 	[%rd2+48], {%fd2, %fd3};
	st.local.v2.f64 	[%rd2+64], {%fd2, %fd4};
	mov.f64 	%fd6, 0d3F947AE147AE147B;
	mov.f64 	%fd7, 0d3F8EB851EB851EB8;
	st.local.v2.f64 	[%rd2+80], {%fd7, %fd6};
	st.local.v2.f64 	[%rd2+96], {%fd6, %fd7};
	st.local.v2.f64 	[%rd2+112], {%fd4, %fd2};
	st.local.v2.f64 	[%rd2+128], {%fd5, %fd7};
	mov.f64 	%fd8, 0d3F9EB851EB851EB8;
	mov.f64 	%fd9, 0d3F970A3D70A3D70A;
	st.local.v2.f64 	[%rd2+144], {%fd9, %fd8};
	st.local.v2.f64 	[%rd2+160], {%fd8, %fd9};
	st.local.v2.f64 	[%rd2+176], {%fd7, %fd5};
	st.local.v2.f64 	[%rd2+192], {%fd4, %fd6};
	mov.f64 	%fd10, 0d3FA47AE147AE147B;
	st.local.v2.f64 	[%rd2+208], {%fd8, %fd10};
	st.local.v2.f64 	[%rd2+224], {%fd10, %fd8};
	st.local.v2.f64 	[%rd2+240], {%fd6, %fd4};
	st.local.v2.f64 	[%rd2+256], {%fd4, %fd6};
	st.local.v2.f64 	[%rd2+272], {%fd8, %fd10};
	st.local.v2.f64 	[%rd2+288], {%fd10, %fd8};
	st.local.v2.f64 	[%rd2+304], {%fd6, %fd4};
	st.local.v2.f64 	[%rd2+320], {%fd5, %fd7};
	st.local.v2.f64 	[%rd2+336], {%fd9, %fd8};
	st.local.v2.f64 	[%rd2+352], {%fd8, %fd9};
	st.local.v2.f64 	[%rd2+368], {%fd7, %fd5};
	st.local.v2.f64 	[%rd2+384], {%fd2, %fd4};
	st.local.v2.f64 	[%rd2+400], {%fd7, %fd6};
	st.local.v2.f64 	[%rd2+416], {%fd6, %fd7};
	st.local.v2.f64 	[%rd2+432], {%fd4, %fd2};
	st.local.v2.f64 	[%rd2+448], {%fd3, %fd2};
	st.local.v2.f64 	[%rd2+464], {%fd5, %fd4};
	st.local.v2.f64 	[%rd2+480], {%fd4, %fd5};
	st.local.v2.f64 	[%rd2+496], {%fd2, %fd3};
	mov.u32 	%r24, %ctaid.x;
	mov.u32 	%r25, %ntid.x;
	mov.u32 	%r26, %tid.x;
	shr.u32 	%r27, %r26, 5;
	mad.lo.s32 	%r1, %r24, %r25, %r27;
	and.b32  	%r2, %r26, 31;
	setp.ge.s32 	%p1, %r1, %r21;
	setp.ge.s32 	%p2, %r2, %r23;
	or.pred  	%p3, %p1, %p2;
	@%p3 bra 	$L__BB14_16;
	mad.lo.s32 	%r28, %r21, %r2, %r1;
	mul.wide.s32 	%rd10, %r28, 4;
	add.s64 	%rd3, %rd1, %rd10;
	ld.global.f32 	%f1, [%rd3];
	setp.lt.s32 	%p4, %r22, 0;
	mov.f32 	%f197, 0f00000000;
	mov.f32 	%f196, %f197;
	@%p4 bra 	$L__BB14_15;
	add.f32 	%f34, %f31, %f31;
	mul.f32 	%f2, %f31, %f34;
	add.s32 	%r30, %r22, 1;
	and.b32  	%r3, %r30, 7;
	and.b32  	%r4, %r30, -8;
	and.b32  	%r5, %r30, 3;
	and.b32  	%r6, %r22, 3;
	and.b32  	%r7, %r22, 1;
	neg.s32 	%r8, %r4;
	cvt.u64.u32 	%rd4, %r22;
	mov.f32 	%f196, 0f00000000;
	mov.b32 	%r41, 0;
	mov.f32 	%f197, %f196;
$L__BB14_3:
	mov.u32 	%r9, %r41;
	setp.lt.u32 	%p5, %r22, 7;
	add.s32 	%r32, %r9, %r2;
	mad.lo.s32 	%r10, %r32, %r21, %r1;
	add.s32 	%r33, %r9, %r22;
	mul.wide.u32 	%rd11, %r33, 8;
	add.s64 	%rd12, %rd2, %rd11;
	ld.local.f64 	%fd1, [%rd12];
	mov.b32 	%r45, 0;
	@%p5 bra 	$L__BB14_6;
	shl.b64 	%rd13, %rd4, 3;
	add.s64 	%rd14, %rd13, %rd2;
	add.s64 	%rd37, %rd14, 32;
	mov.u32 	%r42, %r10;
	mov.u32 	%r43, %r8;
$L__BB14_5:
	.pragma "nounroll";
	mul.wide.s32 	%rd15, %r42, 4;
	add.s64 	%rd16, %rd1, %rd15;
	ld.global.f32 	%f36, [%rd16];
	ld.local.f64 	%fd11, [%rd37+-32];
	mul.f64 	%fd12, %fd1, %fd11;
	sub.f32 	%f37, %f1, %f36;
	neg.f32 	%f38, %f37;
	mul.f32 	%f39, %f37, %f38;
	div.rn.f32 	%f40, %f39, %f2;
	mul.f32 	%f41, %f40, 0f3FB8AA3B;
	ex2.approx.f32 	%f42, %f41;
	cvt.f64.f32 	%fd13, %f42;
	mul.f64 	%fd14, %fd12, %fd13;
	cvt.rn.f32.f64 	%f43, %fd14;
	fma.rn.f32 	%f44, %f36, %f43, %f196;
	add.f32 	%f45, %f197, %f43;
	ld.global.f32 	%f46, [%rd16+4];
	ld.local.f64 	%fd15, [%rd37+-24];
	mul.f64 	%fd16, %fd1, %fd15;
	sub.f32 	%f47, %f1, %f46;
	neg.f32 	%f48, %f47;
	mul.f32 	%f49, %f47, %f48;
	div.rn.f32 	%f50, %f49, %f2;
	mul.f32 	%f51, %f50, 0f3FB8AA3B;
	ex2.approx.f32 	%f52, %f51;
	cvt.f64.f32 	%fd17, %f52;
	mul.f64 	%fd18, %fd16, %fd17;
	cvt.rn.f32.f64 	%f53, %fd18;
	fma.rn.f32 	%f54, %f46, %f53, %f44;
	add.f32 	%f55, %f45, %f53;
	ld.global.f32 	%f56, [%rd16+8];
	ld.local.f64 	%fd19, [%rd37+-16];
	mul.f64 	%fd20, %fd1, %fd19;
	sub.f32 	%f57, %f1, %f56;
	neg.f32 	%f58, %f57;
	mul.f32 	%f59, %f57, %f58;
	div.rn.f32 	%f60, %f59, %f2;
	mul.f32 	%f61, %f60, 0f3FB8AA3B;
	ex2.approx.f32 	%f62, %f61;
	cvt.f64.f32 	%fd21, %f62;
	mul.f64 	%fd22, %fd20, %fd21;
	cvt.rn.f32.f64 	%f63, %fd22;
	fma.rn.f32 	%f64, %f56, %f63, %f54;
	add.f32 	%f65, %f55, %f63;
	ld.global.f32 	%f66, [%rd16+12];
	ld.local.f64 	%fd23, [%rd37+-8];
	mul.f64 	%fd24, %fd1, %fd23;
	sub.f32 	%f67, %f1, %f66;
	neg.f32 	%f68, %f67;
	mul.f32 	%f69, %f67, %f68;
	div.rn.f32 	%f70, %f69, %f2;
	mul.f32 	%f71, %f70, 0f3FB8AA3B;
	ex2.approx.f32 	%f72, %f71;
	cvt.f64.f32 	%fd25, %f72;
	mul.f64 	%fd26, %fd24, %fd25;
	cvt.rn.f32.f64 	%f73, %fd26;
	fma.rn.f32 	%f74, %f66, %f73, %f64;
	add.f32 	%f75, %f65, %f73;
	ld.global.f32 	%f76, [%rd16+16];
	ld.local.f64 	%fd27, [%rd37];
	mul.f64 	%fd28, %fd1, %fd27;
	sub.f32 	%f77, %f1, %f76;
	neg.f32 	%f78, %f77;
	mul.f32 	%f79, %f77, %f78;
	div.rn.f32 	%f80, %f79, %f2;
	mul.f32 	%f81, %f80, 0f3FB8AA3B;
	ex2.approx.f32 	%f82, %f81;
	cvt.f64.f32 	%fd29, %f82;
	mul.f64 	%fd30, %fd28, %fd29;
	cvt.rn.f32.f64 	%f83, %fd30;
	fma.rn.f32 	%f84, %f76, %f83, %f74;
	add.f32 	%f85, %f75, %f83;
	ld.global.f32 	%f86, [%rd16+20];
	ld.local.f64 	%fd31, [%rd37+8];
	mul.f64 	%fd32, %fd1, %fd31;
	sub.f32 	%f87, %f1, %f86;
	neg.f32 	%f88, %f87;
	mul.f32 	%f89, %f87, %f88;
	div.rn.f32 	%f90, %f89, %f2;
	mul.f32 	%f91, %f90, 0f3FB8AA3B;
	ex2.approx.f32 	%f92, %f91;
	cvt.f64.f32 	%fd33, %f92;
	mul.f64 	%fd34, %fd32, %fd33;
	cvt.rn.f32.f64 	%f93, %fd34;
	fma.rn.f32 	%f94, %f86, %f93, %f84;
	add.f32 	%f95, %f85, %f93;
	ld.global.f32 	%f96, [%rd16+24];
	ld.local.f64 	%fd35, [%rd37+16];
	mul.f64 	%fd36, %fd1, %fd35;
	sub.f32 	%f97, %f1, %f96;
	neg.f32 	%f98, %f97;
	mul.f32 	%f99, %f97, %f98;
	div.rn.f32 	%f100, %f99, %f2;
	mul.f32 	%f101, %f100, 0f3FB8AA3B;
	ex2.approx.f32 	%f102, %f101;
	cvt.f64.f32 	%fd37, %f102;
	mul.f64 	%fd38, %fd36, %fd37;
	cvt.rn.f32.f64 	%f103, %fd38;
	fma.rn.f32 	%f104, %f96, %f103, %f94;
	add.f32 	%f105, %f95, %f103;
	ld.global.f32 	%f106, [%rd16+28];
	ld.local.f64 	%fd39, [%rd37+24];
	mul.f64 	%fd40, %fd1, %fd39;
	sub.f32 	%f107, %f1, %f106;
	neg.f32 	%f108, %f107;
	mul.f32 	%f109, %f107, %f108;
	div.rn.f32 	%f110, %f109, %f2;
	mul.f32 	%f111, %f110, 0f3FB8AA3B;
	ex2.approx.f32 	%f112, %f111;
	cvt.f64.f32 	%fd41, %f112;
	mul.f64 	%fd42, %fd40, %fd41;
	cvt.rn.f32.f64 	%f113, %fd42;
	fma.rn.f32 	%f196, %f106, %f113, %f104;
	add.f32 	%f197, %f105, %f113;
	add.s32 	%r43, %r43, 8;
	add.s32 	%r42, %r42, 8;
	add.s64 	%rd37, %rd37, 64;
	setp.ne.s32 	%p6, %r43, 0;
	mov.u32 	%r45, %r4;
	@%p6 bra 	$L__BB14_5;
$L__BB14_6:
	setp.eq.s32 	%p7, %r3, 0;
	@%p7 bra 	$L__BB14_14;
	add.s32 	%r34, %r3, -1;
	setp.lt.u32 	%p8, %r34, 3;
	@%p8 bra 	$L__BB14_9;
	add.s32 	%r35, %r10, %r45;
	mul.wide.s32 	%rd17, %r35, 4;
	add.s64 	%rd18, %rd1, %rd17;
	ld.global.f32 	%f115, [%rd18];
	add.s32 	%r36, %r45, %r22;
	mul.wide.u32 	%rd19, %r36, 8;
	add.s64 	%rd20, %rd2, %rd19;
	ld.local.f64 	%fd43, [%rd20];
	mul.f64 	%fd44, %fd1, %fd43;
	sub.f32 	%f116, %f1, %f115;
	neg.f32 	%f117, %f116;
	mul.f32 	%f118, %f116, %f117;
	div.rn.f32 	%f119, %f118, %f2;
	mul.f32 	%f120, %f119, 0f3FB8AA3B;
	ex2.approx.f32 	%f121, %f120;
	cvt.f64.f32 	%fd45, %f121;
	mul.f64 	%fd46, %fd44, %fd45;
	cvt.rn.f32.f64 	%f122, %fd46;
	fma.rn.f32 	%f123, %f115, %f122, %f196;
	add.f32 	%f124, %f197, %f122;
	ld.global.f32 	%f125, [%rd18+4];
	cvt.u64.u32 	%rd21, %r45;
	add.s64 	%rd22, %rd21, %rd4;
	shl.b64 	%rd23, %rd22, 3;
	add.s64 	%rd24, %rd2, %rd23;
	ld.local.f64 	%fd47, [%rd24+8];
	mul.f64 	%fd48, %fd1, %fd47;
	sub.f32 	%f126, %f1, %f125;
	neg.f32 	%f127, %f126;
	mul.f32 	%f128, %f126, %f127;
	div.rn.f32 	%f129, %f128, %f2;
	mul.f32 	%f130, %f129, 0f3FB8AA3B;
	ex2.approx.f32 	%f131, %f130;
	cvt.f64.f32 	%fd49, %f131;
	mul.f64 	%fd50, %fd48, %fd49;
	cvt.rn.f32.f64 	%f132, %fd50;
	fma.rn.f32 	%f133, %f125, %f132, %f123;
	add.f32 	%f134, %f124, %f132;
	ld.global.f32 	%f135, [%rd18+8];
	ld.local.f64 	%fd51, [%rd24+16];
	mul.f64 	%fd52, %fd1, %fd51;
	sub.f32 	%f136, %f1, %f135;
	neg.f32 	%f137, %f136;
	mul.f32 	%f138, %f136, %f137;
	div.rn.f32 	%f139, %f138, %f2;
	mul.f32 	%f140, %f139, 0f3FB8AA3B;
	ex2.approx.f32 	%f141, %f140;
	cvt.f64.f32 	%fd53, %f141;
	mul.f64 	%fd54, %fd52, %fd53;
	cvt.rn.f32.f64 	%f142, %fd54;
	fma.rn.f32 	%f143, %f135, %f142, %f133;
	add.f32 	%f144, %f134, %f142;
	ld.global.f32 	%f145, [%rd18+12];
	ld.local.f64 	%fd55, [%rd24+24];
	mul.f64 	%fd56, %fd1, %fd55;
	sub.f32 	%f146, %f1, %f145;
	neg.f32 	%f147, %f146;
	mul.f32 	%f148, %f146, %f147;
	div.rn.f32 	%f149, %f148, %f2;
	mul.f32 	%f150, %f149, 0f3FB8AA3B;
	ex2.approx.f32 	%f151, %f150;
	cvt.f64.f32 	%fd57, %f151;
	mul.f64 	%fd58, %fd56, %fd57;
	cvt.rn.f32.f64 	%f152, %fd58;
	fma.rn.f32 	%f196, %f145, %f152, %f143;
	add.f32 	%f197, %f144, %f152;
	add.s32 	%r45, %r45, 4;
$L__BB14_9:
	setp.eq.s32 	%p9, %r5, 0;
	@%p9 bra 	$L__BB14_14;
	setp.eq.s32 	%p10, %r6, 0;
	@%p10 bra 	$L__BB14_12;
	add.s32 	%r37, %r10, %r45;
	mul.wide.s32 	%rd25, %r37, 4;
	add.s64 	%rd26, %rd1, %rd25;
	ld.global.f32 	%f154, [%rd26];
	add.s32 	%r38, %r45, %r22;
	mul.wide.u32 	%rd27, %r38, 8;
	add.s64 	%rd28, %rd2, %rd27;
	ld.local.f64 	%fd59, [%rd28];
	mul.f64 	%fd60, %fd1, %fd59;
	sub.f32 	%f155, %f1, %f154;
	neg.f32 	%f156, %f155;
	mul.f32 	%f157, %f155, %f156;
	div.rn.f32 	%f158, %f157, %f2;
	mul.f32 	%f159, %f158, 0f3FB8AA3B;
	ex2.approx.f32 	%f160, %f159;
	cvt.f64.f32 	%fd61, %f160;
	mul.f64 	%fd62, %fd60, %fd61;
	cvt.rn.f32.f64 	%f161, %fd62;
	fma.rn.f32 	%f162, %f154, %f161, %f196;
	add.f32 	%f163, %f197, %f161;
	ld.global.f32 	%f164, [%rd26+4];
	cvt.u64.u32 	%rd29, %r45;
	add.s64 	%rd30, %rd29, %rd4;
	shl.b64 	%rd31, %rd30, 3;
	add.s64 	%rd32, %rd2, %rd31;
	ld.local.f64 	%fd63, [%rd32+8];
	mul.f64 	%fd64, %fd1, %fd63;
	sub.f32 	%f165, %f1, %f164;
	neg.f32 	%f166, %f165;
	mul.f32 	%f167, %f165, %f166;
	div.rn.f32 	%f168, %f167, %f2;
	mul.f32 	%f169, %f168, 0f3FB8AA3B;
	ex2.approx.f32 	%f170, %f169;
	cvt.f64.f32 	%fd65, %f170;
	mul.f64 	%fd66, %fd64, %fd65;
	cvt.rn.f32.f64 	%f171, %fd66;
	fma.rn.f32 	%f196, %f164, %f171, %f162;
	add.f32 	%f197, %f163, %f171;
	add.s32 	%r45, %r45, 2;
$L__BB14_12:
	setp.ne.s32 	%p11, %r7, 0;
	@%p11 bra 	$L__BB14_14;
	add.s32 	%r39, %r10, %r45;
	mul.wide.s32 	%rd33, %r39, 4;
	add.s64 	%rd34, %rd1, %rd33;
	ld.global.f32 	%f172, [%rd34];
	add.s32 	%r40, %r45, %r22;
	mul.wide.u32 	%rd35, %r40, 8;
	add.s64 	%rd36, %rd2, %rd35;
	ld.local.f64 	%fd67, [%rd36];
	mul.f64 	%fd68, %fd1, %fd67;
	sub.f32 	%f173, %f1, %f172;
	mul.f32 	%f174, %f173, %f173;
	div.rn.f32 	%f175, %f174, %f2;
	mul.f32 	%f176, %f175, 0fBFB8AA3B;
	ex2.approx.f32 	%f177, %f176;
	cvt.f64.f32 	%fd69, %f177;
	mul.f64 	%fd70, %fd68, %fd69;
	cvt.rn.f32.f64 	%f178, %fd70;
	fma.rn.f32 	%f196, %f172, %f178, %f196;
	add.f32 	%f197, %f197, %f178;
$L__BB14_14:
	add.s32 	%r41, %r9, 1;
	setp.ne.s32 	%p12, %r9, %r22;
	@%p12 bra 	$L__BB14_3;
$L__BB14_15:
	div.rn.f32 	%f179, %f196, %f197;
	st.global.f32 	[%rd3], %f179;
$L__BB14_16:
	ret;

}
	// .globl	_Z12store_kernelIdEvPT_S1_S1_m
.visible .entry _Z12store_kernelIdEvPT_S1_S1_m(
	.param .u64 .ptr .align 1 _Z12store_kernelIdEvPT_S1_S1_m_param_0,
	.param .u64 .ptr .align 1 _Z12store_kernelIdEvPT_S1_S1_m_param_1,
	.param .u64 .ptr .align 1 _Z12store_kernelIdEvPT_S1_S1_m_param_2,
	.param .u64 _Z12store_kernelIdEvPT_S1_S1_m_param_3
)
{
	.reg .pred 	%p<4>;
	.reg .b32 	%r<7>;
	.reg .b64 	%rd<26>;

	ld.param.u64 	%rd14, [_Z12store_kernelIdEvPT_S1_S1_m_param_0];
	ld.param.u64 	%rd15, [_Z12store_kernelIdEvPT_S1_S1_m_param_1];
	ld.param.u64 	%rd16, [_Z12store_kernelIdEvPT_S1_S1_m_param_2];
	ld.param.u64 	%rd17, [_Z12store_kernelIdEvPT_S1_S1_m_param_3];
	mov.u32 	%r2, %tid.x;
	mov.u32 	%r3, %ctaid.x;
	mov.u32 	%r1, %ntid.x;
	mad.lo.s32 	%r4, %r3, %r1, %r2;
	cvt.u64.u32 	%rd24, %r4;
	add.s64 	%rd2, %rd17, -8000;
	setp.le.u64 	%p1, %rd2, %rd24;
	@%p1 bra 	$L__BB15_5;
	mov.u32 	%r5, %nctaid.x;
	mul.lo.s32 	%r6, %r1, %r5;
	cvt.u64.u32 	%rd3, %r6;
	cvta.to.global.u64 	%rd4, %rd14;
	cvta.to.global.u64 	%rd5, %rd15;
	cvta.to.global.u64 	%rd6, %rd16;
$L__BB15_2:
	shl.b64 	%rd19, %rd24, 3;
	add.s64 	%rd8, %rd4, %rd19;
	add.s64 	%rd9, %rd5, %rd19;
	add.s64 	%rd10, %rd6, %rd19;
	mov.b64 	%rd25, 256;
$L__BB15_3:
	.pragma "nounroll";
	add.s64 	%rd20, %rd8, %rd25;
	mov.b64 	%rd21, 4597770593988374240;
	st.global.u64 	[%rd20+-256], %rd21;
	add.s64 	%rd22, %rd9, %rd25;
	st.global.u64 	[%rd22+-256], %rd21;
	add.s64 	%rd23, %rd10, %rd25;
	st.global.u64 	[%rd23+-256], %rd21;
	st.global.u64 	[%rd20+-248], %rd21;
	st.global.u64 	[%rd22+-248], %rd21;
	st.global.u64 	[%rd23+-248], %rd21;
	st.global.u64 	[%rd20+-240], %rd21;
	st.global.u64 	[%rd22+-240], %rd21;
	st.global.u64 	[%rd23+-240], %rd21;
	st.global.u64 	[%rd20+-232], %rd21;
	st.global.u64 	[%rd22+-232], %rd21;
	st.global.u64 	[%rd23+-232], %rd21;
	st.global.u64 	[%rd20+-224], %rd21;
	st.global.u64 	[%rd22+-224], %rd21;
	st.global.u64 	[%rd23+-224], %rd21;
	st.global.u64 	[%rd20+-216], %rd21;
	st.global.u64 	[%rd22+-216], %rd21;
	st.global.u64 	[%rd23+-216], %rd21;
	st.global.u64 	[%rd20+-208], %rd21;
	st.global.u64 	[%rd22+-208], %rd21;
	st.global.u64 	[%rd23+-208], %rd21;
	st.global.u64 	[%rd20+-200], %rd21;
	st.global.u64 	[%rd22+-200], %rd21;
	st.global.u64 	[%rd23+-200], %rd21;
	st.global.u64 	[%rd20+-192], %rd21;
	st.global.u64 	[%rd22+-192], %rd21;
	st.global.u64 	[%rd23+-192], %rd21;
	st.global.u64 	[%rd20+-184], %rd21;
	st.global.u64 	[%rd22+-184], %rd21;
	st.global.u64 	[%rd23+-184], %rd21;
	st.global.u64 	[%rd20+-176], %rd21;
	st.global.u64 	[%rd22+-176], %rd21;
	st.global.u64 	[%rd23+-176], %rd21;
	st.global.u64 	[%rd20+-168], %rd21;
	st.global.u64 	[%rd22+-168], %rd21;
	st.global.u64 	[%rd23+-168], %rd21;
	st.global.u64 	[%rd20+-160], %rd21;
	st.global.u64 	[%rd22+-160], %rd21;
	st.global.u64 	[%rd23+-160], %rd21;
	st.global.u64 	[%rd20+-152], %rd21;
	st.global.u64 	[%rd22+-152], %rd21;
	st.global.u64 	[%rd23+-152], %rd21;
	st.global.u64 	[%rd20+-144], %rd21;
	st.global.u64 	[%rd22+-144], %rd21;
	st.global.u64 	[%rd23+-144], %rd21;
	st.global.u64 	[%rd20+-136], %rd21;
	st.global.u64 	[%rd22+-136], %rd21;
	st.global.u64 	[%rd23+-136], %rd21;
	st.global.u64 	[%rd20+-128], %rd21;
	st.global.u64 	[%rd22+-128], %rd21;
	st.global.u64 	[%rd23+-128], %rd21;
	st.global.u64 	[%rd20+-120], %rd21;
	st.global.u64 	[%rd22+-120], %rd21;
	st.global.u64 	[%rd23+-120], %rd21;
	st.global.u64 	[%rd20+-112], %rd21;
	st.global.u64 	[%rd22+-112], %rd21;
	st.global.u64 	[%rd23+-112], %rd21;
	st.global.u64 	[%rd20+-104], %rd21;
	st.global.u64 	[%rd22+-104], %rd21;
	st.global.u64 	[%rd23+-104], %rd21;
	st.global.u64 	[%rd20+-96], %rd21;
	st.global.u64 	[%rd22+-96], %rd21;
	st.global.u64 	[%rd23+-96], %rd21;
	st.global.u64 	[%rd20+-88], %rd21;
	st.global.u64 	[%rd22+-88], %rd21;
	st.global.u64 	[%rd23+-88], %rd21;
	st.global.u64 	[%rd20+-80], %rd21;
	st.global.u64 	[%rd22+-80], %rd21;
	st.global.u64 	[%rd23+-80], %rd21;
	st.global.u64 	[%rd20+-72], %rd21;
	st.global.u64 	[%rd22+-72], %rd21;
	st.global.u64 	[%rd23+-72], %rd21;
	st.global.u64 	[%rd20+-64], %rd21;
	st.global.u64 	[%rd22+-64], %rd21;
	st.global.u64 	[%rd23+-64], %rd21;
	st.global.u64 	[%rd20+-56], %rd21;
	st.global.u64 	[%rd22+-56], %rd21;
	st.global.u64 	[%rd23+-56], %rd21;
	st.global.u64 	[%rd20+-48], %rd21;
	st.global.u64 	[%rd22+-48], %rd21;
	st.global.u64 	[%rd23+-48], %rd21;
	st.global.u64 	[%rd20+-40], %rd21;
	st.global.u64 	[%rd22+-40], %rd21;
	st.global.u64 	[%rd23+-40], %rd21;
	st.global.u64 	[%rd20+-32], %rd21;
	st.global.u64 	[%rd22+-32], %rd21;
	st.global.u64 	[%rd23+-32], %rd21;
	st.global.u64 	[%rd20+-24], %rd21;
	st.global.u64 	[%rd22+-24], %rd21;
	st.global.u64 	[%rd23+-24], %rd21;
	st.global.u64 	[%rd20+-16], %rd21;
	st.global.u64 	[%rd22+-16], %rd21;
	st.global.u64 	[%rd23+-16], %rd21;
	st.global.u64 	[%rd20+-8], %rd21;
	st.global.u64 	[%rd22+-8], %rd21;
	st.global.u64 	[%rd23+-8], %rd21;
	st.global.u64 	[%rd20], %rd21;
	st.global.u64 	[%rd22], %rd21;
	st.global.u64 	[%rd23], %rd21;
	st.global.u64 	[%rd20+8], %rd21;
	st.global.u64 	[%rd22+8], %rd21;
	st.global.u64 	[%rd23+8], %rd21;
	st.global.u64 	[%rd20+16], %rd21;
	st.global.u64 	[%rd22+16], %rd21;
	st.global.u64 	[%rd23+16], %rd21;
	st.global.u64 	[%rd20+24], %rd21;
	st.global.u64 	[%rd22+24], %rd21;
	st.global.u64 	[%rd23+24], %rd21;
	st.global.u64 	[%rd20+32], %rd21;
	st.global.u64 	[%rd22+32], %rd21;
	st.global.u64 	[%rd23+32], %rd21;
	st.global.u64 	[%rd20+40], %rd21;
	st.global.u64 	[%rd22+40], %rd21;
	st.global.u64 	[%rd23+40], %rd21;
	st.global.u64 	[%rd20+48], %rd21;
	st.global.u64 	[%rd22+48], %rd21;
	st.global.u64 	[%rd23+48], %rd21;
	st.global.u64 	[%rd20+56], %rd21;
	st.global.u64 	[%rd22+56], %rd21;
	st.global.u64 	[%rd23+56], %rd21;
	st.global.u64 	[%rd20+64], %rd21;
	st.global.u64 	[%rd22+64], %rd21;
	st.global.u64 	[%rd23+64], %rd21;
	st.global.u64 	[%rd20+72], %rd21;
	st.global.u64 	[%rd22+72], %rd21;
	st.global.u64 	[%rd23+72], %rd21;
	st.global.u64 	[%rd20+80], %rd21;
	st.global.u64 	[%rd22+80], %rd21;
	st.global.u64 	[%rd23+80], %rd21;
	st.global.u64 	[%rd20+88], %rd21;
	st.global.u64 	[%rd22+88], %rd21;
	st.global.u64 	[%rd23+88], %rd21;
	st.global.u64 	[%rd20+96], %rd21;
	st.global.u64 	[%rd22+96], %rd21;
	st.global.u64 	[%rd23+96], %rd21;
	st.global.u64 	[%rd20+104], %rd21;
	st.global.u64 	[%rd22+104], %rd21;
	st.global.u64 	[%rd23+104], %rd21;
	st.global.u64 	[%rd20+112], %rd21;
	st.global.u64 	[%rd22+112], %rd21;
	st.global.u64 	[%rd23+112], %rd21;
	st.global.u64 	[%rd20+120], %rd21;
	st.global.u64 	[%rd22+120], %rd21;
	st.global.u64 	[%rd23+120], %rd21;
	st.global.u64 	[%rd20+128], %rd21;
	st.global.u64 	[%rd22+128], %rd21;
	st.global.u64 	[%rd23+128], %rd21;
	st.global.u64 	[%rd20+136], %rd21;
	st.global.u64 	[%rd22+136], %rd21;
	st.global.u64 	[%rd23+136], %rd21;
	st.global.u64 	[%rd20+144], %rd21;
	st.global.u64 	[%rd22+144], %rd21;
	st.global.u64 	[%rd23+144], %rd21;
	st.global.u64 	[%rd20+152], %rd21;
	st.global.u64 	[%rd22+152], %rd21;
	st.global.u64 	[%rd23+152], %rd21;
	st.global.u64 	[%rd20+160], %rd21;
	st.global.u64 	[%rd22+160], %rd21;
	st.global.u64 	[%rd23+160], %rd21;
	st.global.u64 	[%rd20+168], %rd21;
	st.global.u64 	[%rd22+168], %rd21;
	st.global.u64 	[%rd23+168], %rd21;
	st.global.u64 	[%rd20+176], %rd21;
	st.global.u64 	[%rd22+176], %rd21;
	st.global.u64 	[%rd23+176], %rd21;
	st.global.u64 	[%rd20+184], %rd21;
	st.global.u64 	[%rd22+184], %rd21;
	st.global.u64 	[%rd23+184], %rd21;
	st.global.u64 	[%rd20+192], %rd21;
	st.global.u64 	[%rd22+192], %rd21;
	st.global.u64 	[%rd23+192], %rd21;
	st.global.u64 	[%rd20+200], %rd21;
	st.global.u64 	[%rd22+200], %rd21;
	st.global.u64 	[%rd23+200], %rd21;
	st.global.u64 	[%rd20+208], %rd21;
	st.global.u64 	[%rd22+208], %rd21;
	st.global.u64 	[%rd23+208], %rd21;
	st.global.u64 	[%rd20+216], %rd21;
	st.global.u64 	[%rd22+216], %rd21;
	st.global.u64 	[%rd23+216], %rd21;
	st.global.u64 	[%rd20+224], %rd21;
	st.global.u64 	[%rd22+224], %rd21;
	st.global.u64 	[%rd23+224], %rd21;
	st.global.u64 	[%rd20+232], %rd21;
	st.global.u64 	[%rd22+232], %rd21;
	st.global.u64 	[%rd23+232], %rd21;
	st.global.u64 	[%rd20+240], %rd21;
	st.global.u64 	[%rd22+240], %rd21;
	st.global.u64 	[%rd23+240], %rd21;
	st.global.u64 	[%rd20+248], %rd21;
	st.global.u64 	[%rd22+248], %rd21;
	st.global.u64 	[%rd23+248], %rd21;
	add.s64 	%rd25, %rd25, 512;
	setp.ne.s64 	%p2, %rd25, 64256;
	@%p2 bra 	$L__BB15_3;
	add.s64 	%rd24, %rd24, %rd3;
	setp.lt.u64 	%p3, %rd24, %rd2;
	@%p3 bra 	$L__BB15_2;
$L__BB15_5:
	ret;

}
	// .globl	_Z19load_and_sum_kernelIdEvPT_S1_S1_m
.visible .entry _Z19load_and_sum_kernelIdEvPT_S1_S1_m(
	.param .u64 .ptr .align 1 _Z19load_and_sum_kernelIdEvPT_S1_S1_m_param_0,
	.param .u64 .ptr .align 1 _Z19load_and_sum_kernelIdEvPT_S1_S1_m_param_1,
	.param .u64 .ptr .align 1 _Z19load_and_sum_kernelIdEvPT_S1_S1_m_param_2,
	.param .u64 _Z19load_and_sum_kernelIdEvPT_S1_S1_m_param_3
)
{
	.reg .pred 	%p<4>;
	.reg .b32 	%r<7>;
	.reg .b64 	%rd<28>;
	.reg .b64 	%fd<390>;

	ld.param.u64 	%rd15, [_Z19load_and_sum_kernelIdEvPT_S1_S1_m_param_0];
	ld.param.u64 	%rd14, [_Z19load_and_sum_kernelIdEvPT_S1_S1_m_param_2];
	ld.param.u64 	%rd16, [_Z19load_and_sum_kernelIdEvPT_S1_S1_m_param_3];
	cvta.to.global.u64 	%rd1, %rd15;
	mov.u32 	%r2, %tid.x;
	mov.u32 	%r3, %ctaid.x;
	mov.u32 	%r1, %ntid.x;
	mad.lo.s32 	%r4, %r3, %r1, %r2;
	cvt.u64.u32 	%rd26, %r4;
	add.s64 	%rd3, %rd16, -8000;
	setp.le.u64 	%p1, %rd3, %rd26;
	@%p1 bra 	$L__BB16_5;
	mov.u32 	%r5, %nctaid.x;
	mul.lo.s32 	%r6, %r1, %r5;
	cvt.u64.u32 	%rd4, %r6;
	cvta.to.global.u64 	%rd5, %rd14;
	mov.f64 	%fd389, 0d0000000000000000;
$L__BB16_2:
	ld.param.u64 	%rd25, [_Z19load_and_sum_kernelIdEvPT_S1_S1_m_param_1];
	shl.b64 	%rd18, %rd26, 3;
	add.s64 	%rd7, %rd1, %rd18;
	cvta.to.global.u64 	%rd19, %rd25;
	add.s64 	%rd8, %rd19, %rd18;
	add.s64 	%rd9, %rd5, %rd18;
	mov.b64 	%rd27, 256;
$L__BB16_3:
	.pragma "nounroll";
	add.s64 	%rd20, %rd7, %rd27;
	ld.global.f64 	%fd5, [%rd20+-256];
	add.s64 	%rd21, %rd8, %rd27;
	ld.global.f64 	%fd6, [%rd21+-256];
	add.f64 	%fd7, %fd5, %fd6;
	add.s64 	%rd22, %rd9, %rd27;
	ld.global.f64 	%fd8, [%rd22+-256];
	add.f64 	%fd9, %fd7, %fd8;
	add.f64 	%fd10, %fd389, %fd9;
	ld.global.f64 	%fd11, [%rd20+-248];
	ld.global.f64 	%fd12, [%rd21+-248];
	add.f64 	%fd13, %fd11, %fd12;
	ld.global.f64 	%fd14, [%rd22+-248];
	add.f64 	%fd15, %fd13, %fd14;
	add.f64 	%fd16, %fd10, %fd15;
	ld.global.f64 	%fd17, [%rd20+-240];
	ld.global.f64 	%fd18, [%rd21+-240];
	add.f64 	%fd19, %fd17, %fd18;
	ld.global.f64 	%fd20, [%rd22+-240];
	add.f64 	%fd21, %fd19, %fd20;
	add.f64 	%fd22, %fd16, %fd21;
	ld.global.f64 	%fd23, [%rd20+-232];
	ld.global.f64 	%fd24, [%rd21+-232];
	add.f64 	%fd25, %fd23, %fd24;
	ld.global.f64 	%fd26, [%rd22+-232];
	add.f64 	%fd27, %fd25, %fd26;
	add.f64 	%fd28, %fd22, %fd27;
	ld.global.f64 	%fd29, [%rd20+-224];
	ld.global.f64 	%fd30, [%rd21+-224];
	add.f64 	%fd31, %fd29, %fd30;
	ld.global.f64 	%fd32, [%rd22+-224];
	add.f64 	%fd33, %fd31, %fd32;
	add.f64 	%fd34, %fd28, %fd33;
	ld.global.f64 	%fd35, [%rd20+-216];
	ld.global.f64 	%fd36, [%rd21+-216];
	add.f64 	%fd37, %fd35, %fd36;
	ld.global.f64 	%fd38, [%rd22+-216];
	add.f64 	%fd39, %fd37, %fd38;
	add.f64 	%fd40, %fd34, %fd39;
	ld.global.f64 	%fd41, [%rd20+-208];
	ld.global.f64 	%fd42, [%rd21+-208];
	add.f64 	%fd43, %fd41, %fd42;
	ld.global.f64 	%fd44, [%rd22+-208];
	add.f64 	%fd45, %fd43, %fd44;
	add.f64 	%fd46, %fd40, %fd45;
	ld.global.f64 	%fd47, [%rd20+-200];
	ld.global.f64 	%fd48, [%rd21+-200];
	add.f64 	%fd49, %fd47, %fd48;
	ld.global.f64 	%fd50, [%rd22+-200];
	add.f64 	%fd51, %fd49, %fd50;
	add.f64 	%fd52, %fd46, %fd51;
	ld.global.f64 	%fd53, [%rd20+-192];
	ld.global.f64 	%fd54, [%rd21+-192];
	add.f64 	%fd55, %fd53, %fd54;
	ld.global.f64 	%fd56, [%rd22+-192];
	add.f64 	%fd57, %fd55, %fd56;
	add.f64 	%fd58, %fd52, %fd57;
	ld.global.f64 	%fd59, [%rd20+-184];
	ld.global.f64 	%fd60, [%rd21+-184];
	add.f64 	%fd61, %fd59, %fd60;
	ld.global.f64 	%fd62, [%rd22+-184];
	add.f64 	%fd63, %fd61, %fd62;
	add.f64 	%fd64, %fd58, %fd63;
	ld.global.f64 	%fd65, [%rd20+-176];
	ld.global.f64 	%fd66, [%rd21+-176];
	add.f64 	%fd67, %fd65, %fd66;
	ld.global.f64 	%fd68, [%rd22+-176];
	add.f64 	%fd69, %fd67, %fd68;
	add.f64 	%fd70, %fd64, %fd69;
	ld.global.f64 	%fd71, [%rd20+-168];
	ld.global.f64 	%fd72, [%rd21+-168];
	add.f64 	%fd73, %fd71, %fd72;
	ld.global.f64 	%fd74, [%rd22+-168];
	add.f64 	%fd75, %fd73, %fd74;
	add.f64 	%fd76, %fd70, %fd75;
	ld.global.f64 	%fd77, [%rd20+-160];
	ld.global.f64 	%fd78, [%rd21+-160];
	add.f64 	%fd79, %fd77, %fd78;
	ld.global.f64 	%fd80, [%rd22+-160];
	add.f64 	%fd81, %fd79, %fd80;
	add.f64 	%fd82, %fd76, %fd81;
	ld.global.f64 	%fd83, [%rd20+-152];
	ld.global.f64 	%fd84, [%rd21+-152];
	add.f64 	%fd85, %fd83, %fd84;
	ld.global.f64 	%fd86, [%rd22+-152];
	add.f64 	%fd87, %fd85, %fd86;
	add.f64 	%fd88, %fd82, %fd87;
	ld.global.f64 	%fd89, [%rd20+-144];
	ld.global.f64 	%fd90, [%rd21+-144];
	add.f64 	%fd91, %fd89, %fd90;
	ld.global.f64 	%fd92, [%rd22+-144];
	add.f64 	%fd93, %fd91, %fd92;
	add.f64 	%fd94, %fd88, %fd93;
	ld.global.f64 	%fd95, [%rd20+-136];
	ld.global.f64 	%fd96, [%rd21+-136];
	add.f64 	%fd97, %fd95, %fd96;
	ld.global.f64 	%fd98, [%rd22+-136];
	add.f64 	%fd99, %fd97, %fd98;
	add.f64 	%fd100, %fd94, %fd99;
	ld.global.f64 	%fd101, [%rd20+-128];
	ld.global.f64 	%fd102, [%rd21+-128];
	add.f64 	%fd103, %fd101, %fd102;
	ld.global.f64 	%fd104, [%rd22+-128];
	add.f64 	%fd105, %fd103, %fd104;
	add.f64 	%fd106, %fd100, %fd105;
	ld.global.f64 	%fd107, [%rd20+-120];
	ld.global.f64 	%fd108, [%rd21+-120];
	add.f64 	%fd109, %fd107, %fd108;
	ld.global.f64 	%fd110, [%rd22+-120];
	add.f64 	%fd111, %fd109, %fd110;
	add.f64 	%fd112, %fd106, %fd111;
	ld.global.f64 	%fd113, [%rd20+-112];
	ld.global.f64 	%fd114, [%rd21+-112];
	add.f64 	%fd115, %fd113, %fd114;
	ld.global.f64 	%fd116, [%rd22+-112];
	add.f64 	%fd117, %fd115, %fd116;
	add.f64 	%fd118, %fd112, %fd117;
	ld.global.f64 	%fd119, [%rd20+-104];
	ld.global.f64 	%fd120, [%rd21+-104];
	add.f64 	%fd121, %fd119, %fd120;
	ld.global.f64 	%fd122, [%rd22+-104];
	add.f64 	%fd123, %fd121, %fd122;
	add.f64 	%fd124, %fd118, %fd123;
	ld.global.f64 	%fd125, [%rd20+-96];
	ld.global.f64 	%fd126, [%rd21+-96];
	add.f64 	%fd127, %fd125, %fd126;
	ld.global.f64 	%fd128, [%rd22+-96];
	add.f64 	%fd129, %fd127, %fd128;
	add.f64 	%fd130, %fd124, %fd129;
	ld.global.f64 	%fd131, [%rd20+-88];
	ld.global.f64 	%fd132, [%rd21+-88];
	add.f64 	%fd133, %fd131, %fd132;
	ld.global.f64 	%fd134, [%rd22+-88];
	add.f64 	%fd135, %fd133, %fd134;
	add.f64 	%fd136, %fd130, %fd135;
	ld.global.f64 	%fd137, [%rd20+-80];
	ld.global.f64 	%fd138, [%rd21+-80];
	add.f64 	%fd139, %fd137, %fd138;
	ld.global.f64 	%fd140, [%rd22+-80];
	add.f64 	%fd141, %fd139, %fd140;
	add.f64 	%fd142, %fd136, %fd141;
	ld.global.f64 	%fd143, [%rd20+-72];
	ld.global.f64 	%fd144, [%rd21+-72];
	add.f64 	%fd145, %fd143, %fd144;
	ld.global.f64 	%fd146, [%rd22+-72];
	add.f64 	%fd147, %fd145, %fd146;
	add.f64 	%fd148, %fd142, %fd147;
	ld.global.f64 	%fd149, [%rd20+-64];
	ld.global.f64 	%fd150, [%rd21+-64];
	add.f64 	%fd151, %fd149, %fd150;
	ld.global.f64 	%fd152, [%rd22+-64];
	add.f64 	%fd153, %fd151, %fd152;
	add.f64 	%fd154, %fd148, %fd153;
	ld.global.f64 	%fd155, [%rd20+-56];
	ld.global.f64 	%fd156, [%rd21+-56];
	add.f64 	%fd157, %fd155, %fd156;
	ld.global.f64 	%fd158, [%rd22+-56];
	add.f64 	%fd159, %fd157, %fd158;
	add.f64 	%fd160, %fd154, %fd159;
	ld.global.f64 	%fd161, [%rd20+-48];
	ld.global.f64 	%fd162, [%rd21+-48];
	add.f64 	%fd163, %fd161, %fd162;
	ld.global.f64 	%fd164, [%rd22+-48];
	add.f64 	%fd165, %fd163, %fd164;
	add.f64 	%fd166, %fd160, %fd165;
	ld.global.f64 	%fd167, [%rd20+-40];
	ld.global.f64 	%fd168, [%rd21+-40];
	add.f64 	%fd169, %fd167, %fd168;
	ld.global.f64 	%fd170, [%rd22+-40];
	add.f64 	%fd171, %fd169, %fd170;
	add.f64 	%fd172, %fd166, %fd171;
	ld.global.f64 	%fd173, [%rd20+-32];
	ld.global.f64 	%fd174, [%rd21+-32];
	add.f64 	%fd175, %fd173, %fd174;
	ld.global.f64 	%fd176, [%rd22+-32];
	add.f64 	%fd177, %fd175, %fd176;
	add.f64 	%fd178, %fd172, %fd177;
	ld.global.f64 	%fd179, [%rd20+-24];
	ld.global.f64 	%fd180, [%rd21+-24];
	add.f64 	%fd181, %fd179, %fd180;
	ld.global.f64 	%fd182, [%rd22+-24];
	add.f64 	%fd183, %fd181, %fd182;
	add.f64 	%fd184, %fd178, %fd183;
	ld.global.f64 	%fd185, [%rd20+-16];
	ld.global.f64 	%fd186, [%rd21+-16];
	add.f64 	%fd187, %fd185, %fd186;
	ld.global.f64 	%fd188, [%rd22+-16];
	add.f64 	%fd189, %fd187, %fd188;
	add.f64 	%fd190, %fd184, %fd189;
	ld.global.f64 	%fd191, [%rd20+-8];
	ld.global.f64 	%fd192, [%rd21+-8];
	add.f64 	%fd193, %fd191, %fd192;
	ld.global.f64 	%fd194, [%rd22+-8];
	add.f64 	%fd195, %fd193, %fd194;
	add.f64 	%fd196, %fd190, %fd195;
	ld.global.f64 	%fd197, [%rd20];
	ld.global.f64 	%fd198, [%rd21];
	add.f64 	%fd199, %fd197, %fd198;
	ld.global.f64 	%fd200, [%rd22];
	add.f64 	%fd201, %fd199, %fd200;
	add.f64 	%fd202, %fd196, %fd201;
	ld.global.f64 	%fd203, [%rd20+8];
	ld.global.f64 	%fd204, [%rd21+8];
	add.f64 	%fd205, %fd203, %fd204;
	ld.global.f64 	%fd206, [%rd22+8];
	add.f64 	%fd207, %fd205, %fd206;
	add.f64 	%fd208, %fd202, %fd207;
	ld.global.f64 	%fd209, [%rd20+16];
	ld.global.f64 	%fd210, [%rd21+16];
	add.f64 	%fd211, %fd209, %fd210;
	ld.global.f64 	%fd212, [%rd22+16];
	add.f64 	%fd213, %fd211, %fd212;
	add.f64 	%fd214, %fd208, %fd213;
	ld.global.f64 	%fd215, [%rd20+24];
	ld.global.f64 	%fd216, [%rd21+24];
	add.f64 	%fd217, %fd215, %fd216;
	ld.global.f64 	%fd218, [%rd22+24];
	add.f64 	%fd219, %fd217, %fd218;
	add.f64 	%fd220, %fd214, %fd219;
	ld.global.f64 	%fd221, [%rd20+32];
	ld.global.f64 	%fd222, [%rd21+32];
	add.f64 	%fd223, %fd221, %fd222;
	ld.global.f64 	%fd224, [%rd22+32];
	add.f64 	%fd225, %fd223, %fd224;
	add.f64 	%fd226, %fd220, %fd225;
	ld.global.f64 	%fd227, [%rd20+40];
	ld.global.f64 	%fd228, [%rd21+40];
	add.f64 	%fd229, %fd227, %fd228;
	ld.global.f64 	%fd230, [%rd22+40];
	add.f64 	%fd231, %fd229, %fd230;
	add.f64 	%fd232, %fd226, %fd231;
	ld.global.f64 	%fd233, [%rd20+48];
	ld.global.f64 	%fd234, [%rd21+48];
	add.f64 	%fd235, %fd233, %fd234;
	ld.global.f64 	%fd236, [%rd22+48];
	add.f64 	%fd237, %fd235, %fd236;
	add.f64 	%fd238, %fd232, %fd237;
	ld.global.f64 	%fd239, [%rd20+56];
	ld.global.f64 	%fd240, [%rd21+56];
	add.f64 	%fd241, %fd239, %fd240;
	ld.global.f64 	%fd242, [%rd22+56];
	add.f64 	%fd243, %fd241, %fd242;
	add.f64 	%fd244, %fd238, %fd243;
	ld.global.f64 	%fd245, [%rd20+64];
	ld.global.f64 	%fd246, [%rd21+64];
	add.f64 	%fd247, %fd245, %fd246;
	ld.global.f64 	%fd248, [%rd22+64];
	add.f64 	%fd249, %fd247, %fd248;
	add.f64 	%fd250, %fd244, %fd249;
	ld.global.f64 	%fd251, [%rd20+72];
	ld.global.f64 	%fd252, [%rd21+72];
	add.f64 	%fd253, %fd251, %fd252;
	ld.global.f64 	%fd254, [%rd22+72];
	add.f64 	%fd255, %fd253, %fd254;
	add.f64 	%fd256, %fd250, %fd255;
	ld.global.f64 	%fd257, [%rd20+80];
	ld.global.f64 	%fd258, [%rd21+80];
	add.f64 	%fd259, %fd257, %fd258;
	ld.global.f64 	%fd260, [%rd22+80];
	add.f64 	%fd261, %fd259, %fd260;
	add.f64 	%fd262, %fd256, %fd261;
	ld.global.f64 	%fd263, [%rd20+88];
	ld.global.f64 	%fd264, [%rd21+88];
	add.f64 	%fd265, %fd263, %fd264;
	ld.global.f64 	%fd266, [%rd22+88];
	add.f64 	%fd267, %fd265, %fd266;
	add.f64 	%fd268, %fd262, %fd267;
	ld.global.f64 	%fd269, [%rd20+96];
	ld.global.f64 	%fd270, [%rd21+96];
	add.f64 	%fd271, %fd269, %fd270;
	ld.global.f64 	%fd272, [%rd22+96];
	add.f64 	%fd273, %fd271, %fd272;
	add.f64 	%fd274, %fd268, %fd273;
	ld.global.f64 	%fd275, [%rd20+104];
	ld.global.f64 	%fd276, [%rd21+104];
	add.f64 	%fd277, %fd275, %fd276;
	ld.global.f64 	%fd278, [%rd22+104];
	add.f64 	%fd279, %fd277, %fd278;
	add.f64 	%fd280, %fd274, %fd279;
	ld.global.f64 	%fd281, [%rd20+112];
	ld.global.f64 	%fd282, [%rd21+112];
	add.f64 	%fd283, %fd281, %fd282;
	ld.global.f64 	%fd284, [%rd22+112];
	add.f64 	%fd285, %fd283, %fd284;
	add.f64 	%fd286, %fd280, %fd285;
	ld.global.f64 	%fd287, [%rd20+120];
	ld.global.f64 	%fd288, [%rd21+120];
	add.f64 	%fd289, %fd287, %fd288;
	ld.global.f64 	%fd290, [%rd22+120];
	add.f64 	%fd291, %fd289, %fd290;
	add.f64 	%fd292, %fd286, %fd291;
	ld.global.f64 	%fd293, [%rd20+128];
	ld.global.f64 	%fd294, [%rd21+128];
	add.f64 	%fd295, %fd293, %fd294;
	ld.global.f64 	%fd296, [%rd22+128];
	add.f64 	%fd297, %fd295, %fd296;
	add.f64 	%fd298, %fd292, %fd297;
	ld.global.f64 	%fd299, [%rd20+136];
	ld.global.f64 	%fd300, [%rd21+136];
	add.f64 	%fd301, %fd299, %fd300;
	ld.global.f64 	%fd302, [%rd22+136];
	add.f64 	%fd303, %fd301, %fd302;
	add.f64 	%fd304, %fd298, %fd303;
	ld.global.f64 	%fd305, [%rd20+144];
	ld.global.f64 	%fd306, [%rd21+144];
	add.f64 	%fd307, %fd305, %fd306;
	ld.global.f64 	%fd308, [%rd22+144];
	add.f64 	%fd309, %fd307, %fd308;
	add.f64 	%fd310, %fd304, %fd309;
	ld.global.f64 	%fd311, [%rd20+152];
	ld.global.f64 	%fd312, [%rd21+152];
	add.f64 	%fd313, %fd311, %fd312;
	ld.global.f64 	%fd314, [%rd22+152];
	add.f64 	%fd315, %fd313, %fd314;
	add.f64 	%fd316, %fd310, %fd315;
	ld.global.f64 	%fd317, [%rd20+160];
	ld.global.f64 	%fd318, [%rd21+160];
	add.f64 	%fd319, %fd317, %fd318;
	ld.global.f64 	%fd320, [%rd22+160];
	add.f64 	%fd321, %fd319, %fd320;
	add.f64 	%fd322, %fd316, %fd321;
	ld.global.f64 	%fd323, [%rd20+168];
	ld.global.f64 	%fd324, [%rd21+168];
	add.f64 	%fd325, %fd323, %fd324;
	ld.global.f64 	%fd326, [%rd22+168];
	add.f64 	%fd327, %fd325, %fd326;
	add.f64 	%fd328, %fd322, %fd327;
	ld.global.f64 	%fd329, [%rd20+176];
	ld.global.f64 	%fd330, [%rd21+176];
	add.f64 	%fd331, %fd329, %fd330;
	ld.global.f64 	%fd332, [%rd22+176];
	add.f64 	%fd333, %fd331, %fd332;
	add.f64 	%fd334, %fd328, %fd333;
	ld.global.f64 	%fd335, [%rd20+184];
	ld.global.f64 	%fd336, [%rd21+184];
	add.f64 	%fd337, %fd335, %fd336;
	ld.global.f64 	%fd338, [%rd22+184];
	add.f64 	%fd339, %fd337, %fd338;
	add.f64 	%fd340, %fd334, %fd339;
	ld.global.f64 	%fd341, [%rd20+192];
	ld.global.f64 	%fd342, [%rd21+192];
	add.f64 	%fd343, %fd341, %fd342;
	ld.global.f64 	%fd344, [%rd22+192];
	add.f64 	%fd345, %fd343, %fd344;
	add.f64 	%fd346, %fd340, %fd345;
	ld.global.f64 	%fd347, [%rd20+200];
	ld.global.f64 	%fd348, [%rd21+200];
	add.f64 	%fd349, %fd347, %fd348;
	ld.global.f64 	%fd350, [%rd22+200];
	add.f64 	%fd351, %fd349, %fd350;
	add.f64 	%fd352, %fd346, %fd351;
	ld.global.f64 	%fd353, [%rd20+208];
	ld.global.f64 	%fd354, [%rd21+208];
	add.f64 	%fd355, %fd353, %fd354;
	ld.global.f64 	%fd356, [%rd22+208];
	add.f64 	%fd357, %fd355, %fd356;
	add.f64 	%fd358, %fd352, %fd357;
	ld.global.f64 	%fd359, [%rd20+216];
	ld.global.f64 	%fd360, [%rd21+216];
	add.f64 	%fd361, %fd359, %fd360;
	ld.global.f64 	%fd362, [%rd22+216];
	add.f64 	%fd363, %fd361, %fd362;
	add.f64 	%fd364, %fd358, %fd363;
	ld.global.f64 	%fd365, [%rd20+224];
	ld.global.f64 	%fd366, [%rd21+224];
	add.f64 	%fd367, %fd365, %fd366;
	ld.global.f64 	%fd368, [%rd22+224];
	add.f64 	%fd369, %fd367, %fd368;
	add.f64 	%fd370, %fd364, %fd369;
	ld.global.f64 	%fd371, [%rd20+232];
	ld.global.f64 	%fd372, [%rd21+232];
	add.f64 	%fd373, %fd371, %fd372;
	ld.global.f64 	%fd374, [%rd22+232];
	add.f64 	%fd375, %fd373, %fd374;
	add.f64 	%fd376, %fd370, %fd375;
	ld.global.f64 	%fd377, [%rd20+240];
	ld.global.f64 	%fd378, [%rd21+240];
	add.f64 	%fd379, %fd377, %fd378;
	ld.global.f64 	%fd380, [%rd22+240];
	add.f64 	%fd381, %fd379, %fd380;
	add.f64 	%fd382, %fd376, %fd381;
	ld.global.f64 	%fd383, [%rd20+248];
	ld.global.f64 	%fd384, [%rd21+248];
	add.f64 	%fd385, %fd383, %fd384;
	ld.global.f64 	%fd386, [%rd22+248];
	add.f64 	%fd387, %fd385, %fd386;
	add.f64 	%fd389, %fd382, %fd387;
	add.s64 	%rd27, %rd27, 512;
	setp.ne.s64 	%p2, %rd27, 64256;
	@%p2 bra 	$L__BB16_3;
	shl.b64 	%rd23, %rd26, 3;
	add.s64 	%rd24, %rd1, %rd23;
	st.global.f64 	[%rd24], %fd389;
	add.s64 	%rd26, %rd26, %rd4;
	setp.lt.u64 	%p3, %rd26, %rd3;
	@%p3 bra 	$L__BB16_2;
$L__BB16_5:
	ret;

}
	// .globl	_Z24load_and_sum_kernel_iterIdEvPT_S1_S1_m
.visible .entry _Z24load_and_sum_kernel_iterIdEvPT_S1_S1_m(
	.param .u64 .ptr .align 1 _Z24load_and_sum_kernel_iterIdEvPT_S1_S1_m_param_0,
	.param .u64 .ptr .align 1 _Z24load_and_sum_kernel_iterIdEvPT_S1_S1_m_param_1,
	.param .u64 .ptr .align 1 _Z24load_and_sum_kernel_iterIdEvPT_S1_S1_m_param_2,
	.param .u64 _Z24load_and_sum_kernel_iterIdEvPT_S1_S1_m_param_3
)
{
	.reg .pred 	%p<4>;
	.reg .b32 	%r<7>;
	.reg .b64 	%rd<27>;
	.reg .b64 	%fd<12>;

	ld.param.u64 	%rd16, [_Z24load_and_sum_kernel_iterIdEvPT_S1_S1_m_param_0];
	ld.param.u64 	%rd14, [_Z24load_and_sum_kernel_iterIdEvPT_S1_S1_m_param_1];
	ld.param.u64 	%rd15, [_Z24load_and_sum_kernel_iterIdEvPT_S1_S1_m_param_2];
	ld.param.u64 	%rd17, [_Z24load_and_sum_kernel_iterIdEvPT_S1_S1_m_param_3];
	cvta.to.global.u64 	%rd1, %rd16;
	mov.u32 	%r2, %tid.x;
	mov.u32 	%r3, %ctaid.x;
	mov.u32 	%r1, %ntid.x;
	mad.lo.s32 	%r4, %r3, %r1, %r2;
	cvt.u64.u32 	%rd25, %r4;
	add.s64 	%rd3, %rd17, -8000;
	setp.le.u64 	%p1, %rd3, %rd25;
	@%p1 bra 	$L__BB17_5;
	mov.u32 	%r5, %nctaid.x;
	mul.lo.s32 	%r6, %r1, %r5;
	cvt.u64.u32 	%rd4, %r6;
	cvta.to.global.u64 	%rd5, %rd14;
	cvta.to.global.u64 	%rd6, %rd15;
	mov.f64 	%fd11, 0d0000000000000000;
$L__BB17_2:
	shl.b64 	%rd19, %rd25, 3;
	add.s64 	%rd8, %rd6, %rd19;
	add.s64 	%rd9, %rd5, %rd19;
	add.s64 	%rd10, %rd1, %rd19;
	mov.b64 	%rd26, 0;
$L__BB17_3:
	.pragma "nounroll";
	add.s64 	%rd20, %rd10, %rd26;
	ld.global.f64 	%fd5, [%rd20];
	add.s64 	%rd21, %rd9, %rd26;
	ld.global.f64 	%fd6, [%rd21];
	add.f64 	%fd7, %fd5, %fd6;
	add.s64 	%rd22, %rd8, %rd26;
	ld.global.f64 	%fd8, [%rd22];
	add.f64 	%fd9, %fd7, %fd8;
	add.f64 	%fd11, %fd11, %fd9;
	add.s64 	%rd26, %rd26, 8;
	setp.ne.s64 	%p2, %rd26, 64000;
	@%p2 bra 	$L__BB17_3;
	st.global.f64 	[%rd10], %fd11;
	add.s64 	%rd25, %rd25, %rd4;
	setp.lt.u64 	%p3, %rd25, %rd3;
	@%p3 bra 	$L__BB17_2;
$L__BB17_5:
	ret;

}
	// .globl	_Z24load_and_multiply_kernelIdEvPT_S1_S1_m
.visible .entry _Z24load_and_multiply_kernelIdEvPT_S1_S1_m(
	.param .u64 .ptr .align 1 _Z24load_and_multiply_kernelIdEvPT_S1_S1_m_param_0,
	.param .u64 .ptr .align 1 _Z24load_and_multiply_kernelIdEvPT_S1_S1_m_param_1,
	.param .u64 .ptr .align 1 _Z24load_and_multiply_kernelIdEvPT_S1_S1_m_param_2,
	.param .u64 _Z24load_and_multiply_kernelIdEvPT_S1_S1_m_param_3
)
{
	.reg .pred 	%p<4>;
	.reg .b32 	%r<7>;
	.reg .b64 	%rd<28>;
	.reg .b64 	%fd<390>;

	ld.param.u64 	%rd15, [_Z24load_and_multiply_kernelIdEvPT_S1_S1_m_param_0];
	ld.param.u64 	%rd14, [_Z24load_and_multiply_kernelIdEvPT_S1_S1_m_param_2];
	ld.param.u64 	%rd16, [_Z24load_and_multiply_kernelIdEvPT_S1_S1_m_param_3];
	cvta.to.global.u64 	%rd1, %rd15;
	mov.u32 	%r2, %tid.x;
	mov.u32 	%r3, %ctaid.x;
	mov.u32 	%r1, %ntid.x;
	mad.lo.s32 	%r4, %r3, %r1, %r2;
	cvt.u64.u32 	%rd26, %r4;
	add.s64 	%rd3, %rd16, -8000;
	setp.le.u64 	%p1, %rd3, %rd26;
	@%p1 bra 	$L__BB18_5;
	mov.u32 	%r5, %nctaid.x;
	mul.lo.s32 	%r6, %r1, %r5;
	cvt.u64.u32 	%rd4, %r6;
	cvta.to.global.u64 	%rd5, %rd14;
	mov.f64 	%fd389, 0d0000000000000000;
$L__BB18_2:
	ld.param.u64 	%rd25, [_Z24load_and_multiply_kernelIdEvPT_S1_S1_m_param_1];
	shl.b64 	%rd18, %rd26, 3;
	add.s64 	%rd7, %rd1, %rd18;
	cvta.to.global.u64 	%rd19, %rd25;
	add.s64 	%rd8, %rd19, %rd18;
	add.s64 	%rd9, %rd5, %rd18;
	mov.b64 	%rd27, 256;
$L__BB18_3:
	.pragma "nounroll";
	add.s64 	%rd20, %rd7, %rd27;
	ld.global.f64 	%fd5, [%rd20+-256];
	add.s64 	%rd21, %rd8, %rd27;
	ld.global.f64 	%fd6, [%rd21+-256];
	mul.f64 	%fd7, %fd5, %fd6;
	add.s64 	%rd22, %rd9, %rd27;
	ld.global.f64 	%fd8, [%rd22+-256];
	mul.f64 	%fd9, %fd7, %fd8;
	mul.f64 	%fd10, %fd389, %fd9;
	ld.global.f64 	%fd11, [%rd20+-248];
	ld.global.f64 	%fd12, [%rd21+-248];
	mul.f64 	%fd13, %fd11, %fd12;
	ld.global.f64 	%fd14, [%rd22+-248];
	mul.f64 	%fd15, %fd13, %fd14;
	mul.f64 	%fd16, %fd10, %fd15;
	ld.global.f64 	%fd17, [%rd20+-240];
	ld.global.f64 	%fd18, [%rd21+-240];
	mul.f64 	%fd19, %fd17, %fd18;
	ld.global.f64 	%fd20, [%rd22+-240];
	mul.f64 	%fd21, %fd19, %fd20;
	mul.f64 	%fd22, %fd16, %fd21;
	ld.global.f64 	%fd23, [%rd20+-232];
	ld.global.f64 	%fd24, [%rd21+-232];
	mul.f64 	%fd25, %fd23, %fd24;
	ld.global.f64 	%fd26, [%rd22+-232];
	mul.f64 	%fd27, %fd25, %fd26;
	mul.f64 	%fd28, %fd22, %fd27;
	ld.global.f64 	%fd29, [%rd20+-224];
	ld.global.f64 	%fd30, [%rd21+-224];
	mul.f64 	%fd31, %fd29, %fd30;
	ld.global.f64 	%fd32, [%rd22+-224];
	mul.f64 	%fd33, %fd31, %fd32;
	mul.f64 	%fd34, %fd28, %fd33;
	ld.global.f64 	%fd35, [%rd20+-216];
	ld.global.f64 	%fd36, [%rd21+-216];
	mul.f64 	%fd37, %fd35, %fd36;
	ld.global.f64 	%fd38, [%rd22+-216];
	mul.f64 	%fd39, %fd37, %fd38;
	mul.f64 	%fd40, %fd34, %fd39;
	ld.global.f64 	%fd41, [%rd20+-208];
	ld.global.f64 	%fd42, [%rd21+-208];
	mul.f64 	%fd43, %fd41, %fd42;
	ld.global.f64 	%fd44, [%rd22+-208];
	mul.f64 	%fd45, %fd43, %fd44;
	mul.f64 	%fd46, %fd40, %fd45;
	ld.global.f64 	%fd47, [%rd20+-200];
	ld.global.f64 	%fd48, [%rd21+-200];
	mul.f64 	%fd49, %fd47, %fd48;
	ld.global.f64 	%fd50, [%rd22+-200];
	mul.f64 	%fd51, %fd49, %fd50;
	mul.f64 	%fd52, %fd46, %fd51;
	ld.global.f64 	%fd53, [%rd20+-192];
	ld.global.f64 	%fd54, [%rd21+-192];
	mul.f64 	%fd55, %fd53, %fd54;
	ld.global.f64 	%fd56, [%rd22+-192];
	mul.f64 	%fd57, %fd55, %fd56;
	mul.f64 	%fd58, %fd52, %fd57;
	ld.global.f64 	%fd59, [%rd20+-184];
	ld.global.f64 	%fd60, [%rd21+-184];
	mul.f64 	%fd61, %fd59, %fd60;
	ld.global.f64 	%fd62, [%rd22+-184];
	mul.f64 	%fd63, %fd61, %fd62;
	mul.f64 	%fd64, %fd58, %fd63;
	ld.global.f64 	%fd65, [%rd20+-176];
	ld.global.f64 	%fd66, [%rd21+-176];
	mul.f64 	%fd67, %fd65, %fd66;
	ld.global.f64 	%fd68, [%rd22+-176];
	mul.f64 	%fd69, %fd67, %fd68;
	mul.f64 	%fd70, %fd64, %fd69;
	ld.global.f64 	%fd71, [%rd20+-168];
	ld.global.f64 	%fd72, [%rd21+-168];
	mul.f64 	%fd73, %fd71, %fd72;
	ld.global.f64 	%fd74, [%rd22+-168];
	mul.f64 	%fd75, %fd73, %fd74;
	mul.f64 	%fd76, %fd70, %fd75;
	ld.global.f64 	%fd77, [%rd20+-160];
	ld.global.f64 	%fd78, [%rd21+-160];
	mul.f64 	%fd79, %fd77, %fd78;
	ld.global.f64 	%fd80, [%rd22+-160];
	mul.f64 	%fd81, %fd79, %fd80;
	mul.f64 	%fd82, %fd76, %fd81;
	ld.global.f64 	%fd83, [%rd20+-152];
	ld.global.f64 	%fd84, [%rd21+-152];
	mul.f64 	%fd85, %fd83, %fd84;
	ld.global.f64 	%fd86, [%rd22+-152];
	mul.f64 	%fd87, %fd85, %fd86;
	mul.f64 	%fd88, %fd82, %fd87;
	ld.global.f64 	%fd89, [%rd20+-144];
	ld.global.f64 	%fd90, [%rd21+-144];
	mul.f64 	%fd91, %fd89, %fd90;
	ld.global.f64 	%fd92, [%rd22+-144];
	mul.f64 	%fd93, %fd91, %fd92;
	mul.f64 	%fd94, %fd88, %fd93;
	ld.global.f64 	%fd95, [%rd20+-136];
	ld.global.f64 	%fd96, [%rd21+-136];
	mul.f64 	%fd97, %fd95, %fd96;
	ld.global.f64 	%fd98, [%rd22+-136];
	mul.f64 	%fd99, %fd97, %fd98;
	mul.f64 	%fd100, %fd94, %fd99;
	ld.global.f64 	%fd101, [%rd20+-128];
	ld.global.f64 	%fd102, [%rd21+-128];
	mul.f64 	%fd103, %fd101, %fd102;
	ld.global.f64 	%fd104, [%rd22+-128];
	mul.f64 	%fd105, %fd103, %fd104;
	mul.f64 	%fd106, %fd100, %fd105;
	ld.global.f64 	%fd107, [%rd20+-120];
	ld.global.f64 	%fd108, [%rd21+-120];
	mul.f64 	%fd109, %fd107, %fd108;
	ld.global.f64 	%fd110, [%rd22+-120];
	mul.f64 	%fd111, %fd109, %fd110;
	mul.f64 	%fd112, %fd106, %fd111;
	ld.global.f64 	%fd113, [%rd20+-112];
	ld.global.f64 	%fd114, [%rd21+-112];
	mul.f64 	%fd115, %fd113, %fd114;
	ld.global.f64 	%fd116, [%rd22+-112];
	mul.f64 	%fd117, %fd115, %fd116;
	mul.f64 	%fd118, %fd112, %fd117;
	ld.global.f64 	%fd119, [%rd20+-104];
	ld.global.f64 	%fd120, [%rd21+-104];
	mul.f64 	%fd121, %fd119, %fd120;
	ld.global.f64 	%fd122, [%rd22+-104];
	mul.f64 	%fd123, %fd121, %fd122;
	mul.f64 	%fd124, %fd118, %fd123;
	ld.global.f64 	%fd125, [%rd20+-96];
	ld.global.f64 	%fd126, [%rd21+-96];
	mul.f64 	%fd127, %fd125, %fd126;
	ld.global.f64 	%fd128, [%rd22+-96];
	mul.f64 	%fd129, %fd127, %fd128;
	mul.f64 	%fd130, %fd124, %fd129;
	ld.global.f64 	%fd131, [%rd20+-88];
	ld.global.f64 	%fd132, [%rd21+-88];
	mul.f64 	%fd133, %fd131, %fd132;
	ld.global.f64 	%fd134, [%rd22+-88];
	mul.f64 	%fd135, %fd133, %fd134;
	mul.f64 	%fd136, %fd130, %fd135;
	ld.global.f64 	%fd137, [%rd20+-80];
	ld.global.f64 	%fd138, [%rd21+-80];
	mul.f64 	%fd139, %fd137, %fd138;
	ld.global.f64 	%fd140, [%rd22+-80];
	mul.f64 	%fd141, %fd139, %fd140;
	mul.f64 	%fd142, %fd136, %fd141;
	ld.global.f64 	%fd143, [%rd20+-72];
	ld.global.f64 	%fd144, [%rd21+-72];
	mul.f64 	%fd145, %fd143, %fd144;
	ld.global.f64 	%fd146, [%rd22+-72];
	mul.f64 	%fd147, %fd145, %fd146;
	mul.f64 	%fd148, %fd142, %fd147;
	ld.global.f64 	%fd149, [%rd20+-64];
	ld.global.f64 	%fd150, [%rd21+-64];
	mul.f64 	%fd151, %fd149, %fd150;
	ld.global.f64 	%fd152, [%rd22+-64];
	mul.f64 	%fd153, %fd151, %fd152;
	mul.f64 	%fd154, %fd148, %fd153;
	ld.global.f64 	%fd155, [%rd20+-56];
	ld.global.f64 	%fd156, [%rd21+-56];
	mul.f64 	%fd157, %fd155, %fd156;
	ld.global.f64 	%fd158, [%rd22+-56];
	mul.f64 	%fd159, %fd157, %fd158;
	mul.f64 	%fd160, %fd154, %fd159;
	ld.global.f64 	%fd161, [%rd20+-48];
	ld.global.f64 	%fd162, [%rd21+-48];
	mul.f64 	%fd163, %fd161, %fd162;
	ld.global.f64 	%fd164, [%rd22+-48];
	mul.f64 	%fd165, %fd163, %fd164;
	mul.f64 	%fd166, %fd160, %fd165;
	ld.global.f64 	%fd167, [%rd20+-40];
	ld.global.f64 	%fd168, [%rd21+-40];
	mul.f64 	%fd169, %fd167, %fd168;
	ld.global.f64 	%fd170, [%rd22+-40];
	mul.f64 	%fd171, %fd169, %fd170;
	mul.f64 	%fd172, %fd166, %fd171;
	ld.global.f64 	%fd173, [%rd20+-32];
	ld.global.f64 	%fd174, [%rd21+-32];
	mul.f64 	%fd175, %fd173, %fd174;
	ld.global.f64 	%fd176, [%rd22+-32];
	mul.f64 	%fd177, %fd175, %fd176;
	mul.f64 	%fd178, %fd172, %fd177;
	ld.global.f64 	%fd179, [%rd20+-24];
	ld.global.f64 	%fd180, [%rd21+-24];
	mul.f64 	%fd181, %fd179, %fd180;
	ld.global.f64 	%fd182, [%rd22+-24];
	mul.f64 	%fd183, %fd181, %fd182;
	mul.f64 	%fd184, %fd178, %fd183;
	ld.global.f64 	%fd185, [%rd20+-16];
	ld.global.f64 	%fd186, [%rd21+-16];
	mul.f64 	%fd187, %fd185, %fd186;
	ld.global.f64 	%fd188, [%rd22+-16];
	mul.f64 	%fd189, %fd187, %fd188;
	mul.f64 	%fd190, %fd184, %fd189;
	ld.global.f64 	%fd191, [%rd20+-8];
	ld.global.f64 	%fd192, [%rd21+-8];
	mul.f64 	%fd193, %fd191, %fd192;
	ld.global.f64 	%fd194, [%rd22+-8];
	mul.f64 	%fd195, %fd193, %fd194;
	mul.f64 	%fd196, %fd190, %fd195;
	ld.global.f64 	%fd197, [%rd20];
	ld.global.f64 	%fd198, [%rd21];
	mul.f64 	%fd199, %fd197, %fd198;
	ld.global.f64 	%fd200, [%rd22];
	mul.f64 	%fd201, %fd199, %fd200;
	mul.f64 	%fd202, %fd196, %fd201;
	ld.global.f64 	%fd203, [%rd20+8];
	ld.global.f64 	%fd204, [%rd21+8];
	mul.f64 	%fd205, %fd203, %fd204;
	ld.global.f64 	%fd206, [%rd22+8];
	mul.f64 	%fd207, %fd205, %fd206;
	mul.f64 	%fd208, %fd202, %fd207;
	ld.global.f64 	%fd209, [%rd20+16];
	ld.global.f64 	%fd210, [%rd21+16];
	mul.f64 	%fd211, %fd209, %fd210;
	ld.global.f64 	%fd212, [%rd22+16];
	mul.f64 	%fd213, %fd211, %fd212;
	mul.f64 	%fd214, %fd208, %fd213;
	ld.global.f64 	%fd215, [%rd20+24];
	ld.global.f64 	%fd216, [%rd21+24];
	mul.f64 	%fd217, %fd215, %fd216;
	ld.global.f64 	%fd218, [%rd22+24];
	mul.f64 	%fd219, %fd217, %fd218;
	mul.f64 	%fd220, %fd214, %fd219;
	ld.global.f64 	%fd221, [%rd20+32];
	ld.global.f64 	%fd222, [%rd21+32];
	mul.f64 	%fd223, %fd221, %fd222;
	ld.global.f64 	%fd224, [%rd22+32];
	mul.f64 	%fd225, %fd223, %fd224;
	mul.f64 	%fd226, %fd220, %fd225;
	ld.global.f64 	%fd227, [%rd20+40];
	ld.global.f64 	%fd228, [%rd21+40];
	mul.f64 	%fd229, %fd227, %fd228;
	ld.global.f64 	%fd230, [%rd22+40];
	mul.f64 	%fd231, %fd229, %fd230;
	mul.f64 	%fd232, %fd226, %fd231;
	ld.global.f64 	%fd233, [%rd20+48];
	ld.global.f64 	%fd234, [%rd21+48];
	mul.f64 	%fd235, %fd233, %fd234;
	ld.global.f64 	%fd236, [%rd22+48];
	mul.f64 	%fd237, %fd235, %fd236;
	mul.f64 	%fd238, %fd232, %fd237;
	ld.global.f64 	%fd239, [%rd20+56];
	ld.global.f64 	%fd240, [%rd21+56];
	mul.f64 	%fd241, %fd239, %fd240;
	ld.global.f64 	%fd242, [%rd22+56];
	mul.f64 	%fd243, %fd241, %fd242;
	mul.f64 	%fd244, %fd238, %fd243;
	ld.global.f64 	%fd245, [%rd20+64];
	ld.global.f64 	%fd246, [%rd21+64];
	mul.f64 	%fd247, %fd245, %fd246;
	ld.global.f64 	%fd248, [%rd22+64];
	mul.f64 	%fd249, %fd247, %fd248;
	mul.f64 	%fd250, %fd244, %fd249;
	ld.global.f64 	%fd251, [%rd20+72];
	ld.global.f64 	%fd252, [%rd21+72];
	mul.f64 	%fd253, %fd251, %fd252;
	ld.global.f64 	%fd254, [%rd22+72];
	mul.f64 	%fd255, %fd253, %fd254;
	mul.f64 	%fd256, %fd250, %fd255;
	ld.global.f64 	%fd257, [%rd20+80];
	ld.global.f64 	%fd258, [%rd21+80];
	mul.f64 	%fd259, %fd257, %fd258;
	ld.global.f64 	%fd260, [%rd22+80];
	mul.f64 	%fd261, %fd259, %fd260;
	mul.f64 	%fd262, %fd256, %fd261;
	ld.global.f64 	%fd263, [%rd20+88];
	ld.global.f64 	%fd264, [%rd21+88];
	mul.f64 	%fd265, %fd263, %fd264;
	ld.global.f64 	%fd266, [%rd22+88];
	mul.f64 	%fd267, %fd265, %fd266;
	mul.f64 	%fd268, %fd262, %fd267;
	ld.global.f64 	%fd269, [%rd20+96];
	ld.global.f64 	%fd270, [%rd21+96];
	mul.f64 	%fd271, %fd269, %fd270;
	ld.global.f64 	%fd272, [%rd22+96];
	mul.f64 	%fd273, %fd271, %fd272;
	mul.f64 	%fd274, %fd268, %fd273;
	ld.global.f64 	%fd275, [%rd20+104];
	ld.global.f64 	%fd276, [%rd21+104];
	mul.f64 	%fd277, %fd275, %fd276;
	ld.global.f64 	%fd278, [%rd22+104];
	mul.f64 	%fd279, %fd277, %fd278;
	mul.f64 	%fd280, %fd274, %fd279;
	ld.global.f64 	%fd281, [%rd20+112];
	ld.global.f64 	%fd282, [%rd21+112];
	mul.f64 	%fd283, %fd281, %fd282;
	ld.global.f64 	%fd284, [%rd22+112];
	mul.f64 	%fd285, %fd283, %fd284;
	mul.f64 	%fd286, %fd280, %fd285;
	ld.global.f64 	%fd287, [%rd20+120];
	ld.global.f64 	%fd288, [%rd21+120];
	mul.f64 	%fd289, %fd287, %fd288;
	ld.global.f64 	%fd290, [%rd22+120];
	mul.f64 	%fd291, %fd289, %fd290;
	mul.f64 	%fd292, %fd286, %fd291;
	ld.global.f64 	%fd293, [%rd20+128];
	ld.global.f64 	%fd294, [%rd21+128];
	mul.f64 	%fd295, %fd293, %fd294;
	ld.global.f64 	%fd296, [%rd22+128];
	mul.f64 	%fd297, %fd295, %fd296;
	mul.f64 	%fd298, %fd292, %fd297;
	ld.global.f64 	%fd299, [%rd20+136];
	ld.global.f64 	%fd300, [%rd21+136];
	mul.f64 	%fd301, %fd299, %fd300;
	ld.global.f64 	%fd302, [%rd22+136];
	mul.f64 	%fd303, %fd301, %fd302;
	mul.f64 	%fd304, %fd298, %fd303;
	ld.global.f64 	%fd305, [%rd20+144];
	ld.global.f64 	%fd306, [%rd21+144];
	mul.f64 	%fd307, %fd305, %fd306;
	ld.global.f64 	%fd308, [%rd22+144];
	mul.f64 	%fd309, %fd307, %fd308;
	mul.f64 	%fd310, %fd304, %fd309;
	ld.global.f64 	%fd311, [%rd20+152];
	ld.global.f64 	%fd312, [%rd21+152];
	mul.f64 	%fd313, %fd311, %fd312;
	ld.global.f64 	%fd314, [%rd22+152];
	mul.f64 	%fd315, %fd313, %fd314;
	mul.f64 	%fd316, %fd310, %fd315;
	ld.global.f64 	%fd317, [%rd20+160];
	ld.global.f64 	%fd318, [%rd21+160];
	mul.f64 	%fd319, %fd317, %fd318;
	ld.global.f64 	%fd320, [%rd22+160];
	mul.f64 	%fd321, %fd319, %fd320;
	mul.f64 	%fd322, %fd316, %fd321;
	ld.global.f64 	%fd323, [%rd20+168];
	ld.global.f64 	%fd324, [%rd21+168];
	mul.f64 	%fd325, %fd323, %fd324;
	ld.global.f64 	%fd326, [%rd22+168];
	mul.f64 	%fd327, %fd325, %fd326;
	mul.f64 	%fd328, %fd322, %fd327;
	ld.global.f64 	%fd329, [%rd20+176];
	ld.global.f64 	%fd330, [%rd21+176];
	mul.f64 	%fd331, %fd329, %fd330;
	ld.global.f64 	%fd332, [%rd22+176];
	mul.f64 	%fd333, %fd331, %fd332;
	mul.f64 	%fd334, %fd328, %fd333;
	ld.global.f64 	%fd335, [%rd20+184];
	ld.global.f64 	%fd336, [%rd21+184];
	mul.f64 	%fd337, %fd335, %fd336;
	ld.global.f64 	%fd338, [%rd22+184];
	mul.f64 	%fd339, %fd337, %fd338;
	mul.f64 	%fd340, %fd334, %fd339;
	ld.global.f64 	%fd341, [%rd20+192];
	ld.global.f64 	%fd342, [%rd21+192];
	mul.f64 	%fd343, %fd341, %fd342;
	ld.global.f64 	%fd344, [%rd22+192];
	mul.f64 	%fd345, %fd343, %fd344;
	mul.f64 	%fd346, %fd340, %fd345;
	ld.global.f64 	%fd347, [%rd20+200];
	ld.global.f64 	%fd348, [%rd21+200];
	mul.f64 	%fd349, %fd347, %fd348;
	ld.global.f64 	%fd350, [%rd22+200];
	mul.f64 	%fd351, %fd349, %fd350;
	mul.f64 	%fd352, %fd346, %fd351;
	ld.global.f64 	%fd353, [%rd20+208];
	ld.global.f64 	%fd354, [%rd21+208];
	mul.f64 	%fd355, %fd353, %fd354;
	ld.global.f64 	%fd356, [%rd22+208];
	mul.f64 	%fd357, %fd355, %fd356;
	mul.f64 	%fd358, %fd352, %fd357;
	ld.global.f64 	%fd359, [%rd20+216];
	ld.global.f64 	%fd360, [%rd21+216];
	mul.f64 	%fd361, %fd359, %fd360;
	ld.global.f64 	%fd362, [%rd22+216];
	mul.f64 	%fd363, %fd361, %fd362;
	mul.f64 	%fd364, %fd358, %fd363;
	ld.global.f64 	%fd365, [%rd20+224];
	ld.global.f64 	%fd366, [%rd21+224];
	mul.f64 	%fd367, %fd365, %fd366;
	ld.global.f64 	%fd368, [%rd22+224];
	mul.f64 	%fd369, %fd367, %fd368;
	mul.f64 	%fd370, %fd364, %fd369;
	ld.global.f64 	%fd371, [%rd20+232];
	ld.global.f64 	%fd372, [%rd21+232];
	mul.f64 	%fd373, %fd371, %fd372;
	ld.global.f64 	%fd374, [%rd22+232];
	mul.f64 	%fd375, %fd373, %fd374;
	mul.f64 	%fd376, %fd370, %fd375;
	ld.global.f64 	%fd377, [%rd20+240];
	ld.global.f64 	%fd378, [%rd21+240];
	mul.f64 	%fd379, %fd377, %fd378;
	ld.global.f64 	%fd380, [%rd22+240];
	mul.f64 	%fd381, %fd379, %fd380;
	mul.f64 	%fd382, %fd376, %fd381;
	ld.global.f64 	%fd383, [%rd20+248];
	ld.global.f64 	%fd384, [%rd21+248];
	mul.f64 	%fd385, %fd383, %fd384;
	ld.global.f64 	%fd386, [%rd22+248];
	mul.f64 	%fd387, %fd385, %fd386;
	mul.f64 	%fd389, %fd382, %fd387;
	add.s64 	%rd27, %rd27, 512;
	setp.ne.s64 	%p2, %rd27, 64256;
	@%p2 bra 	$L__BB18_3;
	shl.b64 	%rd23, %rd26, 3;
	add.s64 	%rd24, %rd1, %rd23;
	st.global.f64 	[%rd24], %fd389;
	add.s64 	%rd26, %rd26, %rd4;
	setp.lt.u64 	%p3, %rd26, %rd3;
	@%p3 bra 	$L__BB18_2;
$L__BB18_5:
	ret;

}
	// .globl	_Z15multiply_kernelIdEvPT_m
.visible .entry _Z15multiply_kernelIdEvPT_m(
	.param .u64 .ptr .align 1 _Z15multiply_kernelIdEvPT_m_param_0,
	.param .u64 _Z15multiply_kernelIdEvPT_m_param_1
)
{
	.reg .pred 	%p<4>;
	.reg .b32 	%r<7>;
	.reg .b64 	%rd<79>;
	.reg .b64 	%fd<390>;

	ld.param.u64 	%rd10, [_Z15multiply_kernelIdEvPT_m_param_0];
	ld.param.u64 	%rd11, [_Z15multiply_kernelIdEvPT_m_param_1];
	mov.u32 	%r2, %tid.x;
	mov.u32 	%r3, %ctaid.x;
	mov.u32 	%r1, %ntid.x;
	mad.lo.s32 	%r4, %r3, %r1, %r2;
	cvt.u64.u32 	%rd77, %r4;
	add.s64 	%rd2, %rd11, -8000;
	setp.le.u64 	%p1, %rd2, %rd77;
	@%p1 bra 	$L__BB19_5;
	mov.u32 	%r5, %nctaid.x;
	mul.lo.s32 	%r6, %r1, %r5;
	cvt.u64.u32 	%rd3, %r6;
	cvta.to.global.u64 	%rd4, %rd10;
$L__BB19_2:
	shl.b64 	%rd13, %rd77, 3;
	add.s64 	%rd6, %rd4, %rd13;
	ld.global.f64 	%fd389, [%rd6];
	ld.global.f64 	%fd2, [%rd6+8];
	ld.global.f64 	%fd3, [%rd6+16];
	mov.b64 	%rd78, 0;
$L__BB19_3:
	.pragma "nounroll";
	cvt.rn.f64.u64 	%fd6, %rd78;
	mul.f64 	%fd7, %fd2, %fd6;
	mul.f64 	%fd8, %fd7, 0d4002666666666666;
	mul.f64 	%fd9, %fd3, %fd8;
	mul.f64 	%fd10, %fd9, 0d3FF4CCCCCCCCCCCD;
	mul.f64 	%fd11, %fd389, %fd10;
	add.s64 	%rd14, %rd78, 1;
	cvt.rn.f64.u64 	%fd12, %rd14;
	mul.f64 	%fd13, %fd2, %fd12;
	mul.f64 	%fd14, %fd13, 0d4002666666666666;
	mul.f64 	%fd15, %fd3, %fd14;
	mul.f64 	%fd16, %fd15, 0d3FF4CCCCCCCCCCCD;
	mul.f64 	%fd17, %fd11, %fd16;
	add.s64 	%rd15, %rd78, 2;
	cvt.rn.f64.u64 	%fd18, %rd15;
	mul.f64 	%fd19, %fd2, %fd18;
	mul.f64 	%fd20, %fd19, 0d4002666666666666;
	mul.f64 	%fd21, %fd3, %fd20;
	mul.f64 	%fd22, %fd21, 0d3FF4CCCCCCCCCCCD;
	mul.f64 	%fd23, %fd17, %fd22;
	add.s64 	%rd16, %rd78, 3;
	cvt.rn.f64.u64 	%fd24, %rd16;
	mul.f64 	%fd25, %fd2, %fd24;
	mul.f64 	%fd26, %fd25, 0d4002666666666666;
	mul.f64 	%fd27, %fd3, %fd26;
	mul.f64 	%fd28, %fd27, 0d3FF4CCCCCCCCCCCD;
	mul.f64 	%fd29, %fd23, %fd28;
	add.s64 	%rd17, %rd78, 4;
	cvt.rn.f64.u64 	%fd30, %rd17;
	mul.f64 	%fd31, %fd2, %fd30;
	mul.f64 	%fd32, %fd31, 0d4002666666666666;
	mul.f64 	%fd33, %fd3, %fd32;
	mul.f64 	%fd34, %fd33, 0d3FF4CCCCCCCCCCCD;
	mul.f64 	%fd35, %fd29, %fd34;
	add.s64 	%rd18, %rd78, 5;
	cvt.rn.f64.u64 	%fd36, %rd18;
	mul.f64 	%fd37, %fd2, %fd36;
	mul.f64 	%fd38, %fd37, 0d4002666666666666;
	mul.f64 	%fd39, %fd3, %fd38;
	mul.f64 	%fd40, %fd39, 0d3FF4CCCCCCCCCCCD;
	mul.f64 	%fd41, %fd35, %fd40;
	add.s64 	%rd19, %rd78, 6;
	cvt.rn.f64.u64 	%fd42, %rd19;
	mul.f64 	%fd43, %fd2, %fd42;
	mul.f64 	%fd44, %fd43, 0d4002666666666666;
	mul.f64 	%fd45, %fd3, %fd44;
	mul.f64 	%fd46, %fd45, 0d3FF4CCCCCCCCCCCD;
	mul.f64 	%fd47, %fd41, %fd46;
	add.s64 	%rd20, %rd78, 7;
	cvt.rn.f64.u64 	%fd48, %rd20;
	mul.f64 	%fd49, %fd2, %fd48;
	mul.f64 	%fd50, %fd49, 0d4002666666666666;
	mul.f64 	%fd51, %fd3, %fd50;
	mul.f64 	%fd52, %fd51, 0d3FF4CCCCCCCCCCCD;
	mul.f64 	%fd53, %fd47, %fd52;
	add.s64 	%rd21, %rd78, 8;
	cvt.rn.f64.u64 	%fd54, %rd21;
	mul.f64 	%fd55, %fd2, %fd54;
	mul.f64 	%fd56, %fd55, 0d4002666666666666;
	mul.f64 	%fd57, %fd3, %fd56;
	mul.f64 	%fd58, %fd57, 0d3FF4CCCCCCCCCCCD;
	mul.f64 	%fd59, %fd53, %fd58;
	add.s64 	%rd22, %rd78, 9;
	cvt.rn.f64.u64 	%fd60, %rd22;
	mul.f64 	%fd61, %fd2, %fd60;
	mul.f64 	%fd62, %fd61, 0d4002666666666666;
	mul.f64 	%fd63, %fd3, %fd62;
	mul.f64 	%fd64, %fd63, 0d3FF4CCCCCCCCCCCD;
	mul.f64 	%fd65, %fd59, %fd64;
	add.s64 	%rd23, %rd78, 10;
	cvt.rn.f64.u64 	%fd66, %rd23;
	mul.f64 	%fd67, %fd2, %fd66;
	mul.f64 	%fd68, %fd67, 0d4002666666666666;
	mul.f64 	%fd69, %fd3, %fd68;
	mul.f64 	%fd70, %fd69, 0d3FF4CCCCCCCCCCCD;
	mul.f64 	%fd71, %fd65, %fd70;
	add.s64 	%rd24, %rd78, 11;
	cvt.rn.f64.u64 	%fd72, %rd24;
	mul.f64 	%fd73, %fd2, %fd72;
	mul.f64 	%fd74, %fd73, 0d4002666666666666;
	mul.f64 	%fd75, %fd3, %fd74;
	mul.f64 	%fd76, %fd75, 0d3FF4CCCCCCCCCCCD;
	mul.f64 	%fd77, %fd71, %fd76;
	add.s64 	%rd25, %rd78, 12;
	cvt.rn.f64.u64 	%fd78, %rd25;
	mul.f64 	%fd79, %fd2, %fd78;
	mul.f64 	%fd80, %fd79, 0d4002666666666666;
	mul.f64 	%fd81, %fd3, %fd80;
	mul.f64 	%fd82, %fd81, 0d3FF4CCCCCCCCCCCD;
	mul.f64 	%fd83, %fd77, %fd82;
	add.s64 	%rd26, %rd78, 13;
	cvt.rn.f64.u64 	%fd84, %rd26;
	mul.f64 	%fd85, %fd2, %fd84;
	mul.f64 	%fd86, %fd85, 0d4002666666666666;
	mul.f64 	%fd87, %fd3, %fd86;
	mul.f64 	%fd88, %fd87, 0d3FF4CCCCCCCCCCCD;
	mul.f64 	%fd89, %fd83, %fd88;
	add.s64 	%rd27, %rd78, 14;
	cvt.rn.f64.u64 	%fd90, %rd27;
	mul.f64 	%fd91, %fd2, %fd90;
	mul.f64 	%fd92, %fd91, 0d4002666666666666;
	mul.f64 	%fd93, %fd3, %fd92;
	mul.f64 	%fd94, %fd93, 0d3FF4CCCCCCCCCCCD;
	mul.f64 	%fd95, %fd89, %fd94;
	add.s64 	%rd28, %rd78, 15;
	cvt.rn.f64.u64 	%fd96, %rd28;
	mul.f64 	%fd97, %fd2, %fd96;
	mul.f64 	%fd98, %fd97, 0d4002666666666666;
	mul.f64 	%fd99, %fd3, %fd98;
	mul.f64 	%fd100, %fd99, 0d3FF4CCCCCCCCCCCD;
	mul.f64 	%fd101, %fd95, %fd100;
	add.s64 	%rd29, %rd78, 16;
	cvt.rn.f64.u64 	%fd102, %rd29;
	mul.f64 	%fd103, %fd2, %fd102;
	mul.f64 	%fd104, %fd103, 0d4002666666666666;
	mul.f64 	%fd105, %fd3, %fd104;
	mul.f64 	%fd106, %fd105, 0d3FF4CCCCCCCCCCCD;
	mul.f64 	%fd107, %fd101, %fd106;
	add.s64 	%rd30, %rd78, 17;
	cvt.rn.f64.u64 	%fd108, %rd30;
	mul.f64 	%fd109, %fd2, %fd108;
	mul.f64 	%fd110, %fd109, 0d4002666666666666;
	mul.f64 	%fd111, %fd3, %fd110;
	mul.f64 	%fd112, %fd111, 0d3FF4CCCCCCCCCCCD;
	mul.f64 	%fd113, %fd107, %fd112;
	add.s64 	%rd31, %rd78, 18;
	cvt.rn.f64.u64 	%fd114, %rd31;
	mul.f64 	%fd115, %fd2, %fd114;
	mul.f64 	%fd116, %fd115, 0d4002666666666666;
	mul.f64 	%fd117, %fd3, %fd116;
	mul.f64 	%fd118, %fd117, 0d3FF4CCCCCCCCCCCD;
	mul.f64 	%fd119, %fd113, %fd118;
	add.s64 	%rd32, %rd78, 19;
	cvt.rn.f64.u64 	%fd120, %rd32;
	mul.f64 	%fd121, %fd2, %fd120;
	mul.f64 	%fd122, %fd121, 0d4002666666666666;
	mul.f64 	%fd123, %fd3, %fd122;
	mul.f64 	%fd124, %fd123, 0d3FF4CCCCCCCCCCCD;
	mul.f64 	%fd125, %fd119, %fd124;
	add.s64 	%rd33, %rd78, 20;
	cvt.rn.f64.u64 	%fd126, %rd33;
	mul.f64 	%fd127, %fd2, %fd126;
	mul.f64 	%fd128, %fd127, 0d4002666666666666;
	mul.f64 	%fd129, %fd3, %fd128;
	mul.f64 	%fd130, %fd129, 0d3FF4CCCCCCCCCCCD;
	mul.f64 	%fd131, %fd125, %fd130;
	add.s64 	%rd34, %rd78, 21;
	cvt.rn.f64.u64 	%fd132, %rd34;
	mul.f64 	%fd133, %fd2, %fd132;
	mul.f64 	%fd134, %fd133, 0d4002666666666666;
	mul.f64 	%fd135, %fd3, %fd134;
	mul.f64 	%fd136, %fd135, 0d3FF4CCCCCCCCCCCD;
	mul.f64 	%fd137, %fd131, %fd136;
	add.s64 	%rd35, %rd78, 22;
	cvt.rn.f64.u64 	%fd138, %rd35;
	mul.f64 	%fd139, %fd2, %fd138;
	mul.f64 	%fd140, %fd139, 0d4002666666666666;
	mul.f64 	%fd141, %fd3, %fd140;
	mul.f64 	%fd142, %fd141, 0d3FF4CCCCCCCCCCCD;
	mul.f64 	%fd143, %fd137, %fd142;
	add.s64 	%rd36, %rd78, 23;
	cvt.rn.f64.u64 	%fd144, %rd36;
	mul.f64 	%fd145, %fd2, %fd144;
	mul.f64 	%fd146, %fd145, 0d4002666666666666;
	mul.f64 	%fd147, %fd3, %fd146;
	mul.f64 	%fd148, %fd147, 0d3FF4CCCCCCCCCCCD;
	mul.f64 	%fd149, %fd143, %fd148;
	add.s64 	%rd37, %rd78, 24;
	cvt.rn.f64.u64 	%fd150, %rd37;
	mul.f64 	%fd151, %fd2, %fd150;
	mul.f64 	%fd152, %fd151, 0d4002666666666666;
	mul.f64 	%fd153, %fd3, %fd152;
	mul.f64 	%fd154, %fd153, 0d3FF4CCCCCCCCCCCD;
	mul.f64 	%fd155, %fd149, %fd154;
	add.s64 	%rd38, %rd78, 25;
	cvt.rn.f64.u64 	%fd156, %rd38;
	mul.f64 	%fd157, %fd2, %fd156;
	mul.f64 	%fd158, %fd157, 0d4002666666666666;
	mul.f64 	%fd159, %fd3, %fd158;
	mul.f64 	%fd160, %fd159, 0d3FF4CCCCCCCCCCCD;
	mul.f64 	%fd161, %fd155, %fd160;
	add.s64 	%rd39, %rd78, 26;
	cvt.rn.f64.u64 	%fd162, %rd39;
	mul.f64 	%fd163, %fd2, %fd162;
	mul.f64 	%fd164, %fd163, 0d4002666666666666;
	mul.f64 	%fd165, %fd3, %fd164;
	mul.f64 	%fd166, %fd165, 0d3FF4CCCCCCCCCCCD;
	mul.f64 	%fd167, %fd161, %fd166;
	add.s64 	%rd40, %rd78, 27;
	cvt.rn.f64.u64 	%fd168, %rd40;
	mul.f64 	%fd169, %fd2, %fd168;
	mul.f64 	%fd170, %fd169, 0d4002666666666666;
	mul.f64 	%fd171, %fd3, %fd170;
	mul.f64 	%fd172, %fd171, 0d3FF4CCCCCCCCCCCD;
	mul.f64 	%fd173, %fd167, %fd172;
	add.s64 	%rd41, %rd78, 28;
	cvt.rn.f64.u64 	%fd174, %rd41;
	mul.f64 	%fd175, %fd2, %fd174;
	mul.f64 	%fd176, %fd175, 0d4002666666666666;
	mul.f64 	%fd177, %fd3, %fd176;
	mul.f64 	%fd178, %fd177, 0d3FF4CCCCCCCCCCCD;
	mul.f64 	%fd179, %fd173, %fd178;
	add.s64 	%rd42, %rd78, 29;
	cvt.rn.f64.u64 	%fd180, %rd42;
	mul.f64 	%fd181, %fd2, %fd180;
	mul.f64 	%fd182, %fd181, 0d4002666666666666;
	mul.f64 	%fd183, %fd3, %fd182;
	mul.f64 	%fd184, %fd183, 0d3FF4CCCCCCCCCCCD;
	mul.f64 	%fd185, %fd179, %fd184;
	add.s64 	%rd43, %rd78, 30;
	cvt.rn.f64.u64 	%fd186, %rd43;
	mul.f64 	%fd187, %fd2, %fd186;
	mul.f64 	%fd188, %fd187, 0d4002666666666666;
	mul.f64 	%fd189, %fd3, %fd188;
	mul.f64 	%fd190, %fd189, 0d3FF4CCCCCCCCCCCD;
	mul.f64 	%fd191, %fd185, %fd190;
	add.s64 	%rd44, %rd78, 31;
	cvt.rn.f64.u64 	%fd192, %rd44;
	mul.f64 	%fd193, %fd2, %fd192;
	mul.f64 	%fd194, %fd193, 0d4002666666666666;
	mul.f64 	%fd195, %fd3, %fd194;
	mul.f64 	%fd196, %fd195, 0d3FF4CCCCCCCCCCCD;
	mul.f64 	%fd197, %fd191, %fd196;
	add.s64 	%rd45, %rd78, 32;
	cvt.rn.f64.u64 	%fd198, %rd45;
	mul.f64 	%fd199, %fd2, %fd198;
	mul.f64 	%fd200, %fd199, 0d4002666666666666;
	mul.f64 	%fd201, %fd3, %fd200;
	mul.f64 	%fd202, %fd201, 0d3FF4CCCCCCCCCCCD;
	mul.f64 	%fd203, %fd197, %fd202;
	add.s64 	%rd46, %rd78, 33;
	cvt.rn.f64.u64 	%fd204, %rd46;
	mul.f64 	%fd205, %fd2, %fd204;
	mul.f64 	%fd206, %fd205, 0d4002666666666666;
	mul.f64 	%fd207, %fd3, %fd206;
	mul.f64 	%fd208, %fd207, 0d3FF4CCCCCCCCCCCD;
	mul.f64 	%fd209, %fd203, %fd208;
	add.s64 	%rd47, %rd78, 34;
	cvt.rn.f64.u64 	%fd210, %rd47;
	mul.f64 	%fd211, %fd2, %fd210;
	mul.f64 	%fd212, %fd211, 0d4002666666666666;
	mul.f64 	%fd213, %fd3, %fd212;
	mul.f64 	%fd214, %fd213, 0d3FF4CCCCCCCCCCCD;
	mul.f64 	%fd215, %fd209, %fd214;
	add.s64 	%rd48, %rd78, 35;
	cvt.rn.f64.u64 	%fd216, %rd48;
	mul.f64 	%fd217, %fd2, %fd216;
	mul.f64 	%fd218, %fd217, 0d4002666666666666;
	mul.f64 	%fd219, %fd3, %fd218;
	mul.f64 	%fd220, %fd219, 0d3FF4CCCCCCCCCCCD;
	mul.f64 	%fd221, %fd215, %fd220;
	add.s64 	%rd49, %rd78, 36;
	cvt.rn.f64.u64 	%fd222, %rd49;
	mul.f64 	%fd223, %fd2, %fd222;
	mul.f64 	%fd224, %fd223, 0d4002666666666666;
	mul.f64 	%fd225, %fd3, %fd224;
	mul.f64 	%fd226, %fd225, 0d3FF4CCCCCCCCCCCD;
	mul.f64 	%fd227, %fd221, %fd226;
	add.s64 	%rd50, %rd78, 37;
	cvt.rn.f64.u64 	%fd228, %rd50;
	mul.f64 	%fd229, %fd2, %fd228;
	mul.f64 	%fd230, %fd229, 0d4002666666666666;
	mul.f64 	%fd231, %fd3, %fd230;
	mul.f64 	%fd232, %fd231, 0d3FF4CCCCCCCCCCCD;
	mul.f64 	%fd233, %fd227, %fd232;
	add.s64 	%rd51, %rd78, 38;
	cvt.rn.f64.u64 	%fd234, %rd51;
	mul.f64 	%fd235, %fd2, %fd234;
	mul.f64 	%fd236, %fd235, 0d4002666666666666;
	mul.f64 	%fd237, %fd3, %fd236;
	mul.f64 	%fd238, %fd237, 0d3FF4CCCCCCCCCCCD;
	mul.f64 	%fd239, %fd233, %fd238;
	add.s64 	%rd52, %rd78, 39;
	cvt.rn.f64.u64 	%fd240, %rd52;
	mul.f64 	%fd241, %fd2, %fd240;
	mul.f64 	%fd242, %fd241, 0d4002666666666666;
	mul.f64 	%fd243, %fd3, %fd242;
	mul.f64 	%fd244, %fd243, 0d3FF4CCCCCCCCCCCD;
	mul.f64 	%fd245, %fd239, %fd244;
	add.s64 	%rd53, %rd78, 40;
	cvt.rn.f64.u64 	%fd246, %rd53;
	mul.f64 	%fd247, %fd2, %fd246;
	mul.f64 	%fd248, %fd247, 0d4002666666666666;
	mul.f64 	%fd249, %fd3, %fd248;
	mul.f64 	%fd250, %fd249, 0d3FF4CCCCCCCCCCCD;
	mul.f64 	%fd251, %fd245, %fd250;
	add.s64 	%rd54, %rd78, 41;
	cvt.rn.f64.u64 	%fd252, %rd54;
	mul.f64 	%fd253, %fd2, %fd252;
	mul.f64 	%fd254, %fd253, 0d4002666666666666;
	mul.f64 	%fd255, %fd3, %fd254;
	mul.f64 	%fd256, %fd255, 0d3FF4CCCCCCCCCCCD;
	mul.f64 	%fd257, %fd251, %fd256;
	add.s64 	%rd55, %rd78, 42;
	cvt.rn.f64.u64 	%fd258, %rd55;
	mul.f64 	%fd259, %fd2, %fd258;
	mul.f64 	%fd260, %fd259, 0d4002666666666666;
	mul.f64 	%fd261, %fd3, %fd260;
	mul.f64 	%fd262, %fd261, 0d3FF4CCCCCCCCCCCD;
	mul.f64 	%fd263, %fd257, %fd262;
	add.s64 	%rd56, %rd78, 43;
	cvt.rn.f64.u64 	%fd264, %rd56;
	mul.f64 	%fd265, %fd2, %fd264;
	mul.f64 	%fd266, %fd265, 0d4002666666666666;
	mul.f64 	%fd267, %fd3, %fd266;
	mul.f64 	%fd268, %fd267, 0d3FF4CCCCCCCCCCCD;
	mul.f64 	%fd269, %fd263, %fd268;
	add.s64 	%rd57, %rd78, 44;
	cvt.rn.f64.u64 	%fd270, %rd57;
	mul.f64 	%fd271, %fd2, %fd270;
	mul.f64 	%fd272, %fd271, 0d4002666666666666;
	mul.f64 	%fd273, %fd3, %fd272;
	mul.f64 	%fd274, %fd273, 0d3FF4CCCCCCCCCCCD;
	mul.f64 	%fd275, %fd269, %fd274;
	add.s64 	%rd58, %rd78, 45;
	cvt.rn.f64.u64 	%fd276, %rd58;
	mul.f64 	%fd277, %fd2, %fd276;
	mul.f64 	%fd278, %fd277, 0d4002666666666666;
	mul.f64 	%fd279, %fd3, %fd278;
	mul.f64 	%fd280, %fd279, 0d3FF4CCCCCCCCCCCD;
	mul.f64 	%fd281, %fd275, %fd280;
	add.s64 	%rd59, %rd78, 46;
	cvt.rn.f64.u64 	%fd282, %rd59;
	mul.f64 	%fd283, %fd2, %fd282;
	mul.f64 	%fd284, %fd283, 0d4002666666666666;
	mul.f64 	%fd285, %fd3, %fd284;
	mul.f64 	%fd286, %fd285, 0d3FF4CCCCCCCCCCCD;
	mul.f64 	%fd287, %fd281, %fd286;
	add.s64 	%rd60, %rd78, 47;
	cvt.rn.f64.u64 	%fd288, %rd60;
	mul.f64 	%fd289, %fd2, %fd288;
	mul.f64 	%fd290, %fd289, 0d4002666666666666;
	mul.f64 	%fd291, %fd3, %fd290;
	mul.f64 	%fd292, %fd291, 0d3FF4CCCCCCCCCCCD;
	mul.f64 	%fd293, %fd287, %fd292;
	add.s64 	%rd61, %rd78, 48;
	cvt.rn.f64.u64 	%fd294, %rd61;
	mul.f64 	%fd295, %fd2, %fd294;
	mul.f64 	%fd296, %fd295, 0d4002666666666666;
	mul.f64 	%fd297, %fd3, %fd296;
	mul.f64 	%fd298, %fd297, 0d3FF4CCCCCCCCCCCD;
	mul.f64 	%fd299, %fd293, %fd298;
	add.s64 	%rd62, %rd78, 49;
	cvt.rn.f64.u64 	%fd300, %rd62;
	mul.f64 	%fd301, %fd2, %fd300;
	mul.f64 	%fd302, %fd301, 0d4002666666666666;
	mul.f64 	%fd303, %fd3, %fd302;
	mul.f64 	%fd304, %fd303, 0d3FF4CCCCCCCCCCCD;
	mul.f64 	%fd305, %fd299, %fd304;
	add.s64 	%rd63, %rd78, 50;
	cvt.rn.f64.u64 	%fd306, %rd63;
	mul.f64 	%fd307, %fd2, %fd306;
	mul.f64 	%fd308, %fd307, 0d4002666666666666;
	mul.f64 	%fd309, %fd3, %fd308;
	mul.f64 	%fd310, %fd309, 0d3FF4CCCCCCCCCCCD;
	mul.f64 	%fd311, %fd305, %fd310;
	add.s64 	%rd64, %rd78, 51;
	cvt.rn.f64.u64 	%fd312, %rd64;
	mul.f64 	%fd313, %fd2, %fd312;
	mul.f64 	%fd314, %fd313, 0d4002666666666666;
	mul.f64 	%fd315, %fd3, %fd314;
	mul.f64 	%fd316, %fd315, 0d3FF4CCCCCCCCCCCD;
	mul.f64 	%fd317, %fd311, %fd316;
	add.s64 	%rd65, %rd78, 52;
	cvt.rn.f64.u64 	%fd318, %rd65;
	mul.f64 	%fd319, %fd2, %fd318;
	mul.f64 	%fd320, %fd319, 0d4002666666666666;
	mul.f64 	%fd321, %fd3, %fd320;
	mul.f64 	%fd322, %fd321, 0d3FF4CCCCCCCCCCCD;
	mul.f64 	%fd323, %fd317, %fd322;
	add.s64 	%rd66, %rd78, 53;
	cvt.rn.f64.u64 	%fd324, %rd66;
	mul.f64 	%fd325, %fd2, %fd324;
	mul.f64 	%fd326, %fd325, 0d4002666666666666;
	mul.f64 	%fd327, %fd3, %fd326;
	mul.f64 	%fd328, %fd327, 0d3FF4CCCCCCCCCCCD;
	mul.f64 	%fd329, %fd323, %fd328;
	add.s64 	%rd67, %rd78, 54;
	cvt.rn.f64.u64 	%fd330, %rd67;
	mul.f64 	%fd331, %fd2, %fd330;
	mul.f64 	%fd332, %fd331, 0d4002666666666666;
	mul.f64 	%fd333, %fd3, %fd332;
	mul.f64 	%fd334, %fd333, 0d3FF4CCCCCCCCCCCD;
	mul.f64 	%fd335, %fd329, %fd334;
	add.s64 	%rd68, %rd78, 55;
	cvt.rn.f64.u64 	%fd336, %rd68;
	mul.f64 	%fd337, %fd2, %fd336;
	mul.f64 	%fd338, %fd337, 0d4002666666666666;
	mul.f64 	%fd339, %fd3, %fd338;
	mul.f64 	%fd340, %fd339, 0d3FF4CCCCCCCCCCCD;
	mul.f64 	%fd341, %fd335, %fd340;
	add.s64 	%rd69, %rd78, 56;
	cvt.rn.f64.u64 	%fd342, %rd69;
	mul.f64 	%fd343, %fd2, %fd342;
	mul.f64 	%fd344, %fd343, 0d4002666666666666;
	mul.f64 	%fd345, %fd3, %fd344;
	mul.f64 	%fd346, %fd345, 0d3FF4CCCCCCCCCCCD;
	mul.f64 	%fd347, %fd341, %fd346;
	add.s64 	%rd70, %rd78, 57;
	cvt.rn.f64.u64 	%fd348, %rd70;
	mul.f64 	%fd349, %fd2, %fd348;
	mul.f64 	%fd350, %fd349, 0d4002666666666666;
	mul.f64 	%fd351, %fd3, %fd350;
	mul.f64 	%fd352, %fd351, 0d3FF4CCCCCCCCCCCD;
	mul.f64 	%fd353, %fd347, %fd352;
	add.s64 	%rd71, %rd78, 58;
	cvt.rn.f64.u64 	%fd354, %rd71;
	mul.f64 	%fd355, %fd2, %fd354;
	mul.f64 	%fd356, %fd355, 0d4002666666666666;
	mul.f64 	%fd357, %fd3, %fd356;
	mul.f64 	%fd358, %fd357, 0d3FF4CCCCCCCCCCCD;
	mul.f64 	%fd359, %fd353, %fd358;
	add.s64 	%rd72, %rd78, 59;
	cvt.rn.f64.u64 	%fd360, %rd72;
	mul.f64 	%fd361, %fd2, %fd360;
	mul.f64 	%fd362, %fd361, 0d4002666666666666;
	mul.f64 	%fd363, %fd3, %fd362;
	mul.f64 	%fd364, %fd363, 0d3FF4CCCCCCCCCCCD;
	mul.f64 	%fd365, %fd359, %fd364;
	add.s64 	%rd73, %rd78, 60;
	cvt.rn.f64.u64 	%fd366, %rd73;
	mul.f64 	%fd367, %fd2, %fd366;
	mul.f64 	%fd368, %fd367, 0d4002666666666666;
	mul.f64 	%fd369, %fd3, %fd368;
	mul.f64 	%fd370, %fd369, 0d3FF4CCCCCCCCCCCD;
	mul.f64 	%fd371, %fd365, %fd370;
	add.s64 	%rd74, %rd78, 61;
	cvt.rn.f64.u64 	%fd372, %rd74;
	mul.f64 	%fd373, %fd2, %fd372;
	mul.f64 	%fd374, %fd373, 0d4002666666666666;
	mul.f64 	%fd375, %fd3, %fd374;
	mul.f64 	%fd376, %fd375, 0d3FF4CCCCCCCCCCCD;
	mul.f64 	%fd377, %fd371, %fd376;
	add.s64 	%rd75, %rd78, 62;
	cvt.rn.f64.u64 	%fd378, %rd75;
	mul.f64 	%fd379, %fd2, %fd378;
	mul.f64 	%fd380, %fd379, 0d4002666666666666;
	mul.f64 	%fd381, %fd3, %fd380;
	mul.f64 	%fd382, %fd381, 0d3FF4CCCCCCCCCCCD;
	mul.f64 	%fd383, %fd377, %fd382;
	add.s64 	%rd76, %rd78, 63;
	cvt.rn.f64.u64 	%fd384, %rd76;
	mul.f64 	%fd385, %fd2, %fd384;
	mul.f64 	%fd386, %fd385, 0d4002666666666666;
	mul.f64 	%fd387, %fd3, %fd386;
	mul.f64 	%fd388, %fd387, 0d3FF4CCCCCCCCCCCD;
	mul.f64 	%fd389, %fd383, %fd388;
	add.s64 	%rd78, %rd78, 64;
	setp.ne.s64 	%p2, %rd78, 8000;
	@%p2 bra 	$L__BB19_3;
	st.global.f64 	[%rd6], %fd389;
	add.s64 	%rd77, %rd77, %rd3;
	setp.lt.u64 	%p3, %rd77, %rd2;
	@%p3 bra 	$L__BB19_2;
$L__BB19_5:
	ret;

}
	// .globl	_Z10add_kernelIdEvPT_m
.visible .entry _Z10add_kernelIdEvPT_m(
	.param .u64 .ptr .align 1 _Z10add_kernelIdEvPT_m_param_0,
	.param .u64 _Z10add_kernelIdEvPT_m_param_1
)
{
	.reg .pred 	%p<4>;
	.reg .b32 	%r<7>;
	.reg .b64 	%rd<79>;
	.reg .b64 	%fd<390>;

	ld.param.u64 	%rd10, [_Z10add_kernelIdEvPT_m_param_0];
	ld.param.u64 	%rd11, [_Z10add_kernelIdEvPT_m_param_1];
	mov.u32 	%r2, %tid.x;
	mov.u32 	%r3, %ctaid.x;
	mov.u32 	%r1, %ntid.x;
	mad.lo.s32 	%r4, %r3, %r1, %r2;
	cvt.u64.u32 	%rd77, %r4;
	add.s64 	%rd2, %rd11, -8000;
	setp.le.u64 	%p1, %rd2, %rd77;
	@%p1 bra 	$L__BB20_5;
	mov.u32 	%r5, %nctaid.x;
	mul.lo.s32 	%r6, %r1, %r5;
	cvt.u64.u32 	%rd3, %r6;
	cvta.to.global.u64 	%rd4, %rd10;
$L__BB20_2:
	shl.b64 	%rd13, %rd77, 3;
	add.s64 	%rd6, %rd4, %rd13;
	ld.global.f64 	%fd389, [%rd6];
	ld.global.f64 	%fd2, [%rd6+8];
	ld.global.f64 	%fd3, [%rd6+16];
	mov.b64 	%rd78, 0;
$L__BB20_3:
	.pragma "nounroll";
	cvt.rn.f64.u64 	%fd6, %rd78;
	add.f64 	%fd7, %fd2, %fd6;
	add.f64 	%fd8, %fd7, 0d4002666666666666;
	add.f64 	%fd9, %fd3, %fd8;
	add.f64 	%fd10, %fd9, 0d3FF4CCCCCCCCCCCD;
	add.f64 	%fd11, %fd389, %fd10;
	add.s64 	%rd14, %rd78, 1;
	cvt.rn.f64.u64 	%fd12, %rd14;
	add.f64 	%fd13, %fd2, %fd12;
	add.f64 	%fd14, %fd13, 0d4002666666666666;
	add.f64 	%fd15, %fd3, %fd14;
	add.f64 	%fd16, %fd15, 0d3FF4CCCCCCCCCCCD;
	add.f64 	%fd17, %fd11, %fd16;
	add.s64 	%rd15, %rd78, 2;
	cvt.rn.f64.u64 	%fd18, %rd15;
	add.f64 	%fd19, %fd2, %fd18;
	add.f64 	%fd20, %fd19, 0d4002666666666666;
	add.f64 	%fd21, %fd3, %fd20;
	add.f64 	%fd22, %fd21, 0d3FF4CCCCCCCCCCCD;
	add.f64 	%fd23, %fd17, %fd22;
	add.s64 	%rd16, %rd78, 3;
	cvt.rn.f64.u64 	%fd24, %rd16;
	add.f64 	%fd25, %fd2, %fd24;
	add.f64 	%fd26, %fd25, 0d4002666666666666;
	add.f64 	%fd27, %fd3, %fd26;
	add.f64 	%fd28, %fd27, 0d3FF4CCCCCCCCCCCD;
	add.f64 	%fd29, %fd23, %fd28;
	add.s64 	%rd17, %rd78, 4;
	cvt.rn.f64.u64 	%fd30, %rd17;
	add.f64 	%fd31, %fd2, %fd30;
	add.f64 	%fd32, %fd31, 0d4002666666666666;
	add.f64 	%fd33, %fd3, %fd32;
	add.f64 	%fd34, %fd33, 0d3FF4CCCCCCCCCCCD;
	add.f64 	%fd35, %fd29, %fd34;
	add.s64 	%rd18, %rd78, 5;
	cvt.rn.f64.u64 	%fd36, %rd18;
	add.f64 	%fd37, %fd2, %fd36;
	add.f64 	%fd38, %fd37, 0d4002666666666666;
	add.f64 	%fd39, %fd3, %fd38;
	add.f64 	%fd40, %fd39, 0d3FF4CCCCCCCCCCCD;
	add.f64 	%fd41, %fd35, %fd40;
	add.s64 	%rd19, %rd78, 6;
	cvt.rn.f64.u64 	%fd42, %rd19;
	add.f64 	%fd43, %fd2, %fd42;
	add.f64 	%fd44, %fd43, 0d4002666666666666;
	add.f64 	%fd45, %fd3, %fd44;
	add.f64 	%fd46, %fd45, 0d3FF4CCCCCCCCCCCD;
	add.f64 	%fd47, %fd41, %fd46;
	add.s64 	%rd20, %rd78, 7;
	cvt.rn.f64.u64 	%fd48, %rd20;
	add.f64 	%fd49, %fd2, %fd48;
	add.f64 	%fd50, %fd49, 0d4002666666666666;
	add.f64 	%fd51, %fd3, %fd50;
	add.f64 	%fd52, %fd51, 0d3FF4CCCCCCCCCCCD;
	add.f64 	%fd53, %fd47, %fd52;
	add.s64 	%rd21, %rd78, 8;
	cvt.rn.f64.u64 	%fd54, %rd21;
	add.f64 	%fd55, %fd2, %fd54;
	add.f64 	%fd56, %fd55, 0d4002666666666666;
	add.f64 	%fd57, %fd3, %fd56;
	add.f64 	%fd58, %fd57, 0d3FF4CCCCCCCCCCCD;
	add.f64 	%fd59, %fd53, %fd58;
	add.s64 	%rd22, %rd78, 9;
	cvt.rn.f64.u64 	%fd60, %rd22;
	add.f64 	%fd61, %fd2, %fd60;
	add.f64 	%fd62, %fd61, 0d4002666666666666;
	add.f64 	%fd63, %fd3, %fd62;
	add.f64 	%fd64, %fd63, 0d3FF4CCCCCCCCCCCD;
	add.f64 	%fd65, %fd59, %fd64;
	add.s64 	%rd23, %rd78, 10;
	cvt.rn.f64.u64 	%fd66, %rd23;
	add.f64 	%fd67, %fd2, %fd66;
	add.f64 	%fd68, %fd67, 0d4002666666666666;
	add.f64 	%fd69, %fd3, %fd68;
	add.f64 	%fd70, %fd69, 0d3FF4CCCCCCCCCCCD;
	add.f64 	%fd71, %fd65, %fd70;
	add.s64 	%rd24, %rd78, 11;
	cvt.rn.f64.u64 	%fd72, %rd24;
	add.f64 	%fd73, %fd2, %fd72;
	add.f64 	%fd74, %fd73, 0d4002666666666666;
	add.f64 	%fd75, %fd3, %fd74;
	add.f64 	%fd76, %fd75, 0d3FF4CCCCCCCCCCCD;
	add.f64 	%fd77, %fd71, %fd76;
	add.s64 	%rd25, %rd78, 12;
	cvt.rn.f64.u64 	%fd78, %rd25;
	add.f64 	%fd79, %fd2, %fd78;
	add.f64 	%fd80, %fd79, 0d4002666666666666;
	add.f64 	%fd81, %fd3, %fd80;
	add.f64 	%fd82, %fd81, 0d3FF4CCCCCCCCCCCD;
	add.f64 	%fd83, %fd77, %fd82;
	add.s64 	%rd26, %rd78, 13;
	cvt.rn.f64.u64 	%fd84, %rd26;
	add.f64 	%fd85, %fd2, %fd84;
	add.f64 	%fd86, %fd85, 0d4002666666666666;
	add.f64 	%fd87, %fd3, %fd86;
	add.f64 	%fd88, %fd87, 0d3FF4CCCCCCCCCCCD;
	add.f64 	%fd89, %fd83, %fd88;
	add.s64 	%rd27, %rd78, 14;
	cvt.rn.f64.u64 	%fd90, %rd27;
	add.f64 	%fd91, %fd2, %fd90;
	add.f64 	%fd92, %fd91, 0d4002666666666666;
	add.f64 	%fd93, %fd3, %fd92;
	add.f64 	%fd94, %fd93, 0d3FF4CCCCCCCCCCCD;
	add.f64 	%fd95, %fd89, %fd94;
	add.s64 	%rd28, %rd78, 15;
	cvt.rn.f64.u64 	%fd96, %rd28;
	add.f64 	%fd97, %fd2, %fd96;
	add.f64 	%fd98, %fd97, 0d4002666666666666;
	add.f64 	%fd99, %fd3, %fd98;
	add.f64 	%fd100, %fd99, 0d3FF4CCCCCCCCCCCD;
	add.f64 	%fd101, %fd95, %fd100;
	add.s64 	%rd29, %rd78, 16;
	cvt.rn.f64.u64 	%fd102, %rd29;
	add.f64 	%fd103, %fd2, %fd102;
	add.f64 	%fd104, %fd103, 0d4002666666666666;
	add.f64 	%fd105, %fd3, %fd104;
	add.f64 	%fd106, %fd105, 0d3FF4CCCCCCCCCCCD;
	add.f64 	%fd107, %fd101, %fd106;
	add.s64 	%rd30, %rd78, 17;
	cvt.rn.f64.u64 	%fd108, %rd30;
	add.f64 	%fd109, %fd2, %fd108;
	add.f64 	%fd110, %fd109, 0d4002666666666666;
	add.f64 	%fd111, %fd3, %fd110;
	add.f64 	%fd112, %fd111, 0d3FF4CCCCCCCCCCCD;
	add.f64 	%fd113, %fd107, %fd112;
	add.s64 	%rd31, %rd78, 18;
	cvt.rn.f64.u64 	%fd114, %rd31;
	add.f64 	%fd115, %fd2, %fd114;
	add.f64 	%fd116, %fd115, 0d4002666666666666;
	add.f64 	%fd117, %fd3, %fd116;
	add.f64 	%fd118, %fd117, 0d3FF4CCCCCCCCCCCD;
	add.f64 	%fd119, %fd113, %fd118;
	add.s64 	%rd32, %rd78, 19;
	cvt.rn.f64.u64 	%fd120, %rd32;
	add.f64 	%fd121, %fd2, %fd120;
	add.f64 	%fd122, %fd121, 0d4002666666666666;
	add.f64 	%fd123, %fd3, %fd122;
	add.f64 	%fd124, %fd123, 0d3FF4CCCCCCCCCCCD;
	add.f64 	%fd125, %fd119, %fd124;
	add.s64 	%rd33, %rd78, 20;
	cvt.rn.f64.u64 	%fd126, %rd33;
	add.f64 	%fd127, %fd2, %fd126;
	add.f64 	%fd128, %fd127, 0d4002666666666666;
	add.f64 	%fd129, %fd3, %fd128;
	add.f64 	%fd130, %fd129, 0d3FF4CCCCCCCCCCCD;
	add.f64 	%fd131, %fd125, %fd130;
	add.s64 	%rd34, %rd78, 21;
	cvt.rn.f64.u64 	%fd132, %rd34;
	add.f64 	%fd133, %fd2, %fd132;
	add.f64 	%fd134, %fd133, 0d4002666666666666;
	add.f64 	%fd135, %fd3, %fd134;
	add.f64 	%fd136, %fd135, 0d3FF4CCCCCCCCCCCD;
	add.f64 	%fd137, %fd131, %fd136;
	add.s64 	%rd35, %rd78, 22;
	cvt.rn.f64.u64 	%fd138, %rd35;
	add.f64 	%fd139, %fd2, %fd138;
	add.f64 	%fd140, %fd139, 0d4002666666666666;
	add.f64 	%fd141, %fd3, %fd140;
	add.f64 	%fd142, %fd141, 0d3FF4CCCCCCCCCCCD;
	add.f64 	%fd143, %fd137, %fd142;
	add.s64 	%rd36, %rd78, 23;
	cvt.rn.f64.u64 	%fd144, %rd36;
	add.f64 	%fd145, %fd2, %fd144;
	add.f64 	%fd146, %fd145, 0d4002666666666666;
	add.f64 	%fd147, %fd3, %fd146;
	add.f64 	%fd148, %fd147, 0d3FF4CCCCCCCCCCCD;
	add.f64 	%fd149, %fd143, %fd148;
	add.s64 	%rd37, %rd78, 24;
	cvt.rn.f64.u64 	%fd150, %rd37;
	add.f64 	%fd151, %fd2, %fd150;
	add.f64 	%fd152, %fd151, 0d4002666666666666;
	add.f64 	%fd153, %fd3, %fd152;
	add.f64 	%fd154, %fd153, 0d3FF4CCCCCCCCCCCD;
	add.f64 	%fd155, %fd149, %fd154;
	add.s64 	%rd38, %rd78, 25;
	cvt.rn.f64.u64 	%fd156, %rd38;
	add.f64 	%fd157, %fd2, %fd156;
	add.f64 	%fd158, %fd157, 0d4002666666666666;
	add.f64 	%fd159, %fd3, %fd158;
	add.f64 	%fd160, %fd159, 0d3FF4CCCCCCCCCCCD;
	add.f64 	%fd161, %fd155, %fd160;
	add.s64 	%rd39, %rd78, 26;
	cvt.rn.f64.u64 	%fd162, %rd39;
	add.f64 	%fd163, %fd2, %fd162;
	add.f64 	%fd164, %fd163, 0d4002666666666666;
	add.f64 	%fd165, %fd3, %fd164;
	add.f64 	%fd166, %fd165, 0d3FF4CCCCCCCCCCCD;
	add.f64 	%fd167, %fd161, %fd166;
	add.s64 	%rd40, %rd78, 27;
	cvt.rn.f64.u64 	%fd168, %rd40;
	add.f64 	%fd169, %fd2, %fd168;
	add.f64 	%fd170, %fd169, 0d4002666666666666;
	add.f64 	%fd171, %fd3, %fd170;
	add.f64 	%fd172, %fd171, 0d3FF4CCCCCCCCCCCD;
	add.f64 	%fd173, %fd167, %fd172;
	add.s64 	%rd41, %rd78, 28;
	cvt.rn.f64.u64 	%fd174, %rd41;
	add.f64 	%fd175, %fd2, %fd174;
	add.f64 	%fd176, %fd175, 0d4002666666666666;
	add.f64 	%fd177, %fd3, %fd176;
	add.f64 	%fd178, %fd177, 0d3FF4CCCCCCCCCCCD;
	add.f64 	%fd179, %fd173, %fd178;
	add.s64 	%rd42, %rd78, 29;
	cvt.rn.f64.u64 	%fd180, %rd42;
	add.f64 	%fd181, %fd2, %fd180;
	add.f64 	%fd182, %fd181, 0d4002666666666666;
	add.f64 	%fd183, %fd3, %fd182;
	add.f64 	%fd184, %fd183, 0d3FF4CCCCCCCCCCCD;
	add.f64 	%fd185, %fd179, %fd184;
	add.s64 	%rd43, %rd78, 30;
	cvt.rn.f64.u64 	%fd186, %rd43;
	add.f64 	%fd187, %fd2, %fd186;
	add.f64 	%fd188, %fd187, 0d4002666666666666;
	add.f64 	%fd189, %fd3, %fd188;
	add.f64 	%fd190, %fd189, 0d3FF4CCCCCCCCCCCD;
	add.f64 	%fd191, %fd185, %fd190;
	add.s64 	%rd44, %rd78, 31;
	cvt.rn.f64.u64 	%fd192, %rd44;
	add.f64 	%fd193, %fd2, %fd192;
	add.f64 	%fd194, %fd193, 0d4002666666666666;
	add.f64 	%fd195, %fd3, %fd194;
	add.f64 	%fd196, %fd195, 0d3FF4CCCCCCCCCCCD;
	add.f64 	%fd197, %fd191, %fd196;
	add.s64 	%rd45, %rd78, 32;
	cvt.rn.f64.u64 	%fd198, %rd45;
	add.f64 	%fd199, %fd2, %fd198;
	add.f64 	%fd200, %fd199, 0d4002666666666666;
	add.f64 	%fd201, %fd3, %fd200;
	add.f64 	%fd202, %fd201, 0d3FF4CCCCCCCCCCCD;
	add.f64 	%fd203, %fd197, %fd202;
	add.s64 	%rd46, %rd78, 33;
	cvt.rn.f64.u64 	%fd204, %rd46;
	add.f64 	%fd205, %fd2, %fd204;
	add.f64 	%fd206, %fd205, 0d4002666666666666;
	add.f64 	%fd207, %fd3, %fd206;
	add.f64 	%fd208, %fd207, 0d3FF4CCCCCCCCCCCD;
	add.f64 	%fd209, %fd203, %fd208;
	add.s64 	%rd47, %rd78, 34;
	cvt.rn.f64.u64 	%fd210, %rd47;
	add.f64 	%fd211, %fd2, %fd210;
	add.f64 	%fd212, %fd211, 0d4002666666666666;
	add.f64 	%fd213, %fd3, %fd212;
	add.f64 	%fd214, %fd213, 0d3FF4CCCCCCCCCCCD;
	add.f64 	%fd215, %fd209, %fd214;
	add.s64 	%rd48, %rd78, 35;
	cvt.rn.f64.u64 	%fd216, %rd48;
	add.f64 	%fd217, %fd2, %fd216;
	add.f64 	%fd218, %fd217, 0d4002666666666666;
	add.f64 	%fd219, %fd3, %fd218;
	add.f64 	%fd220, %fd219, 0d3FF4CCCCCCCCCCCD;
	add.f64 	%fd221, %fd215, %fd220;
	add.s64 	%rd49, %rd78, 36;
	cvt.rn.f64.u64 	%fd222, %rd49;
	add.f64 	%fd223, %fd2, %fd222;
	add.f64 	%fd224, %fd223, 0d4002666666666666;
	add.f64 	%fd225, %fd3, %fd224;
	add.f64 	%fd226, %fd225, 0d3FF4CCCCCCCCCCCD;
	add.f64 	%fd227, %fd221, %fd226;
	add.s64 	%rd50, %rd78, 37;
	cvt.rn.f64.u64 	%fd228, %rd50;
	add.f64 	%fd229, %fd2, %fd228;
	add.f64 	%fd230, %fd229, 0d4002666666666666;
	add.f64 	%fd231, %fd3, %fd230;
	add.f64 	%fd232, %fd231, 0d3FF4CCCCCCCCCCCD;
	add.f64 	%fd233, %fd227, %fd232;
	add.s64 	%rd51, %rd78, 38;
	cvt.rn.f64.u64 	%fd234, %rd51;
	add.f64 	%fd235, %fd2, %fd234;
	add.f64 	%fd236, %fd235, 0d4002666666666666;
	add.f64 	%fd237, %fd3, %fd236;
	add.f64 	%fd238, %fd237, 0d3FF4CCCCCCCCCCCD;
	add.f64 	%fd239, %fd233, %fd238;
	add.s64 	%rd52, %rd78, 39;
	cvt.rn.f64.u64 	%fd240, %rd52;
	add.f64 	%fd241, %fd2, %fd240;
	add.f64 	%fd242, %fd241, 0d4002666666666666;
	add.f64 	%fd243, %fd3, %fd242;
	add.f64 	%fd244, %fd243, 0d3FF4CCCCCCCCCCCD;
	add.f64 	%fd245, %fd239, %fd244;
	add.s64 	%rd53, %rd78, 40;
	cvt.rn.f64.u64 	%fd246, %rd53;
	add.f64 	%fd247, %fd2, %fd246;
	add.f64 	%fd248, %fd247, 0d4002666666666666;
	add.f64 	%fd249, %fd3, %fd248;
	add.f64 	%fd250, %fd249, 0d3FF4CCCCCCCCCCCD;
	add.f64 	%fd251, %fd245, %fd250;
	add.s64 	%rd54, %rd78, 41;
	cvt.rn.f64.u64 	%fd252, %rd54;
	add.f64 	%fd253, %fd2, %fd252;
	add.f64 	%fd254, %fd253, 0d4002666666666666;
	add.f64 	%fd255, %fd3, %fd254;
	add.f64 	%fd256, %fd255, 0d3FF4CCCCCCCCCCCD;
	add.f64 	%fd257, %fd251, %fd256;
	add.s64 	%rd55, %rd78, 42;
	cvt.rn.f64.u64 	%fd258, %rd55;
	add.f64 	%fd259, %fd2, %fd258;
	add.f64 	%fd260, %fd259, 0d4002666666666666;
	add.f64 	%fd261, %fd3, %fd260;
	add.f64 	%fd262, %fd261, 0d3FF4CCCCCCCCCCCD;
	add.f64 	%fd263, %fd257, %fd262;
	add.s64 	%rd56, %rd78, 43;
	cvt.rn.f64.u64 	%fd264, %rd56;
	add.f64 	%fd265, %fd2, %fd264;
	add.f64 	%fd266, %fd265, 0d4002666666666666;
	add.f64 	%fd267, %fd3, %fd266;
	add.f64 	%fd268, %fd267, 0d3FF4CCCCCCCCCCCD;
	add.f64 	%fd269, %fd263, %fd268;
	add.s64 	%rd57, %rd78, 44;
	cvt.rn.f64.u64 	%fd270, %rd57;
	add.f64 	%fd271, %fd2, %fd270;
	add.f64 	%fd272, %fd271, 0d4002666666666666;
	add.f64 	%fd273, %fd3, %fd272;
	add.f64 	%fd274, %fd273, 0d3FF4CCCCCCCCCCCD;
	add.f64 	%fd275, %fd269, %fd274;
	add.s64 	%rd58, %rd78, 45;
	cvt.rn.f64.u64 	%fd276, %rd58;
	add.f64 	%fd277, %fd2, %fd276;
	add.f64 	%fd278, %fd277, 0d4002666666666666;
	add.f64 	%fd279, %fd3, %fd278;
	add.f64 	%fd280, %fd279, 0d3FF4CCCCCCCCCCCD;
	add.f64 	%fd281, %fd275, %fd280;
	add.s64 	%rd59, %rd78, 46;
	cvt.rn.f64.u64 	%fd282, %rd59;
	add.f64 	%fd283, %fd2, %fd282;
	add.f64 	%fd284, %fd283, 0d4002666666666666;
	add.f64 	%fd285, %fd3, %fd284;
	add.f64 	%fd286, %fd285, 0d3FF4CCCCCCCCCCCD;
	add.f64 	%fd287, %fd281, %fd286;
	add.s64 	%rd60, %rd78, 47;
	cvt.rn.f64.u64 	%fd288, %rd60;
	add.f64 	%fd289, %fd2, %fd288;
	add.f64 	%fd290, %fd289, 0d4002666666666666;
	add.f64 	%fd291, %fd3, %fd290;
	add.f64 	%fd292, %fd291, 0d3FF4CCCCCCCCCCCD;
	add.f64 	%fd293, %fd287, %fd292;
	add.s64 	%rd61, %rd78, 48;
	cvt.rn.f64.u64 	%fd294, %rd61;
	add.f64 	%fd295, %fd2, %fd294;
	add.f64 	%fd296, %fd295, 0d4002666666666666;
	add.f64 	%fd297, %fd3, %fd296;
	add.f64 	%fd298, %fd297, 0d3FF4CCCCCCCCCCCD;
	add.f64 	%fd299, %fd293, %fd298;
	add.s64 	%rd62, %rd78, 49;
	cvt.rn.f64.u64 	%fd300, %rd62;
	add.f64 	%fd301, %fd2, %fd300;
	add.f64 	%fd302, %fd301, 0d4002666666666666;
	add.f64 	%fd303, %fd3, %fd302;
	add.f64 	%fd304, %fd303, 0d3FF4CCCCCCCCCCCD;
	add.f64 	%fd305, %fd299, %fd304;
	add.s64 	%rd63, %rd78, 50;
	cvt.rn.f64.u64 	%fd306, %rd63;
	add.f64 	%fd307, %fd2, %fd306;
	add.f64 	%fd308, %fd307, 0d4002666666666666;
	add.f64 	%fd309, %fd3, %fd308;
	add.f64 	%fd310, %fd309, 0d3FF4CCCCCCCCCCCD;
	add.f64 	%fd311, %fd305, %fd310;
	add.s64 	%rd64, %rd78, 51;
	cvt.rn.f64.u64 	%fd312, %rd64;
	add.f64 	%fd313, %fd2, %fd312;
	add.f64 	%fd314, %fd313, 0d4002666666666666;
	add.f64 	%fd315, %fd3, %fd314;
	add.f64 	%fd316, %fd315, 0d3FF4CCCCCCCCCCCD;
	add.f64 	%fd317, %fd311, %fd316;
	add.s64 	%rd65, %rd78, 52;
	cvt.rn.f64.u64 	%fd318, %rd65;
	add.f64 	%fd319, %fd2, %fd318;
	add.f64 	%fd320, %fd319, 0d4002666666666666;
	add.f64 	%fd321, %fd3, %fd320;
	add.f64 	%fd322, %fd321, 0d3FF4CCCCCCCCCCCD;
	add.f64 	%fd323, %fd317, %fd322;
	add.s64 	%rd66, %rd78, 53;
	cvt.rn.f64.u64 	%fd324, %rd66;
	add.f64 	%fd325, %fd2, %fd324;
	add.f64 	%fd326, %fd325, 0d4002666666666666;
	add.f64 	%fd327, %fd3, %fd326;
	add.f64 	%fd328, %fd327, 0d3FF4CCCCCCCCCCCD;
	add.f64 	%fd329, %fd323, %fd328;
	add.s64 	%rd67, %rd78, 54;
	cvt.rn.f64.u64 	%fd330, %rd67;
	add.f64 	%fd331, %fd2, %fd330;
	add.f64 	%fd332, %fd331, 0d4002666666666666;
	add.f64 	%fd333, %fd3, %fd332;
	add.f64 	%fd334, %fd333, 0d3FF4CCCCCCCCCCCD;
	add.f64 	%fd335, %fd329, %fd334;
	add.s64 	%rd68, %rd78, 55;
	cvt.rn.f64.u64 	%fd336, %rd68;
	add.f64 	%fd337, %fd2, %fd336;
	add.f64 	%fd338, %fd337, 0d4002666666666666;
	add.f64 	%fd339, %fd3, %fd338;
	add.f64 	%fd340, %fd339, 0d3FF4CCCCCCCCCCCD;
	add.f64 	%fd341, %fd335, %fd340;
	add.s64 	%rd69, %rd78, 56;
	cvt.rn.f64.u64 	%fd342, %rd69;
	add.f64 	%fd343, %fd2, %fd342;
	add.f64 	%fd344, %fd343, 0d4002666666666666;
	add.f64 	%fd345, %fd3, %fd344;
	add.f64 	%fd346, %fd345, 0d3FF4CCCCCCCCCCCD;
	add.f64 	%fd347, %fd341, %fd346;
	add.s64 	%rd70, %rd78, 57;
	cvt.rn.f64.u64 	%fd348, %rd70;
	add.f64 	%fd349, %fd2, %fd348;
	add.f64 	%fd350, %fd349, 0d4002666666666666;
	add.f64 	%fd351, %fd3, %fd350;
	add.f64 	%fd352, %fd351, 0d3FF4CCCCCCCCCCCD;
	add.f64 	%fd353, %fd347, %fd352;
	add.s64 	%rd71, %rd78, 58;
	cvt.rn.f64.u64 	%fd354, %rd71;
	add.f64 	%fd355, %fd2, %fd354;
	add.f64 	%fd356, %fd355, 0d4002666666666666;
	add.f64 	%fd357, %fd3, %fd356;
	add.f64 	%fd358, %fd357, 0d3FF4CCCCCCCCCCCD;
	add.f64 	%fd359, %fd353, %fd358;
	add.s64 	%rd72, %rd78, 59;
	cvt.rn.f64.u64 	%fd360, %rd72;
	add.f64 	%fd361, %fd2, %fd360;
	add.f64 	%fd362, %fd361, 0d4002666666666666;
	add.f64 	%fd363, %fd3, %fd362;
	add.f64 	%fd364, %fd363, 0d3FF4CCCCCCCCCCCD;
	add.f64 	%fd365, %fd359, %fd364;
	add.s64 	%rd73, %rd78, 60;
	cvt.rn.f64.u64 	%fd366, %rd73;
	add.f64 	%fd367, %fd2, %fd366;
	add.f64 	%fd368, %fd367, 0d4002666666666666;
	add.f64 	%fd369, %fd3, %fd368;
	add.f64 	%fd370, %fd369, 0d3FF4CCCCCCCCCCCD;
	add.f64 	%fd371, %fd365, %fd370;
	add.s64 	%rd74, %rd78, 61;
	cvt.rn.f64.u64 	%fd372, %rd74;
	add.f64 	%fd373, %fd2, %fd372;
	add.f64 	%fd374, %fd373, 0d4002666666666666;
	add.f64 	%fd375, %fd3, %fd374;
	add.f64 	%fd376, %fd375, 0d3FF4CCCCCCCCCCCD;
	add.f64 	%fd377, %fd371, %fd376;
	add.s64 	%rd75, %rd78, 62;
	cvt.rn.f64.u64 	%fd378, %rd75;
	add.f64 	%fd379, %fd2, %fd378;
	add.f64 	%fd380, %fd379, 0d4002666666666666;
	add.f64 	%fd381, %fd3, %fd380;
	add.f64 	%fd382, %fd381, 0d3FF4CCCCCCCCCCCD;
	add.f64 	%fd383, %fd377, %fd382;
	add.s64 	%rd76, %rd78, 63;
	cvt.rn.f64.u64 	%fd384, %rd76;
	add.f64 	%fd385, %fd2, %fd384;
	add.f64 	%fd386, %fd385, 0d4002666666666666;
	add.f64 	%fd387, %fd3, %fd386;
	add.f64 	%fd388, %fd387, 0d3FF4CCCCCCCCCCCD;
	add.f64 	%fd389, %fd383, %fd388;
	add.s64 	%rd78, %rd78, 64;
	setp.ne.s64 	%p2, %rd78, 8000;
	@%p2 bra 	$L__BB20_3;
	st.global.f64 	[%rd6], %fd389;
	add.s64 	%rd77, %rd77, %rd3;
	setp.lt.u64 	%p3, %rd77, %rd2;
	@%p3 bra 	$L__BB20_2;
$L__BB20_5:
	ret;

}
	// .globl	_Z19multiply_add_kernelIdEvPT_m
.visible .entry _Z19multiply_add_kernelIdEvPT_m(
	.param .u64 .ptr .align 1 _Z19multiply_add_kernelIdEvPT_m_param_0,
	.param .u64 _Z19multiply_add_kernelIdEvPT_m_param_1
)
{
	.reg .pred 	%p<4>;
	.reg .b32 	%r<7>;
	.reg .b64 	%rd<79>;
	.reg .b64 	%fd<263>;

	ld.param.u64 	%rd10, [_Z19multiply_add_kernelIdEvPT_m_param_0];
	ld.param.u64 	%rd11, [_Z19multiply_add_kernelIdEvPT_m_param_1];
	mov.u32 	%r2, %tid.x;
	mov.u32 	%r3, %ctaid.x;
	mov.u32 	%r1, %ntid.x;
	mad.lo.s32 	%r4, %r3, %r1, %r2;
	cvt.u64.u32 	%rd77, %r4;
	add.s64 	%rd2, %rd11, -8000;
	setp.le.u64 	%p1, %rd2, %rd77;
	@%p1 bra 	$L__BB21_5;
	mov.u32 	%r5, %nctaid.x;
	mul.lo.s32 	%r6, %r1, %r5;
	cvt.u64.u32 	%rd3, %r6;
	cvta.to.global.u64 	%rd4, %rd10;
$L__BB21_2:
	shl.b64 	%rd13, %rd77, 3;
	add.s64 	%rd6, %rd4, %rd13;
	ld.global.f64 	%fd262, [%rd6];
	ld.global.f64 	%fd2, [%rd6+8];
	ld.global.f64 	%fd6, [%rd6+16];
	mul.f64 	%fd3, %fd6, 0d3FF4CCCCCCCCCCCD;
	mov.b64 	%rd78, 0;
$L__BB21_3:
	.pragma "nounroll";
	cvt.rn.f64.u64 	%fd7, %rd78;
	fma.rn.f64 	%fd8, %fd2, %fd7, 0d4002666666666666;
	add.f64 	%fd9, %fd3, %fd8;
	mul.f64 	%fd10, %fd262, %fd9;
	add.s64 	%rd14, %rd78, 1;
	cvt.rn.f64.u64 	%fd11, %rd14;
	fma.rn.f64 	%fd12, %fd2, %fd11, 0d4002666666666666;
	add.f64 	%fd13, %fd3, %fd12;
	mul.f64 	%fd14, %fd10, %fd13;
	add.s64 	%rd15, %rd78, 2;
	cvt.rn.f64.u64 	%fd15, %rd15;
	fma.rn.f64 	%fd16, %fd2, %fd15, 0d4002666666666666;
	add.f64 	%fd17, %fd3, %fd16;
	mul.f64 	%fd18, %fd14, %fd17;
	add.s64 	%rd16, %rd78, 3;
	cvt.rn.f64.u64 	%fd19, %rd16;
	fma.rn.f64 	%fd20, %fd2, %fd19, 0d4002666666666666;
	add.f64 	%fd21, %fd3, %fd20;
	mul.f64 	%fd22, %fd18, %fd21;
	add.s64 	%rd17, %rd78, 4;
	cvt.rn.f64.u64 	%fd23, %rd17;
	fma.rn.f64 	%fd24, %fd2, %fd23, 0d4002666666666666;
	add.f64 	%fd25, %fd3, %fd24;
	mul.f64 	%fd26, %fd22, %fd25;
	add.s64 	%rd18, %rd78, 5;
	cvt.rn.f64.u64 	%fd27, %rd18;
	fma.rn.f64 	%fd28, %fd2, %fd27, 0d4002666666666666;
	add.f64 	%fd29, %fd3, %fd28;
	mul.f64 	%fd30, %fd26, %fd29;
	add.s64 	%rd19, %rd78, 6;
	cvt.rn.f64.u64 	%fd31, %rd19;
	fma.rn.f64 	%fd32, %fd2, %fd31, 0d4002666666666666;
	add.f64 	%fd33, %fd3, %fd32;
	mul.f64 	%fd34, %fd30, %fd33;
	add.s64 	%rd20, %rd78, 7;
	cvt.rn.f64.u64 	%fd35, %rd20;
	fma.rn.f64 	%fd36, %fd2, %fd35, 0d4002666666666666;
	add.f64 	%fd37, %fd3, %fd36;
	mul.f64 	%fd38, %fd34, %fd37;
	add.s64 	%rd21, %rd78, 8;
	cvt.rn.f64.u64 	%fd39, %rd21;
	fma.rn.f64 	%fd40, %fd2, %fd39, 0d4002666666666666;
	add.f64 	%fd41, %fd3, %fd40;
	mul.f64 	%fd42, %fd38, %fd41;
	add.s64 	%rd22, %rd78, 9;
	cvt.rn.f64.u64 	%fd43, %rd22;
	fma.rn.f64 	%fd44, %fd2, %fd43, 0d4002666666666666;
	add.f64 	%fd45, %fd3, %fd44;
	mul.f64 	%fd46, %fd42, %fd45;
	add.s64 	%rd23, %rd78, 10;
	cvt.rn.f64.u64 	%fd47, %rd23;
	fma.rn.f64 	%fd48, %fd2, %fd47, 0d4002666666666666;
	add.f64 	%fd49, %fd3, %fd48;
	mul.f64 	%fd50, %fd46, %fd49;
	add.s64 	%rd24, %rd78, 11;
	cvt.rn.f64.u64 	%fd51, %rd24;
	fma.rn.f64 	%fd52, %fd2, %fd51, 0d4002666666666666;
	add.f64 	%fd53, %fd3, %fd52;
	mul.f64 	%fd54, %fd50, %fd53;
	add.s64 	%rd25, %rd78, 12;
	cvt.rn.f64.u64 	%fd55, %rd25;
	fma.rn.f64 	%fd56, %fd2, %fd55, 0d4002666666666666;
	add.f64 	%fd57, %fd3, %fd56;
	mul.f64 	%fd58, %fd54, %fd57;
	add.s64 	%rd26, %rd78, 13;
	cvt.rn.f64.u64 	%fd59, %rd26;
	fma.rn.f64 	%fd60, %fd2, %fd59, 0d4002666666666666;
	add.f64 	%fd61, %fd3, %fd60;
	mul.f64 	%fd62, %fd58, %fd61;
	add.s64 	%rd27, %rd78, 14;
	cvt.rn.f64.u64 	%fd63, %rd27;
	fma.rn.f64 	%fd64, %fd2, %fd63, 0d4002666666666666;
	add.f64 	%fd65, %fd3, %fd64;
	mul.f64 	%fd66, %fd62, %fd65;
	add.s64 	%rd28, %rd78, 15;
	cvt.rn.f64.u64 	%fd67, %rd28;
	fma.rn.f64 	%fd68, %fd2, %fd67, 0d4002666666666666;
	add.f64 	%fd69, %fd3, %fd68;
	mul.f64 	%fd70, %fd66, %fd69;
	add.s64 	%rd29, %rd78, 16;
	cvt.rn.f64.u64 	%fd71, %rd29;
	fma.rn.f64 	%fd72, %fd2, %fd71, 0d4002666666666666;
	add.f64 	%fd73, %fd3, %fd72;
	mul.f64 	%fd74, %fd70, %fd73;
	add.s64 	%rd30, %rd78, 17;
	cvt.rn.f64.u64 	%fd75, %rd30;
	fma.rn.f64 	%fd76, %fd2, %fd75, 0d4002666666666666;
	add.f64 	%fd77, %fd3, %fd76;
	mul.f64 	%fd78, %fd74, %fd77;
	add.s64 	%rd31, %rd78, 18;
	cvt.rn.f64.u64 	%fd79, %rd31;
	fma.rn.f64 	%fd80, %fd2, %fd79, 0d4002666666666666;
	add.f64 	%fd81, %fd3, %fd80;
	mul.f64 	%fd82, %fd78, %fd81;
	add.s64 	%rd32, %rd78, 19;
	cvt.rn.f64.u64 	%fd83, %rd32;
	fma.rn.f64 	%fd84, %fd2, %fd83, 0d4002666666666666;
	add.f64 	%fd85, %fd3, %fd84;
	mul.f64 	%fd86, %fd82, %fd85;
	add.s64 	%rd33, %rd78, 20;
	cvt.rn.f64.u64 	%fd87, %rd33;
	fma.rn.f64 	%fd88, %fd2, %fd87, 0d4002666666666666;
	add.f64 	%fd89, %fd3, %fd88;
	mul.f64 	%fd90, %fd86, %fd89;
	add.s64 	%rd34, %rd78, 21;
	cvt.rn.f64.u64 	%fd91, %rd34;
	fma.rn.f64 	%fd92, %fd2, %fd91, 0d4002666666666666;
	add.f64 	%fd93, %fd3, %fd92;
	mul.f64 	%fd94, %fd90, %fd93;
	add.s64 	%rd35, %rd78, 22;
	cvt.rn.f64.u64 	%fd95, %rd35;
	fma.rn.f64 	%fd96, %fd2, %fd95, 0d4002666666666666;
	add.f64 	%fd97, %fd3, %fd96;
	mul.f64 	%fd98, %fd94, %fd97;
	add.s64 	%rd36, %rd78, 23;
	cvt.rn.f64.u64 	%fd99, %rd36;
	fma.rn.f64 	%fd100, %fd2, %fd99, 0d4002666666666666;
	add.f64 	%fd101, %fd3, %fd100;
	mul.f64 	%fd102, %fd98, %fd101;
	add.s64 	%rd37, %rd78, 24;
	cvt.rn.f64.u64 	%fd103, %rd37;
	fma.rn.f64 	%fd104, %fd2, %fd103, 0d4002666666666666;
	add.f64 	%fd105, %fd3, %fd104;
	mul.f64 	%fd106, %fd102, %fd105;
	add.s64 	%rd38, %rd78, 25;
	cvt.rn.f64.u64 	%fd107, %rd38;
	fma.rn.f64 	%fd108, %fd2, %fd107, 0d4002666666666666;
	add.f64 	%fd109, %fd3, %fd108;
	mul.f64 	%fd110, %fd106, %fd109;
	add.s64 	%rd39, %rd78, 26;
	cvt.rn.f64.u64 	%fd111, %rd39;
	fma.rn.f64 	%fd112, %fd2, %fd111, 0d4002666666666666;
	add.f64 	%fd113, %fd3, %fd112;
	mul.f64 	%fd114, %fd110, %fd113;
	add.s64 	%rd40, %rd78, 27;
	cvt.rn.f64.u64 	%fd115, %rd40;
	fma.rn.f64 	%fd116, %fd2, %fd115, 0d4002666666666666;
	add.f64 	%fd117, %fd3, %fd116;
	mul.f64 	%fd118, %fd114, %fd117;
	add.s64 	%rd41, %rd78, 28;
	cvt.rn.f64.u64 	%fd119, %rd41;
	fma.rn.f64 	%fd120, %fd2, %fd119, 0d4002666666666666;
	add.f64 	%fd121, %fd3, %fd120;
	mul.f64 	%fd122, %fd118, %fd121;
	add.s64 	%rd42, %rd78, 29;
	cvt.rn.f64.u64 	%fd123, %rd42;
	fma.rn.f64 	%fd124, %fd2, %fd123, 0d4002666666666666;
	add.f64 	%fd125, %fd3, %fd124;
	mul.f64 	%fd126, %fd122, %fd125;
	add.s64 	%rd43, %rd78, 30;
	cvt.rn.f64.u64 	%fd127, %rd43;
	fma.rn.f64 	%fd128, %fd2, %fd127, 0d4002666666666666;
	add.f64 	%fd129, %fd3, %fd128;
	mul.f64 	%fd130, %fd126, %fd129;
	add.s64 	%rd44, %rd78, 31;
	cvt.rn.f64.u64 	%fd131, %rd44;
	fma.rn.f64 	%fd132, %fd2, %fd131, 0d4002666666666666;
	add.f64 	%fd133, %fd3, %fd132;
	mul.f64 	%fd134, %fd130, %fd133;
	add.s64 	%rd45, %rd78, 32;
	cvt.rn.f64.u64 	%fd135, %rd45;
	fma.rn.f64 	%fd136, %fd2, %fd135, 0d4002666666666666;
	add.f64 	%fd137, %fd3, %fd136;
	mul.f64 	%fd138, %fd134, %fd137;
	add.s64 	%rd46, %rd78, 33;
	cvt.rn.f64.u64 	%fd139, %rd46;
	fma.rn.f64 	%fd140, %fd2, %fd139, 0d4002666666666666;
	add.f64 	%fd141, %fd3, %fd140;
	mul.f64 	%fd142, %fd138, %fd141;
	add.s64 	%rd47, %rd78, 34;
	cvt.rn.f64.u64 	%fd143, %rd47;
	fma.rn.f64 	%fd144, %fd2, %fd143, 0d4002666666666666;
	add.f64 	%fd145, %fd3, %fd144;
	mul.f64 	%fd146, %fd142, %fd145;
	add.s64 	%rd48, %rd78, 35;
	cvt.rn.f64.u64 	%fd147, %rd48;
	fma.rn.f64 	%fd148, %fd2, %fd147, 0d4002666666666666;
	add.f64 	%fd149, %fd3, %fd148;
	mul.f64 	%fd150, %fd146, %fd149;
	add.s64 	%rd49, %rd78, 36;
	cvt.rn.f64.u64 	%fd151, %rd49;
	fma.rn.f64 	%fd152, %fd2, %fd151, 0d4002666666666666;
	add.f64 	%fd153, %fd3, %fd152;
	mul.f64 	%fd154, %fd150, %fd153;
	add.s64 	%rd50, %rd78, 37;
	cvt.rn.f64.u64 	%fd155, %rd50;
	fma.rn.f64 	%fd156, %fd2, %fd155, 0d4002666666666666;
	add.f64 	%fd157, %fd3, %fd156;
	mul.f64 	%fd158, %fd154, %fd157;
	add.s64 	%rd51, %rd78, 38;
	cvt.rn.f64.u64 	%fd159, %rd51;
	fma.rn.f64 	%fd160, %fd2, %fd159, 0d4002666666666666;
	add.f64 	%fd161, %fd3, %fd160;
	mul.f64 	%fd162, %fd158, %fd161;
	add.s64 	%rd52, %rd78, 39;
	cvt.rn.f64.u64 	%fd163, %rd52;
	fma.rn.f64 	%fd164, %fd2, %fd163, 0d4002666666666666;
	add.f64 	%fd165, %fd3, %fd164;
	mul.f64 	%fd166, %fd162, %fd165;
	add.s64 	%rd53, %rd78, 40;
	cvt.rn.f64.u64 	%fd167, %rd53;
	fma.rn.f64 	%fd168, %fd2, %fd167, 0d4002666666666666;
	add.f64 	%fd169, %fd3, %fd168;
	mul.f64 	%fd170, %fd166, %fd169;
	add.s64 	%rd54, %rd78, 41;
	cvt.rn.f64.u64 	%fd171, %rd54;
	fma.rn.f64 	%fd172, %fd2, %fd171, 0d4002666666666666;
	add.f64 	%fd173, %fd3, %fd172;
	mul.f64 	%fd174, %fd170, %fd173;
	add.s64 	%rd55, %rd78, 42;
	cvt.rn.f64.u64 	%fd175, %rd55;
	fma.rn.f64 	%fd176, %fd2, %fd175, 0d4002666666666666;
	add.f64 	%fd177, %fd3, %fd176;
	mul.f64 	%fd178, %fd174, %fd177;
	add.s64 	%rd56, %rd78, 43;
	cvt.rn.f64.u64 	%fd179, %rd56;
	fma.rn.f64 	%fd180, %fd2, %fd179, 0d4002666666666666;
	add.f64 	%fd181, %fd3, %fd180;
	mul.f64 	%fd182, %fd178, %fd181;
	add.s64 	%rd57, %rd78, 44;
	cvt.rn.f64.u64 	%fd183, %rd57;
	fma.rn.f64 	%fd184, %fd2, %fd183, 0d4002666666666666;
	add.f64 	%fd185, %fd3, %fd184;
	mul.f64 	%fd186, %fd182, %fd185;
	add.s64 	%rd58, %rd78, 45;
	cvt.rn.f64.u64 	%fd187, %rd58;
	fma.rn.f64 	%fd188, %fd2, %fd187, 0d4002666666666666;
	add.f64 	%fd189, %fd3, %fd188;
	mul.f64 	%fd190, %fd186, %fd189;
	add.s64 	%rd59, %rd78, 46;
	cvt.rn.f64.u64 	%fd191, %rd59;
	fma.rn.f64 	%fd192, %fd2, %fd191, 0d4002666666666666;
	add.f64 	%fd193, %fd3, %fd192;
	mul.f64 	%fd194, %fd190, %fd193;
	add.s64 	%rd60, %rd78, 47;
	cvt.rn.f64.u64 	%fd195, %rd60;
	fma.rn.f64 	%fd196, %fd2, %fd195, 0d4002666666666666;
	add.f64 	%fd197, %fd3, %fd196;
	mul.f64 	%fd198, %fd194, %fd197;
	add.s64 	%rd61, %rd78, 48;
	cvt.rn.f64.u64 	%fd199, %rd61;
	fma.rn.f64 	%fd200, %fd2, %fd199, 0d4002666666666666;
	add.f64 	%fd201, %fd3, %fd200;
	mul.f64 	%fd202, %fd198, %fd201;
	add.s64 	%rd62, %rd78, 49;
	cvt.rn.f64.u64 	%fd203, %rd62;
	fma.rn.f64 	%fd204, %fd2, %fd203, 0d4002666666666666;
	add.f64 	%fd205, %fd3, %fd204;
	mul.f64 	%fd206, %fd202, %fd205;
	add.s64 	%rd63, %rd78, 50;
	cvt.rn.f64.u64 	%fd207, %rd63;
	fma.rn.f64 	%fd208, %fd2, %fd207, 0d4002666666666666;
	add.f64 	%fd209, %fd3, %fd208;
	mul.f64 	%fd210, %fd206, %fd209;
	add.s64 	%rd64, %rd78, 51;
	cvt.rn.f64.u64 	%fd211, %rd64;
	fma.rn.f64 	%fd212, %fd2, %fd211, 0d4002666666666666;
	add.f64 	%fd213, %fd3, %fd212;
	mul.f64 	%fd214, %fd210, %fd213;
	add.s64 	%rd65, %rd78, 52;
	cvt.rn.f64.u64 	%fd215, %rd65;
	fma.rn.f64 	%fd216, %fd2, %fd215, 0d4002666666666666;
	add.f64 	%fd217, %fd3, %fd216;
	mul.f64 	%fd218, %fd214, %fd217;
	add.s64 	%rd66, %rd78, 53;
	cvt.rn.f64.u64 	%fd219, %rd66;
	fma.rn.f64 	%fd220, %fd2, %fd219, 0d4002666666666666;
	add.f64 	%fd221, %fd3, %fd220;
	mul.f64 	%fd222, %fd218, %fd221;
	add.s64 	%rd67, %rd78, 54;
	cvt.rn.f64.u64 	%fd223, %rd67;
	fma.rn.f64 	%fd224, %fd2, %fd223, 0d4002666666666666;
	add.f64 	%fd225, %fd3, %fd224;
	mul.f64 	%fd226, %fd222, %fd225;
	add.s64 	%rd68, %rd78, 55;
	cvt.rn.f64.u64 	%fd227, %rd68;
	fma.rn.f64 	%fd228, %fd2, %fd227, 0d4002666666666666;
	add.f64 	%fd229, %fd3, %fd228;
	mul.f64 	%fd230, %fd226, %fd229;
	add.s64 	%rd69, %rd78, 56;
	cvt.rn.f64.u64 	%fd231, %rd69;
	fma.rn.f64 	%fd232, %fd2, %fd231, 0d4002666666666666;
	add.f64 	%fd233, %fd3, %fd232;
	mul.f64 	%fd234, %fd230, %fd233;
	add.s64 	%rd70, %rd78, 57;
	cvt.rn.f64.u64 	%fd235, %rd70;
	fma.rn.f64 	%fd236, %fd2, %fd235, 0d4002666666666666;
	add.f64 	%fd237, %fd3, %fd236;
	mul.f64 	%fd238, %fd234, %fd237;
	add.s64 	%rd71, %rd78, 58;
	cvt.rn.f64.u64 	%fd239, %rd71;
	fma.rn.f64 	%fd240, %fd2, %fd239, 0d4002666666666666;
	add.f64 	%fd241, %fd3, %fd240;
	mul.f64 	%fd242, %fd238, %fd241;
	add.s64 	%rd72, %rd78, 59;
	cvt.rn.f64.u64 	%fd243, %rd72;
	fma.rn.f64 	%fd244, %fd2, %fd243, 0d4002666666666666;
	add.f64 	%fd245, %fd3, %fd244;
	mul.f64 	%fd246, %fd242, %fd245;
	add.s64 	%rd73, %rd78, 60;
	cvt.rn.f64.u64 	%fd247, %rd73;
	fma.rn.f64 	%fd248, %fd2, %fd247, 0d4002666666666666;
	add.f64 	%fd249, %fd3, %fd248;
	mul.f64 	%fd250, %fd246, %fd249;
	add.s64 	%rd74, %rd78, 61;
	cvt.rn.f64.u64 	%fd251, %rd74;
	fma.rn.f64 	%fd252, %fd2, %fd251, 0d4002666666666666;
	add.f64 	%fd253, %fd3, %fd252;
	mul.f64 	%fd254, %fd250, %fd253;
	add.s64 	%rd75, %rd78, 62;
	cvt.rn.f64.u64 	%fd255, %rd75;
	fma.rn.f64 	%fd256, %fd2, %fd255, 0d4002666666666666;
	add.f64 	%fd257, %fd3, %fd256;
	mul.f64 	%fd258, %fd254, %fd257;
	add.s64 	%rd76, %rd78, 63;
	cvt.rn.f64.u64 	%fd259, %rd76;
	fma.rn.f64 	%fd260, %fd2, %fd259, 0d4002666666666666;
	add.f64 	%fd261, %fd3, %fd260;
	mul.f64 	%fd262, %fd258, %fd261;
	add.s64 	%rd78, %rd78, 64;
	setp.ne.s64 	%p2, %rd78, 8000;
	@%p2 bra 	$L__BB21_3;
	st.global.f64 	[%rd6], %fd262;
	add.s64 	%rd77, %rd77, %rd3;
	setp.lt.u64 	%p3, %rd77, %rd2;
	@%p3 bra 	$L__BB21_2;
$L__BB21_5:
	ret;

}
	// .globl	_Z21runJacobiCUDA_kernel1IdEviPT_S1_
.visible .entry _Z21runJacobiCUDA_kernel1IdEviPT_S1_(
	.param .u32 _Z21runJacobiCUDA_kernel1IdEviPT_S1__param_0,
	.param .u64 .ptr .align 1 _Z21runJacobiCUDA_kernel1IdEviPT_S1__param_1,
	.param .u64 .ptr .align 1 _Z21runJacobiCUDA_kernel1IdEviPT_S1__param_2
)
{
	.reg .pred 	%p<4>;
	.reg .b32 	%r<10>;
	.reg .b64 	%rd<10>;
	.reg .b64 	%fd<7>;

	ld.param.u32 	%r2, [_Z21runJacobiCUDA_kernel1IdEviPT_S1__param_0];
	ld.param.u64 	%rd1, [_Z21runJacobiCUDA_kernel1IdEviPT_S1__param_1];
	ld.param.u64 	%rd2, [_Z21runJacobiCUDA_kernel1IdEviPT_S1__param_2];
	mov.u32 	%r4, %ctaid.x;
	mov.u32 	%r5, %ntid.x;
	mov.u32 	%r6, %tid.x;
	mad.lo.s32 	%r7, %r4, %r5, %r6;
	setp.lt.s32 	%p1, %r7, 2;
	add.s32 	%r8, %r2, -1;
	setp.ge.s32 	%p2, %r7, %r8;
	or.pred  	%p3, %p1, %p2;
	@%p3 bra 	$L__BB22_2;
	cvta.to.global.u64 	%rd3, %rd1;
	cvta.to.global.u64 	%rd4, %rd2;
	add.s32 	%r9, %r7, -1;
	mul.wide.u32 	%rd5, %r9, 8;
	add.s64 	%rd6, %rd3, %rd5;
	ld.global.f64 	%fd1, [%rd6];
	mul.wide.u32 	%rd7, %r7, 8;
	add.s64 	%rd8, %rd3, %rd7;
	ld.global.f64 	%fd2, [%rd8];
	add.f64 	%fd3, %fd1, %fd2;
	ld.global.f64 	%fd4, [%rd8+8];
	add.f64 	%fd5, %fd3, %fd4;
	mul.f64 	%fd6, %fd5, 0d3FD5554760000000;
	add.s64 	%rd9, %rd4, %rd7;
	st.global.f64 	[%rd9], %fd6;
$L__BB22_2:
	ret;

}
	// .globl	_Z21runJacobiCUDA_kernel2IdEviPT_S1_
.visible .entry _Z21runJacobiCUDA_kernel2IdEviPT_S1_(
	.param .u32 _Z21runJacobiCUDA_kernel2IdEviPT_S1__param_0,
	.param .u64 .ptr .align 1 _Z21runJacobiCUDA_kernel2IdEviPT_S1__param_1,
	.param .u64 .ptr .align 1 _Z21runJacobiCUDA_kernel2IdEviPT_S1__param_2
)
{
	.reg .pred 	%p<4>;
	.reg .b32 	%r<9>;
	.reg .b64 	%rd<8>;
	.reg .b64 	%fd<2>;

	ld.param.u32 	%r2, [_Z21runJacobiCUDA_kernel2IdEviPT_S1__param_0];
	ld.param.u64 	%rd1, [_Z21runJacobiCUDA_kernel2IdEviPT_S1__param_1];
	ld.param.u64 	%rd2, [_Z21runJacobiCUDA_kernel2IdEviPT_S1__param_2];
	mov.u32 	%r4, %ctaid.x;
	mov.u32 	%r5, %ntid.x;
	mov.u32 	%r6, %tid.x;
	mad.lo.s32 	%r7, %r4, %r5, %r6;
	setp.lt.s32 	%p1, %r7, 2;
	add.s32 	%r8, %r2, -1;
	setp.ge.s32 	%p2, %r7, %r8;
	or.pred  	%p3, %p1, %p2;
	@%p3 bra 	$L__BB23_2;
	cvta.to.global.u64 	%rd3, %rd2;
	cvta.to.global.u64 	%rd4, %rd1;
	mul.wide.u32 	%rd5, %r7, 8;
	add.s64 	%rd6, %rd3, %rd5;
	ld.global.f64 	%fd1, [%rd6];
	add.s64 	%rd7, %rd4, %rd5;
	st.global.f64 	[%rd7], %fd1;
$L__BB23_2:
	ret;

}
	// .globl	_Z20multiply_add_kernel2IdEvPT_m
.visible .entry _Z20multiply_add_kernel2IdEvPT_m(
	.param .u64 .ptr .align 1 _Z20multiply_add_kernel2IdEvPT_m_param_0,
	.param .u64 _Z20multiply_add_kernel2IdEvPT_m_param_1
)
{
	.reg .pred 	%p<4>;
	.reg .b32 	%r<7>;
	.reg .b32 	%f<130>;
	.reg .b64 	%rd<79>;
	.reg .b64 	%fd<199>;

	ld.param.u64 	%rd10, [_Z20multiply_add_kernel2IdEvPT_m_param_0];
	ld.param.u64 	%rd11, [_Z20multiply_add_kernel2IdEvPT_m_param_1];
	mov.u32 	%r2, %tid.x;
	mov.u32 	%r3, %ctaid.x;
	mov.u32 	%r1, %ntid.x;
	mad.lo.s32 	%r4, %r3, %r1, %r2;
	cvt.u64.u32 	%rd77, %r4;
	add.s64 	%rd2, %rd11, -8000;
	setp.le.u64 	%p1, %rd2, %rd77;
	@%p1 bra 	$L__BB24_5;
	mov.u32 	%r5, %nctaid.x;
	mul.lo.s32 	%r6, %r1, %r5;
	cvt.u64.u32 	%rd3, %r6;
	cvta.to.global.u64 	%rd4, %rd10;
$L__BB24_2:
	shl.b64 	%rd13, %rd77, 3;
	add.s64 	%rd6, %rd4, %rd13;
	ld.global.f64 	%fd198, [%rd6];
	ld.global.f64 	%fd5, [%rd6+8];
	cvt.rn.f32.f64 	%f1, %fd5;
	ld.global.f64 	%fd6, [%rd6+16];
	mul.f64 	%fd2, %fd6, 0d3FF4CCCCC0000000;
	mov.b64 	%rd78, 0;
$L__BB24_3:
	.pragma "nounroll";
	cvt.rn.f32.u64 	%f2, %rd78;
	fma.rn.f32 	%f3, %f1, %f2, 0f40133333;
	cvt.f64.f32 	%fd7, %f3;
	add.f64 	%fd8, %fd2, %fd7;
	add.f64 	%fd9, %fd198, %fd8;
	add.s64 	%rd14, %rd78, 1;
	cvt.rn.f32.u64 	%f4, %rd14;
	fma.rn.f32 	%f5, %f1, %f4, 0f40133333;
	cvt.f64.f32 	%fd10, %f5;
	add.f64 	%fd11, %fd2, %fd10;
	add.f64 	%fd12, %fd9, %fd11;
	add.s64 	%rd15, %rd78, 2;
	cvt.rn.f32.u64 	%f6, %rd15;
	fma.rn.f32 	%f7, %f1, %f6, 0f40133333;
	cvt.f64.f32 	%fd13, %f7;
	add.f64 	%fd14, %fd2, %fd13;
	add.f64 	%fd15, %fd12, %fd14;
	add.s64 	%rd16, %rd78, 3;
	cvt.rn.f32.u64 	%f8, %rd16;
	fma.rn.f32 	%f9, %f1, %f8, 0f40133333;
	cvt.f64.f32 	%fd16, %f9;
	add.f64 	%fd17, %fd2, %fd16;
	add.f64 	%fd18, %fd15, %fd17;
	add.s64 	%rd17, %rd78, 4;
	cvt.rn.f32.u64 	%f10, %rd17;
	fma.rn.f32 	%f11, %f1, %f10, 0f40133333;
	cvt.f64.f32 	%fd19, %f11;
	add.f64 	%fd20, %fd2, %fd19;
	add.f64 	%fd21, %fd18, %fd20;
	add.s64 	%rd18, %rd78, 5;
	cvt.rn.f32.u64 	%f12, %rd18;
	fma.rn.f32 	%f13, %f1, %f12, 0f40133333;
	cvt.f64.f32 	%fd22, %f13;
	add.f64 	%fd23, %fd2, %fd22;
	add.f64 	%fd24, %fd21, %fd23;
	add.s64 	%rd19, %rd78, 6;
	cvt.rn.f32.u64 	%f14, %rd19;
	fma.rn.f32 	%f15, %f1, %f14, 0f40133333;
	cvt.f64.f32 	%fd25, %f15;
	add.f64 	%fd26, %fd2, %fd25;
	add.f64 	%fd27, %fd24, %fd26;
	add.s64 	%rd20, %rd78, 7;
	cvt.rn.f32.u64 	%f16, %rd20;
	fma.rn.f32 	%f17, %f1, %f16, 0f40133333;
	cvt.f64.f32 	%fd28, %f17;
	add.f64 	%fd29, %fd2, %fd28;
	add.f64 	%fd30, %fd27, %fd29;
	add.s64 	%rd21, %rd78, 8;
	cvt.rn.f32.u64 	%f18, %rd21;
	fma.rn.f32 	%f19, %f1, %f18, 0f40133333;
	cvt.f64.f32 	%fd31, %f19;
	add.f64 	%fd32, %fd2, %fd31;
	add.f64 	%fd33, %fd30, %fd32;
	add.s64 	%rd22, %rd78, 9;
	cvt.rn.f32.u64 	%f20, %rd22;
	fma.rn.f32 	%f21, %f1, %f20, 0f40133333;
	cvt.f64.f32 	%fd34, %f21;
	add.f64 	%fd35, %fd2, %fd34;
	add.f64 	%fd36, %fd33, %fd35;
	add.s64 	%rd23, %rd78, 10;
	cvt.rn.f32.u64 	%f22, %rd23;
	fma.rn.f32 	%f23, %f1, %f22, 0f40133333;
	cvt.f64.f32 	%fd37, %f23;
	add.f64 	%fd38, %fd2, %fd37;
	add.f64 	%fd39, %fd36, %fd38;
	add.s64 	%rd24, %rd78, 11;
	cvt.rn.f32.u64 	%f24, %rd24;
	fma.rn.f32 	%f25, %f1, %f24, 0f40133333;
	cvt.f64.f32 	%fd40, %f25;
	add.f64 	%fd41, %fd2, %fd40;
	add.f64 	%fd42, %fd39, %fd41;
	add.s64 	%rd25, %rd78, 12;
	cvt.rn.f32.u64 	%f26, %rd25;
	fma.rn.f32 	%f27, %f1, %f26, 0f40133333;
	cvt.f64.f32 	%fd43, %f27;
	add.f64 	%fd44, %fd2, %fd43;
	add.f64 	%fd45, %fd42, %fd44;
	add.s64 	%rd26, %rd78, 13;
	cvt.rn.f32.u64 	%f28, %rd26;
	fma.rn.f32 	%f29, %f1, %f28, 0f40133333;
	cvt.f64.f32 	%fd46, %f29;
	add.f64 	%fd47, %fd2, %fd46;
	add.f64 	%fd48, %fd45, %fd47;
	add.s64 	%rd27, %rd78, 14;
	cvt.rn.f32.u64 	%f30, %rd27;
	fma.rn.f32 	%f31, %f1, %f30, 0f40133333;
	cvt.f64.f32 	%fd49, %f31;
	add.f64 	%fd50, %fd2, %fd49;
	add.f64 	%fd51, %fd48, %fd50;
	add.s64 	%rd28, %rd78, 15;
	cvt.rn.f32.u64 	%f32, %rd28;
	fma.rn.f32 	%f33, %f1, %f32, 0f40133333;
	cvt.f64.f32 	%fd52, %f33;
	add.f64 	%fd53, %fd2, %fd52;
	add.f64 	%fd54, %fd51, %fd53;
	add.s64 	%rd29, %rd78, 16;
	cvt.rn.f32.u64 	%f34, %rd29;
	fma.rn.f32 	%f35, %f1, %f34, 0f40133333;
	cvt.f64.f32 	%fd55, %f35;
	add.f64 	%fd56, %fd2, %fd55;
	add.f64 	%fd57, %fd54, %fd56;
	add.s64 	%rd30, %rd78, 17;
	cvt.rn.f32.u64 	%f36, %rd30;
	fma.rn.f32 	%f37, %f1, %f36, 0f40133333;
	cvt.f64.f32 	%fd58, %f37;
	add.f64 	%fd59, %fd2, %fd58;
	add.f64 	%fd60, %fd57, %fd59;
	add.s64 	%rd31, %rd78, 18;
	cvt.rn.f32.u64 	%f38, %rd31;
	fma.rn.f32 	%f39, %f1, %f38, 0f40133333;
	cvt.f64.f32 	%fd61, %f39;
	add.f64 	%fd62, %fd2, %fd61;
	add.f64 	%fd63, %fd60, %fd62;
	add.s64 	%rd32, %rd78, 19;
	cvt.rn.f32.u64 	%f40, %rd32;
	fma.rn.f32 	%f41, %f1, %f40, 0f40133333;
	cvt.f64.f32 	%fd64, %f41;
	add.f64 	%fd65, %fd2, %fd64;
	add.f64 	%fd66, %fd63, %fd65;
	add.s64 	%rd33, %rd78, 20;
	cvt.rn.f32.u64 	%f42, %rd33;
	fma.rn.f32 	%f43, %f1, %f42, 0f40133333;
	cvt.f64.f32 	%fd67, %f43;
	add.f64 	%fd68, %fd2, %fd67;
	add.f64 	%fd69, %fd66, %fd68;
	add.s64 	%rd34, %rd78, 21;
	cvt.rn.f32.u64 	%f44, %rd34;
	fma.rn.f32 	%f45, %f1, %f44, 0f40133333;
	cvt.f64.f32 	%fd70, %f45;
	add.f64 	%fd71, %fd2, %fd70;
	add.f64 	%fd72, %fd69, %fd71;
	add.s64 	%rd35, %rd78, 22;
	cvt.rn.f32.u64 	%f46, %rd35;
	fma.rn.f32 	%f47, %f1, %f46, 0f40133333;
	cvt.f64.f32 	%fd73, %f47;
	add.f64 	%fd74, %fd2, %fd73;
	add.f64 	%fd75, %fd72, %fd74;
	add.s64 	%rd36, %rd78, 23;
	cvt.rn.f32.u64 	%f48, %rd36;
	fma.rn.f32 	%f49, %f1, %f48, 0f40133333;
	cvt.f64.f32 	%fd76, %f49;
	add.f64 	%fd77, %fd2, %fd76;
	add.f64 	%fd78, %fd75, %fd77;
	add.s64 	%rd37, %rd78, 24;
	cvt.rn.f32.u64 	%f50, %rd37;
	fma.rn.f32 	%f51, %f1, %f50, 0f40133333;
	cvt.f64.f32 	%fd79, %f51;
	add.f64 	%fd80, %fd2, %fd79;
	add.f64 	%fd81, %fd78, %fd80;
	add.s64 	%rd38, %rd78, 25;
	cvt.rn.f32.u64 	%f52, %rd38;
	fma.rn.f32 	%f53, %f1, %f52, 0f40133333;
	cvt.f64.f32 	%fd82, %f53;
	add.f64 	%fd83, %fd2, %fd82;
	add.f64 	%fd84, %fd81, %fd83;
	add.s64 	%rd39, %rd78, 26;
	cvt.rn.f32.u64 	%f54, %rd39;
	fma.rn.f32 	%f55, %f1, %f54, 0f40133333;
	cvt.f64.f32 	%fd85, %f55;
	add.f64 	%fd86, %fd2, %fd85;
	add.f64 	%fd87, %fd84, %fd86;
	add.s64 	%rd40, %rd78, 27;
	cvt.rn.f32.u64 	%f56, %rd40;
	fma.rn.f32 	%f57, %f1, %f56, 0f40133333;
	cvt.f64.f32 	%fd88, %f57;
	add.f64 	%fd89, %fd2, %fd88;
	add.f64 	%fd90, %fd87, %fd89;
	add.s64 	%rd41, %rd78, 28;
	cvt.rn.f32.u64 	%f58, %rd41;
	fma.rn.f32 	%f59, %f1, %f58, 0f40133333;
	cvt.f64.f32 	%fd91, %f59;
	add.f64 	%fd92, %fd2, %fd91;
	add.f64 	%fd93, %fd90, %fd92;
	add.s64 	%rd42, %rd78, 29;
	cvt.rn.f32.u64 	%f60, %rd42;
	fma.rn.f32 	%f61, %f1, %f60, 0f40133333;
	cvt.f64.f32 	%fd94, %f61;
	add.f64 	%fd95, %fd2, %fd94;
	add.f64 	%fd96, %fd93, %fd95;
	add.s64 	%rd43, %rd78, 30;
	cvt.rn.f32.u64 	%f62, %rd43;
	fma.rn.f32 	%f63, %f1, %f62, 0f40133333;
	cvt.f64.f32 	%fd97, %f63;
	add.f64 	%fd98, %fd2, %fd97;
	add.f64 	%fd99, %fd96, %fd98;
	add.s64 	%rd44, %rd78, 31;
	cvt.rn.f32.u64 	%f64, %rd44;
	fma.rn.f32 	%f65, %f1, %f64, 0f40133333;
	cvt.f64.f32 	%fd100, %f65;
	add.f64 	%fd101, %fd2, %fd100;
	add.f64 	%fd102, %fd99, %fd101;
	add.s64 	%rd45, %rd78, 32;
	cvt.rn.f32.u64 	%f66, %rd45;
	fma.rn.f32 	%f67, %f1, %f66, 0f40133333;
	cvt.f64.f32 	%fd103, %f67;
	add.f64 	%fd104, %fd2, %fd103;
	add.f64 	%fd105, %fd102, %fd104;
	add.s64 	%rd46, %rd78, 33;
	cvt.rn.f32.u64 	%f68, %rd46;
	fma.rn.f32 	%f69, %f1, %f68, 0f40133333;
	cvt.f64.f32 	%fd106, %f69;
	add.f64 	%fd107, %fd2, %fd106;
	add.f64 	%fd108, %fd105, %fd107;
	add.s64 	%rd47, %rd78, 34;
	cvt.rn.f32.u64 	%f70, %rd47;
	fma.rn.f32 	%f71, %f1, %f70, 0f40133333;
	cvt.f64.f32 	%fd109, %f71;
	add.f64 	%fd110, %fd2, %fd109;
	add.f64 	%fd111, %fd108, %fd110;
	add.s64 	%rd48, %rd78, 35;
	cvt.rn.f32.u64 	%f72, %rd48;
	fma.rn.f32 	%f73, %f1, %f72, 0f40133333;
	cvt.f64.f32 	%fd112, %f73;
	add.f64 	%fd113, %fd2, %fd112;
	add.f64 	%fd114, %fd111, %fd113;
	add.s64 	%rd49, %rd78, 36;
	cvt.rn.f32.u64 	%f74, %rd49;
	fma.rn.f32 	%f75, %f1, %f74, 0f40133333;
	cvt.f64.f32 	%fd115, %f75;
	add.f64 	%fd116, %fd2, %fd115;
	add.f64 	%fd117, %fd114, %fd116;
	add.s64 	%rd50, %rd78, 37;
	cvt.rn.f32.u64 	%f76, %rd50;
	fma.rn.f32 	%f77, %f1, %f76, 0f40133333;
	cvt.f64.f32 	%fd118, %f77;
	add.f64 	%fd119, %fd2, %fd118;
	add.f64 	%fd120, %fd117, %fd119;
	add.s64 	%rd51, %rd78, 38;
	cvt.rn.f32.u64 	%f78, %rd51;
	fma.rn.f32 	%f79, %f1, %f78, 0f40133333;
	cvt.f64.f32 	%fd121, %f79;
	add.f64 	%fd122, %fd2, %fd121;
	add.f64 	%fd123, %fd120, %fd122;
	add.s64 	%rd52, %rd78, 39;
	cvt.rn.f32.u64 	%f80, %rd52;
	fma.rn.f32 	%f81, %f1, %f80, 0f40133333;
	cvt.f64.f32 	%fd124, %f81;
	add.f64 	%fd125, %fd2, %fd124;
	add.f64 	%fd126, %fd123, %fd125;
	add.s64 	%rd53, %rd78, 40;
	cvt.rn.f32.u64 	%f82, %rd53;
	fma.rn.f32 	%f83, %f1, %f82, 0f40133333;
	cvt.f64.f32 	%fd127, %f83;
	add.f64 	%fd128, %fd2, %fd127;
	add.f64 	%fd129, %fd126, %fd128;
	add.s64 	%rd54, %rd78, 41;
	cvt.rn.f32.u64 	%f84, %rd54;
	fma.rn.f32 	%f85, %f1, %f84, 0f40133333;
	cvt.f64.f32 	%fd130, %f85;
	add.f64 	%fd131, %fd2, %fd130;
	add.f64 	%fd132, %fd129, %fd131;
	add.s64 	%rd55, %rd78, 42;
	cvt.rn.f32.u64 	%f86, %rd55;
	fma.rn.f32 	%f87, %f1, %f86, 0f40133333;
	cvt.f64.f32 	%fd133, %f87;
	add.f64 	%fd134, %fd2, %fd133;
	add.f64 	%fd135, %fd132, %fd134;
	add.s64 	%rd56, %rd78, 43;
	cvt.rn.f32.u64 	%f88, %rd56;
	fma.rn.f32 	%f89, %f1, %f88, 0f40133333;
	cvt.f64.f32 	%fd136, %f89;
	add.f64 	%fd137, %fd2, %fd136;
	add.f64 	%fd138, %fd135, %fd137;
	add.s64 	%rd57, %rd78, 44;
	cvt.rn.f32.u64 	%f90, %rd57;
	fma.rn.f32 	%f91, %f1, %f90, 0f40133333;
	cvt.f64.f32 	%fd139, %f91;
	add.f64 	%fd140, %fd2, %fd139;
	add.f64 	%fd141, %fd138, %fd140;
	add.s64 	%rd58, %rd78, 45;
	cvt.rn.f32.u64 	%f92, %rd58;
	fma.rn.f32 	%f93, %f1, %f92, 0f40133333;
	cvt.f64.f32 	%fd142, %f93;
	add.f64 	%fd143, %fd2, %fd142;
	add.f64 	%fd144, %fd141, %fd143;
	add.s64 	%rd59, %rd78, 46;
	cvt.rn.f32.u64 	%f94, %rd59;
	fma.rn.f32 	%f95, %f1, %f94, 0f40133333;
	cvt.f64.f32 	%fd145, %f95;
	add.f64 	%fd146, %fd2, %fd145;
	add.f64 	%fd147, %fd144, %fd146;
	add.s64 	%rd60, %rd78, 47;
	cvt.rn.f32.u64 	%f96, %rd60;
	fma.rn.f32 	%f97, %f1, %f96, 0f40133333;
	cvt.f64.f32 	%fd148, %f97;
	add.f64 	%fd149, %fd2, %fd148;
	add.f64 	%fd150, %fd147, %fd149;
	add.s64 	%rd61, %rd78, 48;
	cvt.rn.f32.u64 	%f98, %rd61;
	fma.rn.f32 	%f99, %f1, %f98, 0f40133333;
	cvt.f64.f32 	%fd151, %f99;
	add.f64 	%fd152, %fd2, %fd151;
	add.f64 	%fd153, %fd150, %fd152;
	add.s64 	%rd62, %rd78, 49;
	cvt.rn.f32.u64 	%f100, %rd62;
	fma.rn.f32 	%f101, %f1, %f100, 0f40133333;
	cvt.f64.f32 	%fd154, %f101;
	add.f64 	%fd155, %fd2, %fd154;
	add.f64 	%fd156, %fd153, %fd155;
	add.s64 	%rd63, %rd78, 50;
	cvt.rn.f32.u64 	%f102, %rd63;
	fma.rn.f32 	%f103, %f1, %f102, 0f40133333;
	cvt.f64.f32 	%fd157, %f103;
	add.f64 	%fd158, %fd2, %fd157;
	add.f64 	%fd159, %fd156, %fd158;
	add.s64 	%rd64, %rd78, 51;
	cvt.rn.f32.u64 	%f104, %rd64;
	fma.rn.f32 	%f105, %f1, %f104, 0f40133333;
	cvt.f64.f32 	%fd160, %f105;
	add.f64 	%fd161, %fd2, %fd160;
	add.f64 	%fd162, %fd159, %fd161;
	add.s64 	%rd65, %rd78, 52;
	cvt.rn.f32.u64 	%f106, %rd65;
	fma.rn.f32 	%f107, %f1, %f106, 0f40133333;
	cvt.f64.f32 	%fd163, %f107;
	add.f64 	%fd164, %fd2, %fd163;
	add.f64 	%fd165, %fd162, %fd164;
	add.s64 	%rd66, %rd78, 53;
	cvt.rn.f32.u64 	%f108, %rd66;
	fma.rn.f32 	%f109, %f1, %f108, 0f40133333;
	cvt.f64.f32 	%fd166, %f109;
	add.f64 	%fd167, %fd2, %fd166;
	add.f64 	%fd168, %fd165, %fd167;
	add.s64 	%rd67, %rd78, 54;
	cvt.rn.f32.u64 	%f110, %rd67;
	fma.rn.f32 	%f111, %f1, %f110, 0f40133333;
	cvt.f64.f32 	%fd169, %f111;
	add.f64 	%fd170, %fd2, %fd169;
	add.f64 	%fd171, %fd168, %fd170;
	add.s64 	%rd68, %rd78, 55;
	cvt.rn.f32.u64 	%f112, %rd68;
	fma.rn.f32 	%f113, %f1, %f112, 0f40133333;
	cvt.f64.f32 	%fd172, %f113;
	add.f64 	%fd173, %fd2, %fd172;
	add.f64 	%fd174, %fd171, %fd173;
	add.s64 	%rd69, %rd78, 56;
	cvt.rn.f32.u64 	%f114, %rd69;
	fma.rn.f32 	%f115, %f1, %f114, 0f40133333;
	cvt.f64.f32 	%fd175, %f115;
	add.f64 	%fd176, %fd2, %fd175;
	add.f64 	%fd177, %fd174, %fd176;
	add.s64 	%rd70, %rd78, 57;
	cvt.rn.f32.u64 	%f116, %rd70;
	fma.rn.f32 	%f117, %f1, %f116, 0f40133333;
	cvt.f64.f32 	%fd178, %f117;
	add.f64 	%fd179, %fd2, %fd178;
	add.f64 	%fd180, %fd177, %fd179;
	add.s64 	%rd71, %rd78, 58;
	cvt.rn.f32.u64 	%f118, %rd71;
	fma.rn.f32 	%f119, %f1, %f118, 0f40133333;
	cvt.f64.f32 	%fd181, %f119;
	add.f64 	%fd182, %fd2, %fd181;
	add.f64 	%fd183, %fd180, %fd182;
	add.s64 	%rd72, %rd78, 59;
	cvt.rn.f32.u64 	%f120, %rd72;
	fma.rn.f32 	%f121, %f1, %f120, 0f40133333;
	cvt.f64.f32 	%fd184, %f121;
	add.f64 	%fd185, %fd2, %fd184;
	add.f64 	%fd186, %fd183, %fd185;
	add.s64 	%rd73, %rd78, 60;
	cvt.rn.f32.u64 	%f122, %rd73;
	fma.rn.f32 	%f123, %f1, %f122, 0f40133333;
	cvt.f64.f32 	%fd187, %f123;
	add.f64 	%fd188, %fd2, %fd187;
	add.f64 	%fd189, %fd186, %fd188;
	add.s64 	%rd74, %rd78, 61;
	cvt.rn.f32.u64 	%f124, %rd74;
	fma.rn.f32 	%f125, %f1, %f124, 0f40133333;
	cvt.f64.f32 	%fd190, %f125;
	add.f64 	%fd191, %fd2, %fd190;
	add.f64 	%fd192, %fd189, %fd191;
	add.s64 	%rd75, %rd78, 62;
	cvt.rn.f32.u64 	%f126, %rd75;
	fma.rn.f32 	%f127, %f1, %f126, 0f40133333;
	cvt.f64.f32 	%fd193, %f127;
	add.f64 	%fd194, %fd2, %fd193;
	add.f64 	%fd195, %fd192, %fd194;
	add.s64 	%rd76, %rd78, 63;
	cvt.rn.f32.u64 	%f128, %rd76;
	fma.rn.f32 	%f129, %f1, %f128, 0f40133333;
	cvt.f64.f32 	%fd196, %f129;
	add.f64 	%fd197, %fd2, %fd196;
	add.f64 	%fd198, %fd195, %fd197;
	add.s64 	%rd78, %rd78, 64;
	setp.ne.s64 	%p2, %rd78, 8000;
	@%p2 bra 	$L__BB24_3;
	st.global.f64 	[%rd6], %fd198;
	add.s64 	%rd77, %rd77, %rd3;
	setp.lt.u64 	%p3, %rd77, %rd2;
	@%p3 bra 	$L__BB24_2;
$L__BB24_5:
	ret;

}
	// .globl	_Z14iterate_kernelIdEvPT_mb
.visible .entry _Z14iterate_kernelIdEvPT_mb(
	.param .u64 .ptr .align 1 _Z14iterate_kernelIdEvPT_mb_param_0,
	.param .u64 _Z14iterate_kernelIdEvPT_mb_param_1,
	.param .u8 _Z14iterate_kernelIdEvPT_mb_param_2
)
{
	.reg .pred 	%p<6>;
	.reg .b32 	%r<7>;
	.reg .b64 	%rd<23>;
	.reg .b64 	%fd<11>;

	ld.param.u64 	%rd12, [_Z14iterate_kernelIdEvPT_mb_param_0];
	ld.param.u64 	%rd13, [_Z14iterate_kernelIdEvPT_mb_param_1];
	cvta.to.global.u64 	%rd1, %rd12;
	mov.u32 	%r2, %tid.x;
	mov.u32 	%r3, %ctaid.x;
	mov.u32 	%r1, %ntid.x;
	mad.lo.s32 	%r4, %r3, %r1, %r2;
	cvt.u64.u32 	%rd20, %r4;
	add.s64 	%rd3, %rd13, -8000;
	setp.le.u64 	%p1, %rd3, %rd20;
	@%p1 bra 	$L__BB25_7;
	mov.u32 	%r5, %nctaid.x;
	mul.lo.s32 	%r6, %r1, %r5;
	cvt.u64.u32 	%rd4, %r6;
	mov.f64 	%fd10, 0d0000000000000000;
$L__BB25_2:
	shl.b64 	%rd15, %rd20, 3;
	add.s64 	%rd6, %rd1, %rd15;
	mov.b64 	%rd21, 0;
$L__BB25_3:
	.pragma "nounroll";
	mov.b64 	%rd22, 0;
$L__BB25_4:
	.pragma "nounroll";
	add.s64 	%rd17, %rd6, %rd22;
	ld.global.f64 	%fd6, [%rd17];
	setp.gt.f64 	%p2, %fd6, 0d3FE0000000000000;
	add.f64 	%fd7, %fd10, %fd6;
	selp.f64 	%fd10, %fd7, %fd10, %p2;
	add.s64 	%rd22, %rd22, 8;
	setp.ne.s64 	%p3, %rd22, 64000;
	@%p3 bra 	$L__BB25_4;
	add.s64 	%rd21, %rd21, 1;
	setp.ne.s64 	%p4, %rd21, 10;
	@%p4 bra 	$L__BB25_3;
	st.global.f64 	[%rd6], %fd10;
	add.s64 	%rd20, %rd20, %rd4;
	setp.lt.u64 	%p5, %rd20, %rd3;
	@%p5 bra 	$L__BB25_2;
$L__BB25_7:
	ret;

}
	// .globl	_Z24multiply_add_kernel_iterIdEvPT_m
.visible .entry _Z24multiply_add_kernel_iterIdEvPT_m(
	.param .u64 .ptr .align 1 _Z24multiply_add_kernel_iterIdEvPT_m_param_0,
	.param .u64 _Z24multiply_add_kernel_iterIdEvPT_m_param_1
)
{
	.reg .pred 	%p<4>;
	.reg .b32 	%r<7>;
	.reg .b32 	%f<4>;
	.reg .b64 	%rd<16>;
	.reg .b64 	%fd<10>;

	ld.param.u64 	%rd10, [_Z24multiply_add_kernel_iterIdEvPT_m_param_0];
	ld.param.u64 	%rd11, [_Z24multiply_add_kernel_iterIdEvPT_m_param_1];
	mov.u32 	%r2, %tid.x;
	mov.u32 	%r3, %ctaid.x;
	mov.u32 	%r1, %ntid.x;
	mad.lo.s32 	%r4, %r3, %r1, %r2;
	cvt.u64.u32 	%rd14, %r4;
	add.s64 	%rd2, %rd11, -8000;
	setp.le.u64 	%p1, %rd2, %rd14;
	@%p1 bra 	$L__BB26_5;
	mov.u32 	%r5, %nctaid.x;
	mul.lo.s32 	%r6, %r1, %r5;
	cvt.u64.u32 	%rd3, %r6;
	cvta.to.global.u64 	%rd4, %rd10;
$L__BB26_2:
	shl.b64 	%rd13, %rd14, 3;
	add.s64 	%rd6, %rd4, %rd13;
	ld.global.f64 	%fd9, [%rd6];
	ld.global.f64 	%fd5, [%rd6+8];
	cvt.rn.f32.f64 	%f1, %fd5;
	ld.global.f64 	%fd6, [%rd6+16];
	mul.f64 	%fd2, %fd6, 0d3FF4CCCCC0000000;
	mov.b64 	%rd15, 0;
$L__BB26_3:
	.pragma "nounroll";
	cvt.rn.f32.u64 	%f2, %rd15;
	fma.rn.f32 	%f3, %f1, %f2, 0f40133333;
	cvt.f64.f32 	%fd7, %f3;
	add.f64 	%fd8, %fd2, %fd7;
	add.f64 	%fd9, %fd9, %fd8;
	add.s64 	%rd15, %rd15, 1;
	setp.ne.s64 	%p2, %rd15, 8000;
	@%p2 bra 	$L__BB26_3;
	st.global.f64 	[%rd6], %fd9;
	add.s64 	%rd14, %rd14, %rd3;
	setp.lt.u64 	%p3, %rd14, %rd2;
	@%p3 bra 	$L__BB26_2;
$L__BB26_5:
	ret;

}
	// .globl	_Z27multiply_add_kernel_defaultIdEvPT_m
.visible .entry _Z27multiply_add_kernel_defaultIdEvPT_m(
	.param .u64 .ptr .align 1 _Z27multiply_add_kernel_defaultIdEvPT_m_param_0,
	.param .u64 _Z27multiply_add_kernel_defaultIdEvPT_m_param_1
)
{
	.reg .pred 	%p<4>;
	.reg .b32 	%r<7>;
	.reg .b32 	%f<34>;
	.reg .b64 	%rd<31>;
	.reg .b64 	%fd<55>;

	ld.param.u64 	%rd10, [_Z27multiply_add_kernel_defaultIdEvPT_m_param_0];
	ld.param.u64 	%rd11, [_Z27multiply_add_kernel_defaultIdEvPT_m_param_1];
	mov.u32 	%r2, %tid.x;
	mov.u32 	%r3, %ctaid.x;
	mov.u32 	%r1, %ntid.x;
	mad.lo.s32 	%r4, %r3, %r1, %r2;
	cvt.u64.u32 	%rd29, %r4;
	add.s64 	%rd2, %rd11, -8000;
	setp.le.u64 	%p1, %rd2, %rd29;
	@%p1 bra 	$L__BB27_5;
	mov.u32 	%r5, %nctaid.x;
	mul.lo.s32 	%r6, %r1, %r5;
	cvt.u64.u32 	%rd3, %r6;
	cvta.to.global.u64 	%rd4, %rd10;
$L__BB27_2:
	shl.b64 	%rd13, %rd29, 3;
	add.s64 	%rd6, %rd4, %rd13;
	ld.global.f64 	%fd54, [%rd6];
	ld.global.f64 	%fd5, [%rd6+8];
	cvt.rn.f32.f64 	%f1, %fd5;
	ld.global.f64 	%fd6, [%rd6+16];
	mul.f64 	%fd2, %fd6, 0d3FF4CCCCC0000000;
	mov.b64 	%rd30, 0;
$L__BB27_3:
	cvt.rn.f32.u64 	%f2, %rd30;
	fma.rn.f32 	%f3, %f1, %f2, 0f40133333;
	cvt.f64.f32 	%fd7, %f3;
	add.f64 	%fd8, %fd2, %fd7;
	add.f64 	%fd9, %fd54, %fd8;
	add.s64 	%rd14, %rd30, 1;
	cvt.rn.f32.u64 	%f4, %rd14;
	fma.rn.f32 	%f5, %f1, %f4, 0f40133333;
	cvt.f64.f32 	%fd10, %f5;
	add.f64 	%fd11, %fd2, %fd10;
	add.f64 	%fd12, %fd9, %fd11;
	add.s64 	%rd15, %rd30, 2;
	cvt.rn.f32.u64 	%f6, %rd15;
	fma.rn.f32 	%f7, %f1, %f6, 0f40133333;
	cvt.f64.f32 	%fd13, %f7;
	add.f64 	%fd14, %fd2, %fd13;
	add.f64 	%fd15, %fd12, %fd14;
	add.s64 	%rd16, %rd30, 3;
	cvt.rn.f32.u64 	%f8, %rd16;
	fma.rn.f32 	%f9, %f1, %f8, 0f40133333;
	cvt.f64.f32 	%fd16, %f9;
	add.f64 	%fd17, %fd2, %fd16;
	add.f64 	%fd18, %fd15, %fd17;
	add.s64 	%rd17, %rd30, 4;
	cvt.rn.f32.u64 	%f10, %rd17;
	fma.rn.f32 	%f11, %f1, %f10, 0f40133333;
	cvt.f64.f32 	%fd19, %f11;
	add.f64 	%fd20, %fd2, %fd19;
	add.f64 	%fd21, %fd18, %fd20;
	add.s64 	%rd18, %rd30, 5;
	cvt.rn.f32.u64 	%f12, %rd18;
	fma.rn.f32 	%f13, %f1, %f12, 0f40133333;
	cvt.f64.f32 	%fd22, %f13;
	add.f64 	%fd23, %fd2, %fd22;
	add.f64 	%fd24, %fd21, %fd23;
	add.s64 	%rd19, %rd30, 6;
	cvt.rn.f32.u64 	%f14, %rd19;
	fma.rn.f32 	%f15, %f1, %f14, 0f40133333;
	cvt.f64.f32 	%fd25, %f15;
	add.f64 	%fd26, %fd2, %fd25;
	add.f64 	%fd27, %fd24, %fd26;
	add.s64 	%rd20, %rd30, 7;
	cvt.rn.f32.u64 	%f16, %rd20;
	fma.rn.f32 	%f17, %f1, %f16, 0f40133333;
	cvt.f64.f32 	%fd28, %f17;
	add.f64 	%fd29, %fd2, %fd28;
	add.f64 	%fd30, %fd27, %fd29;
	add.s64 	%rd21, %rd30, 8;
	cvt.rn.f32.u64 	%f18, %rd21;
	fma.rn.f32 	%f19, %f1, %f18, 0f40133333;
	cvt.f64.f32 	%fd31, %f19;
	add.f64 	%fd32, %fd2, %fd31;
	add.f64 	%fd33, %fd30, %fd32;
	add.s64 	%rd22, %rd30, 9;
	cvt.rn.f32.u64 	%f20, %rd22;
	fma.rn.f32 	%f21, %f1, %f20, 0f40133333;
	cvt.f64.f32 	%fd34, %f21;
	add.f64 	%fd35, %fd2, %fd34;
	add.f64 	%fd36, %fd33, %fd35;
	add.s64 	%rd23, %rd30, 10;
	cvt.rn.f32.u64 	%f22, %rd23;
	fma.rn.f32 	%f23, %f1, %f22, 0f40133333;
	cvt.f64.f32 	%fd37, %f23;
	add.f64 	%fd38, %fd2, %fd37;
	add.f64 	%fd39, %fd36, %fd38;
	add.s64 	%rd24, %rd30, 11;
	cvt.rn.f32.u64 	%f24, %rd24;
	fma.rn.f32 	%f25, %f1, %f24, 0f40133333;
	cvt.f64.f32 	%fd40, %f25;
	add.f64 	%fd41, %fd2, %fd40;
	add.f64 	%fd42, %fd39, %fd41;
	add.s64 	%rd25, %rd30, 12;
	cvt.rn.f32.u64 	%f26, %rd25;
	fma.rn.f32 	%f27, %f1, %f26, 0f40133333;
	cvt.f64.f32 	%fd43, %f27;
	add.f64 	%fd44, %fd2, %fd43;
	add.f64 	%fd45, %fd42, %fd44;
	add.s64 	%rd26, %rd30, 13;
	cvt.rn.f32.u64 	%f28, %rd26;
	fma.rn.f32 	%f29, %f1, %f28, 0f40133333;
	cvt.f64.f32 	%fd46, %f29;
	add.f64 	%fd47, %fd2, %fd46;
	add.f64 	%fd48, %fd45, %fd47;
	add.s64 	%rd27, %rd30, 14;
	cvt.rn.f32.u64 	%f30, %rd27;
	fma.rn.f32 	%f31, %f1, %f30, 0f40133333;
	cvt.f64.f32 	%fd49, %f31;
	add.f64 	%fd50, %fd2, %fd49;
	add.f64 	%fd51, %fd48, %fd50;
	add.s64 	%rd28, %rd30, 15;
	cvt.rn.f32.u64 	%f32, %rd28;
	fma.rn.f32 	%f33, %f1, %f32, 0f40133333;
	cvt.f64.f32 	%fd52, %f33;
	add.f64 	%fd53, %fd2, %fd52;
	add.f64 	%fd54, %fd51, %fd53;
	add.s64 	%rd30, %rd30, 16;
	setp.ne.s64 	%p2, %rd30, 8000;
	@%p2 bra 	$L__BB27_3;
	st.global.f64 	[%rd6], %fd54;
	add.s64 	%rd29, %rd29, %rd3;
	setp.lt.u64 	%p3, %rd29, %rd2;
	@%p3 bra 	$L__BB27_2;
$L__BB27_5:
	ret;

}
	// .globl	_Z11test_kernelIdEvPT_S1_S1_m
.visible .entry _Z11test_kernelIdEvPT_S1_S1_m(
	.param .u64 .ptr .align 1 _Z11test_kernelIdEvPT_S1_S1_m_param_0,
	.param .u64 .ptr .align 1 _Z11test_kernelIdEvPT_S1_S1_m_param_1,
	.param .u64 .ptr .align 1 _Z11test_kernelIdEvPT_S1_S1_m_param_2,
	.param .u64 _Z11test_kernelIdEvPT_S1_S1_m_param_3
)
{
	.reg .pred 	%p<6>;
	.reg .b32 	%r<7>;
	.reg .b64 	%rd<35>;
	.reg .b64 	%fd<24>;

	ld.param.u64 	%rd22, [_Z11test_kernelIdEvPT_S1_S1_m_param_0];
	ld.param.u64 	%rd20, [_Z11test_kernelIdEvPT_S1_S1_m_param_1];
	ld.param.u64 	%rd21, [_Z11test_kernelIdEvPT_S1_S1_m_param_2];
	ld.param.u64 	%rd23, [_Z11test_kernelIdEvPT_S1_S1_m_param_3];
	cvta.to.global.u64 	%rd1, %rd22;
	mov.u32 	%r2, %tid.x;
	mov.u32 	%r3, %ctaid.x;
	mov.u32 	%r1, %ntid.x;
	mad.lo.s32 	%r4, %r3, %r1, %r2;
	cvt.u64.u32 	%rd30, %r4;
	add.s64 	%rd3, %rd23, -8000;
	setp.le.u64 	%p1, %rd3, %rd30;
	@%p1 bra 	$L__BB28_5;
	mov.u32 	%r5, %nctaid.x;
	mul.lo.s32 	%r6, %r1, %r5;
	cvt.u64.u32 	%rd4, %r6;
	cvta.to.global.u64 	%rd24, %rd20;
	add.s64 	%rd5, %rd24, 16;
	cvta.to.global.u64 	%rd6, %rd21;
	mov.f64 	%fd23, 0d0000000000000000;
$L__BB28_2:
	shl.b64 	%rd26, %rd30, 3;
	add.s64 	%rd27, %rd1, %rd26;
	add.s64 	%rd33, %rd27, 8;
	add.s64 	%rd32, %rd5, %rd26;
	add.s64 	%rd31, %rd6, %rd26;
	mov.b64 	%rd34, 0;
$L__BB28_3:
	ld.global.f64 	%fd5, [%rd33+-8];
	ld.global.f64 	%fd6, [%rd32+-16];
	ld.global.f64 	%fd7, [%rd31];
	fma.rn.f64 	%fd8, %fd5, %fd6, %fd7;
	add.f64 	%fd9, %fd23, %fd8;
	setp.gt.f64 	%p2, %fd9, 0d4010CCCCCCCCCCCD;
	add.f64 	%fd10, %fd9, 0dC034000000000000;
	add.f64 	%fd11, %fd9, %fd9;
	sub.f64 	%fd12, %fd11, %fd6;
	selp.f64 	%fd13, %fd10, %fd12, %p2;
	st.global.f64 	[%rd33+-8], %fd13;
	ld.global.f64 	%fd14, [%rd33];
	ld.global.f64 	%fd15, [%rd32];
	ld.global.f64 	%fd16, [%rd31+24];
	fma.rn.f64 	%fd17, %fd14, %fd15, %fd16;
	add.f64 	%fd18, %fd13, %fd17;
	setp.gt.f64 	%p3, %fd18, 0d4010CCCCCCCCCCCD;
	add.f64 	%fd19, %fd18, 0dC034000000000000;
	add.f64 	%fd20, %fd18, %fd18;
	sub.f64 	%fd21, %fd20, %fd15;
	selp.f64 	%fd23, %fd19, %fd21, %p3;
	st.global.f64 	[%rd33], %fd23;
	add.s64 	%rd34, %rd34, 2;
	add.s64 	%rd33, %rd33, 16;
	add.s64 	%rd32, %rd32, 32;
	add.s64 	%rd31, %rd31, 48;
	setp.ne.s64 	%p4, %rd34, 2666;
	@%p4 bra 	$L__BB28_3;
	st.global.f64 	[%rd27], %fd23;
	add.s64 	%rd30, %rd30, %rd4;
	setp.lt.u64 	%p5, %rd30, %rd3;
	@%p5 bra 	$L__BB28_2;
$L__BB28_5:
	ret;

}
	// .globl	_Z18d_bilateral_filterIdEvPT_iifi
.visible .entry _Z18d_bilateral_filterIdEvPT_iifi(
	.param .u64 .ptr .align 1 _Z18d_bilateral_filterIdEvPT_iifi_param_0,
	.param .u32 _Z18d_bilateral_filterIdEvPT_iifi_param_1,
	.param .u32 _Z18d_bilateral_filterIdEvPT_iifi_param_2,
	.param .f32 _Z18d_bilateral_filterIdEvPT_iifi_param_3,
	.param .u32 _Z18d_bilateral_filterIdEvPT_iifi_param_4
)
{
	.local .align 16 .b8 	__local_depot29[512];
	.reg .b64 	%SP;
	.reg .b64 	%SPL;
	.reg .pred 	%p<13>;
	.reg .b32 	%r<47>;
	.reg .b32 	%f<200>;
	.reg .b64 	%rd<38>;
	.reg .b64 	%fd<88>;

	mov.u64 	%SPL, __local_depot29;
	ld.param.u64 	%rd8, [_Z18d_bilateral_filterIdEvPT_iifi_param_0];
	ld.param.u32 	%r21, [_Z18d_bilateral_filterIdEvPT_iifi_param_1];
	ld.param.u32 	%r23, [_Z18d_bilateral_filterIdEvPT_iifi_param_2];
	ld.param.f32 	%f31, [_Z18d_bilateral_filterIdEvPT_iifi_param_3];
	ld.param.u32 	%r22, [_Z18d_bilateral_filterIdEvPT_iifi_param_4];
	cvta.to.global.u64 	%rd1, %rd8;
	add.u64 	%rd2, %SPL, 0;
	mov.f64 	%fd2, 0d3F747AE147AE147B;
	mov.f64 	%fd3, 0d3F647AE147AE147B;
	st.local.v2.f64 	[%rd2], {%fd3, %fd2};
	mov.f64 	%fd4, 0d3F847AE147AE147B;
	mov.f64 	%fd5, 0d3F7EB851EB851EB8;
	st.local.v2.f64 	[%rd2+16], {%fd5, %fd4};
	st.local.v2.f64 	[%rd2+32], {%fd4, %fd5};
	st.local.v2.f64 	[%rd2+48], {%fd2, %fd3};
	st.local.v2.f64 	[%rd2+64], {%fd2, %fd4};
	mov.f64 	%fd6, 0d3F947AE147AE147B;
	mov.f64 	%fd7, 0d3F8EB851EB851EB8;
	st.local.v2.f64 	[%rd2+80], {%fd7, %fd6};
	st.local.v2.f64 	[%rd2+96], {%fd6, %fd7};
	st.local.v2.f64 	[%rd2+112], {%fd4, %fd2};
	st.local.v2.f64 	[%rd2+128], {%fd5, %fd7};
	mov.f64 	%fd8, 0d3F9EB851EB851EB8;
	mov.f64 	%fd9, 0d3F970A3D70A3D70A;
	st.local.v2.f64 	[%rd2+144], {%fd9, %fd8};
	st.local.v2.f64 	[%rd2+160], {%fd8, %fd9};
	st.local.v2.f64 	[%rd2+176], {%fd7, %fd5};
	st.local.v2.f64 	[%rd2+192], {%fd4, %fd6};
	mov.f64 	%fd10, 0d3FA47AE147AE147B;
	st.local.v2.f64 	[%rd2+208], {%fd8, %fd10};
	st.local.v2.f64 	[%rd2+224], {%fd10, %fd8};
	st.local.v2.f64 	[%rd2+240], {%fd6, %fd4};
	st.local.v2.f64 	[%rd2+256], {%fd4, %fd6};
	st.local.v2.f64 	[%rd2+272], {%fd8, %fd10};
	st.local.v2.f64 	[%rd2+288], {%fd10, %fd8};
	st.local.v2.f64 	[%rd2+304], {%fd6, %fd4};
	st.local.v2.f64 	[%rd2+320], {%fd5, %fd7};
	st.local.v2.f64 	[%rd2+336], {%fd9, %fd8};
	st.local.v2.f64 	[%rd2+352], {%fd8, %fd9};
	st.local.v2.f64 	[%rd2+368], {%fd7, %fd5};
	st.local.v2.f64 	[%rd2+384], {%fd2, %fd4};
	st.local.v2.f64 	[%rd2+400], {%fd7, %fd6};
	st.local.v2.f64 	[%rd2+416], {%fd6, %fd7};
	st.local.v2.f64 	[%rd2+432], {%fd4, %fd2};
	st.local.v2.f64 	[%rd2+448], {%fd3, %fd2};
	st.local.v2.f64 	[%rd2+464], {%fd5, %fd4};
	st.local.v2.f64 	[%rd2+480], {%fd4, %fd5};
	st.local.v2.f64 	[%rd2+496], {%fd2, %fd3};
	mov.u32 	%r24, %ctaid.x;
	mov.u32 	%r25, %ntid.x;
	mov.u32 	%r26, %tid.x;
	shr.u32 	%r27, %r26, 5;
	mad.lo.s32 	%r1, %r24, %r25, %r27;
	and.b32  	%r2, %r26, 31;
	setp.ge.s32 	%p1, %r1, %r21;
	setp.ge.s32 	%p2, %r2, %r23;
	or.pred  	%p3, %p1, %p2;
	@%p3 bra 	$L__BB29_16;
	mad.lo.s32 	%r28, %r21, %r2, %r1;
	mul.wide.s32 	%rd10, %r28, 8;
	add.s64 	%rd3, %rd1, %rd10;
	ld.global.f64 	%fd11, [%rd3];
	cvt.rn.f32.f64 	%f1, %fd11;
	setp.lt.s32 	%p4, %r22, 0;
	mov.f32 	%f197, 0f00000000;
	mov.f32 	%f196, %f197;
	@%p4 bra 	$L__BB29_15;
	add.f32 	%f34, %f31, %f31;
	mul.f32 	%f2, %f31, %f34;
	add.s32 	%r30, %r22, 1;
	and.b32  	%r3, %r30, 7;
	and.b32  	%r4, %r30, -8;
	and.b32  	%r5, %r30, 3;
	and.b32  	%r6, %r22, 3;
	and.b32  	%r7, %r22, 1;
	neg.s32 	%r8, %r4;
	cvt.u64.u32 	%rd4, %r22;
	mov.f32 	%f196, 0f00000000;
	mov.b32 	%r41, 0;
	mov.f32 	%f197, %f196;
$L__BB29_3:
	mov.u32 	%r9, %r41;
	setp.lt.u32 	%p5, %r22, 7;
	add.s32 	%r32, %r9, %r2;
	mad.lo.s32 	%r10, %r32, %r21, %r1;
	add.s32 	%r33, %r9, %r22;
	mul.wide.u32 	%rd11, %r33, 8;
	add.s64 	%rd12, %rd2, %rd11;
	ld.local.f64 	%fd1, [%rd12];
	mov.b32 	%r45, 0;
	@%p5 bra 	$L__BB29_6;
	shl.b64 	%rd13, %rd4, 3;
	add.s64 	%rd14, %rd13, %rd2;
	add.s64 	%rd37, %rd14, 32;
	mov.u32 	%r42, %r10;
	mov.u32 	%r43, %r8;
$L__BB29_5:
	.pragma "nounroll";
	mul.wide.s32 	%rd15, %r42, 8;
	add.s64 	%rd16, %rd1, %rd15;
	ld.global.f64 	%fd12, [%rd16];
	cvt.rn.f32.f64 	%f36, %fd12;
	ld.local.f64 	%fd13, [%rd37+-32];
	mul.f64 	%fd14, %fd1, %fd13;
	sub.f32 	%f37, %f1, %f36;
	neg.f32 	%f38, %f37;
	mul.f32 	%f39, %f37, %f38;
	div.rn.f32 	%f40, %f39, %f2;
	mul.f32 	%f41, %f40, 0f3FB8AA3B;
	ex2.approx.f32 	%f42, %f41;
	cvt.f64.f32 	%fd15, %f42;
	mul.f64 	%fd16, %fd14, %fd15;
	cvt.rn.f32.f64 	%f43, %fd16;
	fma.rn.f32 	%f44, %f36, %f43, %f196;
	add.f32 	%f45, %f197, %f43;
	ld.global.f64 	%fd17, [%rd16+8];
	cvt.rn.f32.f64 	%f46, %fd17;
	ld.local.f64 	%fd18, [%rd37+-24];
	mul.f64 	%fd19, %fd1, %fd18;
	sub.f32 	%f47, %f1, %f46;
	neg.f32 	%f48, %f47;
	mul.f32 	%f49, %f47, %f48;
	div.rn.f32 	%f50, %f49, %f2;
	mul.f32 	%f51, %f50, 0f3FB8AA3B;
	ex2.approx.f32 	%f52, %f51;
	cvt.f64.f32 	%fd20, %f52;
	mul.f64 	%fd21, %fd19, %fd20;
	cvt.rn.f32.f64 	%f53, %fd21;
	fma.rn.f32 	%f54, %f46, %f53, %f44;
	add.f32 	%f55, %f45, %f53;
	ld.global.f64 	%fd22, [%rd16+16];
	cvt.rn.f32.f64 	%f56, %fd22;
	ld.local.f64 	%fd23, [%rd37+-16];
	mul.f64 	%fd24, %fd1, %fd23;
	sub.f32 	%f57, %f1, %f56;
	neg.f32 	%f58, %f57;
	mul.f32 	%f59, %f57, %f58;
	div.rn.f32 	%f60, %f59, %f2;
	mul.f32 	%f61, %f60, 0f3FB8AA3B;
	ex2.approx.f32 	%f62, %f61;
	cvt.f64.f32 	%fd25, %f62;
	mul.f64 	%fd26, %fd24, %fd25;
	cvt.rn.f32.f64 	%f63, %fd26;
	fma.rn.f32 	%f64, %f56, %f63, %f54;
	add.f32 	%f65, %f55, %f63;
	ld.global.f64 	%fd27, [%rd16+24];
	cvt.rn.f32.f64 	%f66, %fd27;
	ld.local.f64 	%fd28, [%rd37+-8];
	mul.f64 	%fd29, %fd1, %fd28;
	sub.f32 	%f67, %f1, %f66;
	neg.f32 	%f68, %f67;
	mul.f32 	%f69, %f67, %f68;
	div.rn.f32 	%f70, %f69, %f2;
	mul.f32 	%f71, %f70, 0f3FB8AA3B;
	ex2.approx.f32 	%f72, %f71;
	cvt.f64.f32 	%fd30, %f72;
	mul.f64 	%fd31, %fd29, %fd30;
	cvt.rn.f32.f64 	%f73, %fd31;
	fma.rn.f32 	%f74, %f66, %f73, %f64;
	add.f32 	%f75, %f65, %f73;
	ld.global.f64 	%fd32, [%rd16+32];
	cvt.rn.f32.f64 	%f76, %fd32;
	ld.local.f64 	%fd33, [%rd37];
	mul.f64 	%fd34, %fd1, %fd33;
	sub.f32 	%f77, %f1, %f76;
	neg.f32 	%f78, %f77;
	mul.f32 	%f79, %f77, %f78;
	div.rn.f32 	%f80, %f79, %f2;
	mul.f32 	%f81, %f80, 0f3FB8AA3B;
	ex2.approx.f32 	%f82, %f81;
	cvt.f64.f32 	%fd35, %f82;
	mul.f64 	%fd36, %fd34, %fd35;
	cvt.rn.f32.f64 	%f83, %fd36;
	fma.rn.f32 	%f84, %f76, %f83, %f74;
	add.f32 	%f85, %f75, %f83;
	ld.global.f64 	%fd37, [%rd16+40];
	cvt.rn.f32.f64 	%f86, %fd37;
	ld.local.f64 	%fd38, [%rd37+8];
	mul.f64 	%fd39, %fd1, %fd38;
	sub.f32 	%f87, %f1, %f86;
	neg.f32 	%f88, %f87;
	mul.f32 	%f89, %f87, %f88;
	div.rn.f32 	%f90, %f89, %f2;
	mul.f32 	%f91, %f90, 0f3FB8AA3B;
	ex2.approx.f32 	%f92, %f91;
	cvt.f64.f32 	%fd40, %f92;
	mul.f64 	%fd41, %fd39, %fd40;
	cvt.rn.f32.f64 	%f93, %fd41;
	fma.rn.f32 	%f94, %f86, %f93, %f84;
	add.f32 	%f95, %f85, %f93;
	ld.global.f64 	%fd42, [%rd16+48];
	cvt.rn.f32.f64 	%f96, %fd42;
	ld.local.f64 	%fd43, [%rd37+16];
	mul.f64 	%fd44, %fd1, %fd43;
	sub.f32 	%f97, %f1, %f96;
	neg.f32 	%f98, %f97;
	mul.f32 	%f99, %f97, %f98;
	div.rn.f32 	%f100, %f99, %f2;
	mul.f32 	%f101, %f100, 0f3FB8AA3B;
	ex2.approx.f32 	%f102, %f101;
	cvt.f64.f32 	%fd45, %f102;
	mul.f64 	%fd46, %fd44, %fd45;
	cvt.rn.f32.f64 	%f103, %fd46;
	fma.rn.f32 	%f104, %f96, %f103, %f94;
	add.f32 	%f105, %f95, %f103;
	ld.global.f64 	%fd47, [%rd16+56];
	cvt.rn.f32.f64 	%f106, %fd47;
	ld.local.f64 	%fd48, [%rd37+24];
	mul.f64 	%fd49, %fd1, %fd48;
	sub.f32 	%f107, %f1, %f106;
	neg.f32 	%f108, %f107;
	mul.f32 	%f109, %f107, %f108;
	div.rn.f32 	%f110, %f109, %f2;
	mul.f32 	%f111, %f110, 0f3FB8AA3B;
	ex2.approx.f32 	%f112, %f111;
	cvt.f64.f32 	%fd50, %f112;
	mul.f64 	%fd51, %fd49, %fd50;
	cvt.rn.f32.f64 	%f113, %fd51;
	fma.rn.f32 	%f196, %f106, %f113, %f104;
	add.f32 	%f197, %f105, %f113;
	add.s32 	%r43, %r43, 8;
	add.s32 	%r42, %r42, 8;
	add.s64 	%rd37, %rd37, 64;
	setp.ne.s32 	%p6, %r43, 0;
	mov.u32 	%r45, %r4;
	@%p6 bra 	$L__BB29_5;
$L__BB29_6:
	setp.eq.s32 	%p7, %r3, 0;
	@%p7 bra 	$L__BB29_14;
	add.s32 	%r34, %r3, -1;
	setp.lt.u32 	%p8, %r34, 3;
	@%p8 bra 	$L__BB29_9;
	add.s32 	%r35, %r10, %r45;
	mul.wide.s32 	%rd17, %r35, 8;
	add.s64 	%rd18, %rd1, %rd17;
	ld.global.f64 	%fd52, [%rd18];
	cvt.rn.f32.f64 	%f115, %fd52;
	add.s32 	%r36, %r45, %r22;
	mul.wide.u32 	%rd19, %r36, 8;
	add.s64 	%rd20, %rd2, %rd19;
	ld.local.f64 	%fd53, [%rd20];
	mul.f64 	%fd54, %fd1, %fd53;
	sub.f32 	%f116, %f1, %f115;
	neg.f32 	%f117, %f116;
	mul.f32 	%f118, %f116, %f117;
	div.rn.f32 	%f119, %f118, %f2;
	mul.f32 	%f120, %f119, 0f3FB8AA3B;
	ex2.approx.f32 	%f121, %f120;
	cvt.f64.f32 	%fd55, %f121;
	mul.f64 	%fd56, %fd54, %fd55;
	cvt.rn.f32.f64 	%f122, %fd56;
	fma.rn.f32 	%f123, %f115, %f122, %f196;
	add.f32 	%f124, %f197, %f122;
	ld.global.f64 	%fd57, [%rd18+8];
	cvt.rn.f32.f64 	%f125, %fd57;
	cvt.u64.u32 	%rd21, %r45;
	add.s64 	%rd22, %rd21, %rd4;
	shl.b64 	%rd23, %rd22, 3;
	add.s64 	%rd24, %rd2, %rd23;
	ld.local.f64 	%fd58, [%rd24+8];
	mul.f64 	%fd59, %fd1, %fd58;
	sub.f32 	%f126, %f1, %f125;
	neg.f32 	%f127, %f126;
	mul.f32 	%f128, %f126, %f127;
	div.rn.f32 	%f129, %f128, %f2;
	mul.f32 	%f130, %f129, 0f3FB8AA3B;
	ex2.approx.f32 	%f131, %f130;
	cvt.f64.f32 	%fd60, %f131;
	mul.f64 	%fd61, %fd59, %fd60;
	cvt.rn.f32.f64 	%f132, %fd61;
	fma.rn.f32 	%f133, %f125, %f132, %f123;
	add.f32 	%f134, %f124, %f132;
	ld.global.f64 	%fd62, [%rd18+16];
	cvt.rn.f32.f64 	%f135, %fd62;
	ld.local.f64 	%fd63, [%rd24+16];
	mul.f64 	%fd64, %fd1, %fd63;
	sub.f32 	%f136, %f1, %f135;
	neg.f32 	%f137, %f136;
	mul.f32 	%f138, %f136, %f137;
	div.rn.f32 	%f139, %f138, %f2;
	mul.f32 	%f140, %f139, 0f3FB8AA3B;
	ex2.approx.f32 	%f141, %f140;
	cvt.f64.f32 	%fd65, %f141;
	mul.f64 	%fd66, %fd64, %fd65;
	cvt.rn.f32.f64 	%f142, %fd66;
	fma.rn.f32 	%f143, %f135, %f142, %f133;
	add.f32 	%f144, %f134, %f142;
	ld.global.f64 	%fd67, [%rd18+24];
	cvt.rn.f32.f64 	%f145, %fd67;
	ld.local.f64 	%fd68, [%rd24+24];
	mul.f64 	%fd69, %fd1, %fd68;
	sub.f32 	%f146, %f1, %f145;
	neg.f32 	%f147, %f146;
	mul.f32 	%f148, %f146, %f147;
	div.rn.f32 	%f149, %f148, %f2;
	mul.f32 	%f150, %f149, 0f3FB8AA3B;
	ex2.approx.f32 	%f151, %f150;
	cvt.f64.f32 	%fd70, %f151;
	mul.f64 	%fd71, %fd69, %fd70;
	cvt.rn.f32.f64 	%f152, %fd71;
	fma.rn.f32 	%f196, %f145, %f152, %f143;
	add.f32 	%f197, %f144, %f152;
	add.s32 	%r45, %r45, 4;
$L__BB29_9:
	setp.eq.s32 	%p9, %r5, 0;
	@%p9 bra 	$L__BB29_14;
	setp.eq.s32 	%p10, %r6, 0;
	@%p10 bra 	$L__BB29_12;
	add.s32 	%r37, %r10, %r45;
	mul.wide.s32 	%rd25, %r37, 8;
	add.s64 	%rd26, %rd1, %rd25;
	ld.global.f64 	%fd72, [%rd26];
	cvt.rn.f32.f64 	%f154, %fd72;
	add.s32 	%r38, %r45, %r22;
	mul.wide.u32 	%rd27, %r38, 8;
	add.s64 	%rd28, %rd2, %rd27;
	ld.local.f64 	%fd73, [%rd28];
	mul.f64 	%fd74, %fd1, %fd73;
	sub.f32 	%f155, %f1, %f154;
	neg.f32 	%f156, %f155;
	mul.f32 	%f157, %f155, %f156;
	div.rn.f32 	%f158, %f157, %f2;
	mul.f32 	%f159, %f158, 0f3FB8AA3B;
	ex2.approx.f32 	%f160, %f159;
	cvt.f64.f32 	%fd75, %f160;
	mul.f64 	%fd76, %fd74, %fd75;
	cvt.rn.f32.f64 	%f161, %fd76;
	fma.rn.f32 	%f162, %f154, %f161, %f196;
	add.f32 	%f163, %f197, %f161;
	ld.global.f64 	%fd77, [%rd26+8];
	cvt.rn.f32.f64 	%f164, %fd77;
	cvt.u64.u32 	%rd29, %r45;
	add.s64 	%rd30, %rd29, %rd4;
	shl.b64 	%rd31, %rd30, 3;
	add.s64 	%rd32, %rd2, %rd31;
	ld.local.f64 	%fd78, [%rd32+8];
	mul.f64 	%fd79, %fd1, %fd78;
	sub.f32 	%f165, %f1, %f164;
	neg.f32 	%f166, %f165;
	mul.f32 	%f167, %f165, %f166;
	div.rn.f32 	%f168, %f167, %f2;
	mul.f32 	%f169, %f168, 0f3FB8AA3B;
	ex2.approx.f32 	%f170, %f169;
	cvt.f64.f32 	%fd80, %f170;
	mul.f64 	%fd81, %fd79, %fd80;
	cvt.rn.f32.f64 	%f171, %fd81;
	fma.rn.f32 	%f196, %f164, %f171, %f162;
	add.f32 	%f197, %f163, %f171;
	add.s32 	%r45, %r45, 2;
$L__BB29_12:
	setp.ne.s32 	%p11, %r7, 0;
	@%p11 bra 	$L__BB29_14;
	add.s32 	%r39, %r10, %r45;
	mul.wide.s32 	%rd33, %r39, 8;
	add.s64 	%rd34, %rd1, %rd33;
	ld.global.f64 	%fd82, [%rd34];
	cvt.rn.f32.f64 	%f172, %fd82;
	add.s32 	%r40, %r45, %r22;
	mul.wide.u32 	%rd35, %r40, 8;
	add.s64 	%rd36, %rd2, %rd35;
	ld.local.f64 	%fd83, [%rd36];
	mul.f64 	%fd84, %fd1, %fd83;
	sub.f32 	%f173, %f1, %f172;
	mul.f32 	%f174, %f173, %f173;
	div.rn.f32 	%f175, %f174, %f2;
	mul.f32 	%f176, %f175, 0fBFB8AA3B;
	ex2.approx.f32 	%f177, %f176;
	cvt.f64.f32 	%fd85, %f177;
	mul.f64 	%fd86, %fd84, %fd85;
	cvt.rn.f32.f64 	%f178, %fd86;
	fma.rn.f32 	%f196, %f172, %f178, %f196;
	add.f32 	%f197, %f197, %f178;
$L__BB29_14:
	add.s32 	%r41, %r9, 1;
	setp.ne.s32 	%p12, %r9, %r22;
	@%p12 bra 	$L__BB29_3;
$L__BB29_15:
	div.rn.f32 	%f179, %f196, %f197;
	cvt.f64.f32 	%fd87, %f179;
	st.global.f64 	[%rd3], %fd87;
$L__BB29_16:
	ret;

}
	// .globl	_Z12store_kernelIiEvPT_S1_S1_m
.visible .entry _Z12store_kernelIiEvPT_S1_S1_m(
	.param .u64 .ptr .align 1 _Z12store_kernelIiEvPT_S1_S1_m_param_0,
	.param .u64 .ptr .align 1 _Z12store_kernelIiEvPT_S1_S1_m_param_1,
	.param .u64 .ptr .align 1 _Z12store_kernelIiEvPT_S1_S1_m_param_2,
	.param .u64 _Z12store_kernelIiEvPT_S1_S1_m_param_3
)
{
	.reg .pred 	%p<4>;
	.reg .b32 	%r<8>;
	.reg .b64 	%rd<25>;

	ld.param.u64 	%rd14, [_Z12store_kernelIiEvPT_S1_S1_m_param_0];
	ld.param.u64 	%rd15, [_Z12store_kernelIiEvPT_S1_S1_m_param_1];
	ld.param.u64 	%rd16, [_Z12store_kernelIiEvPT_S1_S1_m_param_2];
	ld.param.u64 	%rd17, [_Z12store_kernelIiEvPT_S1_S1_m_param_3];
	mov.u32 	%r2, %tid.x;
	mov.u32 	%r3, %ctaid.x;
	mov.u32 	%r1, %ntid.x;
	mad.lo.s32 	%r4, %r3, %r1, %r2;
	cvt.u64.u32 	%rd23, %r4;
	add.s64 	%rd2, %rd17, -8000;
	setp.le.u64 	%p1, %rd2, %rd23;
	@%p1 bra 	$L__BB30_5;
	mov.u32 	%r5, %nctaid.x;
	mul.lo.s32 	%r6, %r1, %r5;
	cvt.u64.u32 	%rd3, %r6;
	cvta.to.global.u64 	%rd4, %rd14;
	cvta.to.global.u64 	%rd5, %rd15;
	cvta.to.global.u64 	%rd6, %rd16;
$L__BB30_2:
	shl.b64 	%rd19, %rd23, 2;
	add.s64 	%rd8, %rd4, %rd19;
	add.s64 	%rd9, %rd5, %rd19;
	add.s64 	%rd10, %rd6, %rd19;
	mov.b64 	%rd24, 128;
$L__BB30_3:
	.pragma "nounroll";
	add.s64 	%rd20, %rd8, %rd24;
	mov.b32 	%r7, 0;
	st.global.u32 	[%rd20+-128], %r7;
	add.s64 	%rd21, %rd9, %rd24;
	st.global.u32 	[%rd21+-128], %r7;
	add.s64 	%rd22, %rd10, %rd24;
	st.global.u32 	[%rd22+-128], %r7;
	st.global.u32 	[%rd20+-124], %r7;
	st.global.u32 	[%rd21+-124], %r7;
	st.global.u32 	[%rd22+-124], %r7;
	st.global.u32 	[%rd20+-120], %r7;
	st.global.u32 	[%rd21+-120], %r7;
	st.global.u32 	[%rd22+-120], %r7;
	st.global.u32 	[%rd20+-116], %r7;
	st.global.u32 	[%rd21+-116], %r7;
	st.global.u32 	[%rd22+-116], %r7;
	st.global.u32 	[%rd20+-112], %r7;
	st.global.u32 	[%rd21+-112], %r7;
	st.global.u32 	[%rd22+-112], %r7;
	st.global.u32 	[%rd20+-108], %r7;
	st.global.u32 	[%rd21+-108], %r7;
	st.global.u32 	[%rd22+-108], %r7;
	st.global.u32 	[%rd20+-104], %r7;
	st.global.u32 	[%rd21+-104], %r7;
	st.global.u32 	[%rd22+-104], %r7;
	st.global.u32 	[%rd20+-100], %r7;
	st.global.u32 	[%rd21+-100], %r7;
	st.global.u32 	[%rd22+-100], %r7;
	st.global.u32 	[%rd20+-96], %r7;
	st.global.u32 	[%rd21+-96], %r7;
	st.global.u32 	[%rd22+-96], %r7;
	st.global.u32 	[%rd20+-92], %r7;
	st.global.u32 	[%rd21+-92], %r7;
	st.global.u32 	[%rd22+-92], %r7;
	st.global.u32 	[%rd20+-88], %r7;
	st.global.u32 	[%rd21+-88], %r7;
	st.global.u32 	[%rd22+-88], %r7;
	st.global.u32 	[%rd20+-84], %r7;
	st.global.u32 	[%rd21+-84], %r7;
	st.global.u32 	[%rd22+-84], %r7;
	st.global.u32 	[%rd20+-80], %r7;
	st.global.u32 	[%rd21+-80], %r7;
	st.global.u32 	[%rd22+-80], %r7;
	st.global.u32 	[%rd20+-76], %r7;
	st.global.u32 	[%rd21+-76], %r7;
	st.global.u32 	[%rd22+-76], %r7;
	st.global.u32 	[%rd20+-72], %r7;
	st.global.u32 	[%rd21+-72], %r7;
	st.global.u32 	[%rd22+-72], %r7;
	st.global.u32 	[%rd20+-68], %r7;
	st.global.u32 	[%rd21+-68], %r7;
	st.global.u32 	[%rd22+-68], %r7;
	st.global.u32 	[%rd20+-64], %r7;
	st.global.u32 	[%rd21+-64], %r7;
	st.global.u32 	[%rd22+-64], %r7;
	st.global.u32 	[%rd20+-60], %r7;
	st.global.u32 	[%rd21+-60], %r7;
	st.global.u32 	[%rd22+-60], %r7;
	st.global.u32 	[%rd20+-56], %r7;
	st.global.u32 	[%rd21+-56], %r7;
	st.global.u32 	[%rd22+-56], %r7;
	st.global.u32 	[%rd20+-52], %r7;
	st.global.u32 	[%rd21+-52], %r7;
	st.global.u32 	[%rd22+-52], %r7;
	st.global.u32 	[%rd20+-48], %r7;
	st.global.u32 	[%rd21+-48], %r7;
	st.global.u32 	[%rd22+-48], %r7;
	st.global.u32 	[%rd20+-44], %r7;
	st.global.u32 	[%rd21+-44], %r7;
	st.global.u32 	[%rd22+-44], %r7;
	st.global.u32 	[%rd20+-40], %r7;
	st.global.u32 	[%rd21+-40], %r7;
	st.global.u32 	[%rd22+-40], %r7;
	st.global.u32 	[%rd20+-36], %r7;
	st.global.u32 	[%rd21+-36], %r7;
	st.global.u32 	[%rd22+-36], %r7;
	st.global.u32 	[%rd20+-32], %r7;
	st.global.u32 	[%rd21+-32], %r7;
	st.global.u32 	[%rd22+-32], %r7;
	st.global.u32 	[%rd20+-28], %r7;
	st.global.u32 	[%rd21+-28], %r7;
	st.global.u32 	[%rd22+-28], %r7;
	st.global.u32 	[%rd20+-24], %r7;
	st.global.u32 	[%rd21+-24], %r7;
	st.global.u32 	[%rd22+-24], %r7;
	st.global.u32 	[%rd20+-20], %r7;
	st.global.u32 	[%rd21+-20], %r7;
	st.global.u32 	[%rd22+-20], %r7;
	st.global.u32 	[%rd20+-16], %r7;
	st.global.u32 	[%rd21+-16], %r7;
	st.global.u32 	[%rd22+-16], %r7;
	st.global.u32 	[%rd20+-12], %r7;
	st.global.u32 	[%rd21+-12], %r7;
	st.global.u32 	[%rd22+-12], %r7;
	st.global.u32 	[%rd20+-8], %r7;
	st.global.u32 	[%rd21+-8], %r7;
	st.global.u32 	[%rd22+-8], %r7;
	st.global.u32 	[%rd20+-4], %r7;
	st.global.u32 	[%rd21+-4], %r7;
	st.global.u32 	[%rd22+-4], %r7;
	st.global.u32 	[%rd20], %r7;
	st.global.u32 	[%rd21], %r7;
	st.global.u32 	[%rd22], %r7;
	st.global.u32 	[%rd20+4], %r7;
	st.global.u32 	[%rd21+4], %r7;
	st.global.u32 	[%rd22+4], %r7;
	st.global.u32 	[%rd20+8], %r7;
	st.global.u32 	[%rd21+8], %r7;
	st.global.u32 	[%rd22+8], %r7;
	st.global.u32 	[%rd20+12], %r7;
	st.global.u32 	[%rd21+12], %r7;
	st.global.u32 	[%rd22+12], %r7;
	st.global.u32 	[%rd20+16], %r7;
	st.global.u32 	[%rd21+16], %r7;
	st.global.u32 	[%rd22+16], %r7;
	st.global.u32 	[%rd20+20], %r7;
	st.global.u32 	[%rd21+20], %r7;
	st.global.u32 	[%rd22+20], %r7;
	st.global.u32 	[%rd20+24], %r7;
	st.global.u32 	[%rd21+24], %r7;
	st.global.u32 	[%rd22+24], %r7;
	st.global.u32 	[%rd20+28], %r7;
	st.global.u32 	[%rd21+28], %r7;
	st.global.u32 	[%rd22+28], %r7;
	st.global.u32 	[%rd20+32], %r7;
	st.global.u32 	[%rd21+32], %r7;
	st.global.u32 	[%rd22+32], %r7;
	st.global.u32 	[%rd20+36], %r7;
	st.global.u32 	[%rd21+36], %r7;
	st.global.u32 	[%rd22+36], %r7;
	st.global.u32 	[%rd20+40], %r7;
	st.global.u32 	[%rd21+40], %r7;
	st.global.u32 	[%rd22+40], %r7;
	st.global.u32 	[%rd20+44], %r7;
	st.global.u32 	[%rd21+44], %r7;
	st.global.u32 	[%rd22+44], %r7;
	st.global.u32 	[%rd20+48], %r7;
	st.global.u32 	[%rd21+48], %r7;
	st.global.u32 	[%rd22+48], %r7;
	st.global.u32 	[%rd20+52], %r7;
	st.global.u32 	[%rd21+52], %r7;
	st.global.u32 	[%rd22+52], %r7;
	st.global.u32 	[%rd20+56], %r7;
	st.global.u32 	[%rd21+56], %r7;
	st.global.u32 	[%rd22+56], %r7;
	st.global.u32 	[%rd20+60], %r7;
	st.global.u32 	[%rd21+60], %r7;
	st.global.u32 	[%rd22+60], %r7;
	st.global.u32 	[%rd20+64], %r7;
	st.global.u32 	[%rd21+64], %r7;
	st.global.u32 	[%rd22+64], %r7;
	st.global.u32 	[%rd20+68], %r7;
	st.global.u32 	[%rd21+68], %r7;
	st.global.u32 	[%rd22+68], %r7;
	st.global.u32 	[%rd20+72], %r7;
	st.global.u32 	[%rd21+72], %r7;
	st.global.u32 	[%rd22+72], %r7;
	st.global.u32 	[%rd20+76], %r7;
	st.global.u32 	[%rd21+76], %r7;
	st.global.u32 	[%rd22+76], %r7;
	st.global.u32 	[%rd20+80], %r7;
	st.global.u32 	[%rd21+80], %r7;
	st.global.u32 	[%rd22+80], %r7;
	st.global.u32 	[%rd20+84], %r7;
	st.global.u32 	[%rd21+84], %r7;
	st.global.u32 	[%rd22+84], %r7;
	st.global.u32 	[%rd20+88], %r7;
	st.global.u32 	[%rd21+88], %r7;
	st.global.u32 	[%rd22+88], %r7;
	st.global.u32 	[%rd20+92], %r7;
	st.global.u32 	[%rd21+92], %r7;
	st.global.u32 	[%rd22+92], %r7;
	st.global.u32 	[%rd20+96], %r7;
	st.global.u32 	[%rd21+96], %r7;
	st.global.u32 	[%rd22+96], %r7;
	st.global.u32 	[%rd20+100], %r7;
	st.global.u32 	[%rd21+100], %r7;
	st.global.u32 	[%rd22+100], %r7;
	st.global.u32 	[%rd20+104], %r7;
	st.global.u32 	[%rd21+104], %r7;
	st.global.u32 	[%rd22+104], %r7;
	st.global.u32 	[%rd20+108], %r7;
	st.global.u32 	[%rd21+108], %r7;
	st.global.u32 	[%rd22+108], %r7;
	st.global.u32 	[%rd20+112], %r7;
	st.global.u32 	[%rd21+112], %r7;
	st.global.u32 	[%rd22+112], %r7;
	st.global.u32 	[%rd20+116], %r7;
	st.global.u32 	[%rd21+116], %r7;
	st.global.u32 	[%rd22+116], %r7;
	st.global.u32 	[%rd20+120], %r7;
	st.global.u32 	[%rd21+120], %r7;
	st.global.u32 	[%rd22+120], %r7;
	st.global.u32 	[%rd20+124], %r7;
	st.global.u32 	[%rd21+124], %r7;
	st.global.u32 	[%rd22+124], %r7;
	add.s64 	%rd24, %rd24, 256;
	setp.ne.s64 	%p2, %rd24, 32128;
	@%p2 bra 	$L__BB30_3;
	add.s64 	%rd23, %rd23, %rd3;
	setp.lt.u64 	%p3, %rd23, %rd2;
	@%p3 bra 	$L__BB30_2;
$L__BB30_5:
	ret;

}
	// .globl	_Z19load_and_sum_kernelIiEvPT_S1_S1_m
.visible .entry _Z19load_and_sum_kernelIiEvPT_S1_S1_m(
	.param .u64 .ptr .align 1 _Z19load_and_sum_kernelIiEvPT_S1_S1_m_param_0,
	.param .u64 .ptr .align 1 _Z19load_and_sum_kernelIiEvPT_S1_S1_m_param_1,
	.param .u64 .ptr .align 1 _Z19load_and_sum_kernelIiEvPT_S1_S1_m_param_2,
	.param .u64 _Z19load_and_sum_kernelIiEvPT_S1_S1_m_param_3
)
{
	.reg .pred 	%p<4>;
	.reg .b32 	%r<396>;
	.reg .b64 	%rd<27>;

	ld.param.u64 	%rd16, [_Z19load_and_sum_kernelIiEvPT_S1_S1_m_param_0];
	ld.param.u64 	%rd14, [_Z19load_and_sum_kernelIiEvPT_S1_S1_m_param_1];
	ld.param.u64 	%rd15, [_Z19load_and_sum_kernelIiEvPT_S1_S1_m_param_2];
	ld.param.u64 	%rd17, [_Z19load_and_sum_kernelIiEvPT_S1_S1_m_param_3];
	cvta.to.global.u64 	%rd1, %rd16;
	mov.u32 	%r5, %tid.x;
	mov.u32 	%r6, %ctaid.x;
	mov.u32 	%r1, %ntid.x;
	mad.lo.s32 	%r7, %r6, %r1, %r5;
	cvt.u64.u32 	%rd25, %r7;
	add.s64 	%rd3, %rd17, -8000;
	setp.le.u64 	%p1, %rd3, %rd25;
	@%p1 bra 	$L__BB31_5;
	mov.u32 	%r9, %nctaid.x;
	mul.lo.s32 	%r10, %r1, %r9;
	cvt.u64.u32 	%rd4, %r10;
	cvta.to.global.u64 	%rd5, %rd14;
	cvta.to.global.u64 	%rd6, %rd15;
	mov.b32 	%r395, 0;
$L__BB31_2:
	shl.b64 	%rd19, %rd25, 2;
	add.s64 	%rd8, %rd1, %rd19;
	add.s64 	%rd9, %rd5, %rd19;
	add.s64 	%rd10, %rd6, %rd19;
	mov.b64 	%rd26, 128;
$L__BB31_3:
	.pragma "nounroll";
	add.s64 	%rd20, %rd8, %rd26;
	ld.global.u32 	%r11, [%rd20+-128];
	add.s64 	%rd21, %rd9, %rd26;
	ld.global.u32 	%r12, [%rd21+-128];
	add.s64 	%rd22, %rd10, %rd26;
	ld.global.u32 	%r13, [%rd22+-128];
	add.s32 	%r14, %r11, %r395;
	add.s32 	%r15, %r14, %r12;
	add.s32 	%r16, %r15, %r13;
	ld.global.u32 	%r17, [%rd20+-124];
	ld.global.u32 	%r18, [%rd21+-124];
	ld.global.u32 	%r19, [%rd22+-124];
	add.s32 	%r20, %r17, %r16;
	add.s32 	%r21, %r20, %r18;
	add.s32 	%r22, %r21, %r19;
	ld.global.u32 	%r23, [%rd20+-120];
	ld.global.u32 	%r24, [%rd21+-120];
	ld.global.u32 	%r25, [%rd22+-120];
	add.s32 	%r26, %r23, %r22;
	add.s32 	%r27, %r26, %r24;
	add.s32 	%r28, %r27, %r25;
	ld.global.u32 	%r29, [%rd20+-116];
	ld.global.u32 	%r30, [%rd21+-116];
	ld.global.u32 	%r31, [%rd22+-116];
	add.s32 	%r32, %r29, %r28;
	add.s32 	%r33, %r32, %r30;
	add.s32 	%r34, %r33, %r31;
	ld.global.u32 	%r35, [%rd20+-112];
	ld.global.u32 	%r36, [%rd21+-112];
	ld.global.u32 	%r37, [%rd22+-112];
	add.s32 	%r38, %r35, %r34;
	add.s32 	%r39, %r38, %r36;
	add.s32 	%r40, %r39, %r37;
	ld.global.u32 	%r41, [%rd20+-108];
	ld.global.u32 	%r42, [%rd21+-108];
	ld.global.u32 	%r43, [%rd22+-108];
	add.s32 	%r44, %r41, %r40;
	add.s32 	%r45, %r44, %r42;
	add.s32 	%r46, %r45, %r43;
	ld.global.u32 	%r47, [%rd20+-104];
	ld.global.u32 	%r48, [%rd21+-104];
	ld.global.u32 	%r49, [%rd22+-104];
	add.s32 	%r50, %r47, %r46;
	add.s32 	%r51, %r50, %r48;
	add.s32 	%r52, %r51, %r49;
	ld.global.u32 	%r53, [%rd20+-100];
	ld.global.u32 	%r54, [%rd21+-100];
	ld.global.u32 	%r55, [%rd22+-100];
	add.s32 	%r56, %r53, %r52;
	add.s32 	%r57, %r56, %r54;
	add.s32 	%r58, %r57, %r55;
	ld.global.u32 	%r59, [%rd20+-96];
	ld.global.u32 	%r60, [%rd21+-96];
	ld.global.u32 	%r61, [%rd22+-96];
	add.s32 	%r62, %r59, %r58;
	add.s32 	%r63, %r62, %r60;
	add.s32 	%r64, %r63, %r61;
	ld.global.u32 	%r65, [%rd20+-92];
	ld.global.u32 	%r66, [%rd21+-92];
	ld.global.u32 	%r67, [%rd22+-92];
	add.s32 	%r68, %r65, %r64;
	add.s32 	%r69, %r68, %r66;
	add.s32 	%r70, %r69, %r67;
	ld.global.u32 	%r71, [%rd20+-88];
	ld.global.u32 	%r72, [%rd21+-88];
	ld.global.u32 	%r73, [%rd22+-88];
	add.s32 	%r74, %r71, %r70;
	add.s32 	%r75, %r74, %r72;
	add.s32 	%r76, %r75, %r73;
	ld.global.u32 	%r77, [%rd20+-84];
	ld.global.u32 	%r78, [%rd21+-84];
	ld.global.u32 	%r79, [%rd22+-84];
	add.s32 	%r80, %r77, %r76;
	add.s32 	%r81, %r80, %r78;
	add.s32 	%r82, %r81, %r79;
	ld.global.u32 	%r83, [%rd20+-80];
	ld.global.u32 	%r84, [%rd21+-80];
	ld.global.u32 	%r85, [%rd22+-80];
	add.s32 	%r86, %r83, %r82;
	add.s32 	%r87, %r86, %r84;
	add.s32 	%r88, %r87, %r85;
	ld.global.u32 	%r89, [%rd20+-76];
	ld.global.u32 	%r90, [%rd21+-76];
	ld.global.u32 	%r91, [%rd22+-76];
	add.s32 	%r92, %r89, %r88;
	add.s32 	%r93, %r92, %r90;
	add.s32 	%r94, %r93, %r91;
	ld.global.u32 	%r95, [%rd20+-72];
	ld.global.u32 	%r96, [%rd21+-72];
	ld.global.u32 	%r97, [%rd22+-72];
	add.s32 	%r98, %r95, %r94;
	add.s32 	%r99, %r98, %r96;
	add.s32 	%r100, %r99, %r97;
	ld.global.u32 	%r101, [%rd20+-68];
	ld.global.u32 	%r102, [%rd21+-68];
	ld.global.u32 	%r103, [%rd22+-68];
	add.s32 	%r104, %r101, %r100;
	add.s32 	%r105, %r104, %r102;
	add.s32 	%r106, %r105, %r103;
	ld.global.u32 	%r107, [%rd20+-64];
	ld.global.u32 	%r108, [%rd21+-64];
	ld.global.u32 	%r109, [%rd22+-64];
	add.s32 	%r110, %r107, %r106;
	add.s32 	%r111, %r110, %r108;
	add.s32 	%r112, %r111, %r109;
	ld.global.u32 	%r113, [%rd20+-60];
	ld.global.u32 	%r114, [%rd21+-60];
	ld.global.u32 	%r115, [%rd22+-60];
	add.s32 	%r116, %r113, %r112;
	add.s32 	%r117, %r116, %r114;
	add.s32 	%r118, %r117, %r115;
	ld.global.u32 	%r119, [%rd20+-56];
	ld.global.u32 	%r120, [%rd21+-56];
	ld.global.u32 	%r121, [%rd22+-56];
	add.s32 	%r122, %r119, %r118;
	add.s32 	%r123, %r122, %r120;
	add.s32 	%r124, %r123, %r121;
	ld.global.u32 	%r125, [%rd20+-52];
	ld.global.u32 	%r126, [%rd21+-52];
	ld.global.u32 	%r127, [%rd22+-52];
	add.s32 	%r128, %r125, %r124;
	add.s32 	%r129, %r128, %r126;
	add.s32 	%r130, %r129, %r127;
	ld.global.u32 	%r131, [%rd20+-48];
	ld.global.u32 	%r132, [%rd21+-48];
	ld.global.u32 	%r133, [%rd22+-48];
	add.s32 	%r134, %r131, %r130;
	add.s32 	%r135, %r134, %r132;
	add.s32 	%r136, %r135, %r133;
	ld.global.u32 	%r137, [%rd20+-44];
	ld.global.u32 	%r138, [%rd21+-44];
	ld.global.u32 	%r139, [%rd22+-44];
	add.s32 	%r140, %r137, %r136;
	add.s32 	%r141, %r140, %r138;
	add.s32 	%r142, %r141, %r139;
	ld.global.u32 	%r143, [%rd20+-40];
	ld.global.u32 	%r144, [%rd21+-40];
	ld.global.u32 	%r145, [%rd22+-40];
	add.s32 	%r146, %r143, %r142;
	add.s32 	%r147, %r146, %r144;
	add.s32 	%r148, %r147, %r145;
	ld.global.u32 	%r149, [%rd20+-36];
	ld.global.u32 	%r150, [%rd21+-36];
	ld.global.u32 	%r151, [%rd22+-36];
	add.s32 	%r152, %r149, %r148;
	add.s32 	%r153, %r152, %r150;
	add.s32 	%r154, %r153, %r151;
	ld.global.u32 	%r155, [%rd20+-32];
	ld.global.u32 	%r156, [%rd21+-32];
	ld.global.u32 	%r157, [%rd22+-32];
	add.s32 	%r158, %r155, %r154;
	add.s32 	%r159, %r158, %r156;
	add.s32 	%r160, %r159, %r157;
	ld.global.u32 	%r161, [%rd20+-28];
	ld.global.u32 	%r162, [%rd21+-28];
	ld.global.u32 	%r163, [%rd22+-28];
	add.s32 	%r164, %r161, %r160;
	add.s32 	%r165, %r164, %r162;
	add.s32 	%r166, %r165, %r163;
	ld.global.u32 	%r167, [%rd20+-24];
	ld.global.u32 	%r168, [%rd21+-24];
	ld.global.u32 	%r169, [%rd22+-24];
	add.s32 	%r170, %r167, %r166;
	add.s32 	%r171, %r170, %r168;
	add.s32 	%r172, %r171, %r169;
	ld.global.u32 	%r173, [%rd20+-20];
	ld.global.u32 	%r174, [%rd21+-20];
	ld.global.u32 	%r175, [%rd22+-20];
	add.s32 	%r176, %r173, %r172;
	add.s32 	%r177, %r176, %r174;
	add.s32 	%r178, %r177, %r175;
	ld.global.u32 	%r179, [%rd20+-16];
	ld.global.u32 	%r180, [%rd21+-16];
	ld.global.u32 	%r181, [%rd22+-16];
	add.s32 	%r182, %r179, %r178;
	add.s32 	%r183, %r182, %r180;
	add.s32 	%r184, %r183, %r181;
	ld.global.u32 	%r185, [%rd20+-12];
	ld.global.u32 	%r186, [%rd21+-12];
	ld.global.u32 	%r187, [%rd22+-12];
	add.s32 	%r188, %r185, %r184;
	add.s32 	%r189, %r188, %r186;
	add.s32 	%r190, %r189, %r187;
	ld.global.u32 	%r191, [%rd20+-8];
	ld.global.u32 	%r192, [%rd21+-8];
	ld.global.u32 	%r193, [%rd22+-8];
	add.s32 	%r194, %r191, %r190;
	add.s32 	%r195, %r194, %r192;
	add.s32 	%r196, %r195, %r193;
	ld.global.u32 	%r197, [%rd20+-4];
	ld.global.u32 	%r198, [%rd21+-4];
	ld.global.u32 	%r199, [%rd22+-4];
	add.s32 	%r200, %r197, %r196;
	add.s32 	%r201, %r200, %r198;
	add.s32 	%r202, %r201, %r199;
	ld.global.u32 	%r203, [%rd20];
	ld.global.u32 	%r204, [%rd21];
	ld.global.u32 	%r205, [%rd22];
	add.s32 	%r206, %r203, %r202;
	add.s32 	%r207, %r206, %r204;
	add.s32 	%r208, %r207, %r205;
	ld.global.u32 	%r209, [%rd20+4];
	ld.global.u32 	%r210, [%rd21+4];
	ld.global.u32 	%r211, [%rd22+4];
	add.s32 	%r212, %r209, %r208;
	add.s32 	%r213, %r212, %r210;
	add.s32 	%r214, %r213, %r211;
	ld.global.u32 	%r215, [%rd20+8];
	ld.global.u32 	%r216, [%rd21+8];
	ld.global.u32 	%r217, [%rd22+8];
	add.s32 	%r218, %r215, %r214;
	add.s32 	%r219, %r218, %r216;
	add.s32 	%r220, %r219, %r217;
	ld.global.u32 	%r221, [%rd20+12];
	ld.global.u32 	%r222, [%rd21+12];
	ld.global.u32 	%r223, [%rd22+12];
	add.s32 	%r224, %r221, %r220;
	add.s32 	%r225, %r224, %r222;
	add.s32 	%r226, %r225, %r223;
	ld.global.u32 	%r227, [%rd20+16];
	ld.global.u32 	%r228, [%rd21+16];
	ld.global.u32 	%r229, [%rd22+16];
	add.s32 	%r230, %r227, %r226;
	add.s32 	%r231, %r230, %r228;
	add.s32 	%r232, %r231, %r229;
	ld.global.u32 	%r233, [%rd20+20];
	ld.global.u32 	%r234, [%rd21+20];
	ld.global.u32 	%r235, [%rd22+20];
	add.s32 	%r236, %r233, %r232;
	add.s32 	%r237, %r236, %r234;
	add.s32 	%r238, %r237, %r235;
	ld.global.u32 	%r239, [%rd20+24];
	ld.global.u32 	%r240, [%rd21+24];
	ld.global.u32 	%r241, [%rd22+24];
	add.s32 	%r242, %r239, %r238;
	add.s32 	%r243, %r242, %r240;
	add.s32 	%r244, %r243, %r241;
	ld.global.u32 	%r245, [%rd20+28];
	ld.global.u32 	%r246, [%rd21+28];
	ld.global.u32 	%r247, [%rd22+28];
	add.s32 	%r248, %r245, %r244;
	add.s32 	%r249, %r248, %r246;
	add.s32 	%r250, %r249, %r247;
	ld.global.u32 	%r251, [%rd20+32];
	ld.global.u32 	%r252, [%rd21+32];
	ld.global.u32 	%r253, [%rd22+32];
	add.s32 	%r254, %r251, %r250;
	add.s32 	%r255, %r254, %r252;
	add.s32 	%r256, %r255, %r253;
	ld.global.u32 	%r257, [%rd20+36];
	ld.global.u32 	%r258, [%rd21+36];
	ld.global.u32 	%r259, [%rd22+36];
	add.s32 	%r260, %r257, %r256;
	add.s32 	%r261, %r260, %r258;
	add.s32 	%r262, %r261, %r259;
	ld.global.u32 	%r263, [%rd20+40];
	ld.global.u32 	%r264, [%rd21+40];
	ld.global.u32 	%r265, [%rd22+40];
	add.s32 	%r266, %r263, %r262;
	add.s32 	%r267, %r266, %r264;
	add.s32 	%r268, %r267, %r265;
	ld.global.u32 	%r269, [%rd20+44];
	ld.global.u32 	%r270, [%rd21+44];
	ld.global.u32 	%r271, [%rd22+44];
	add.s32 	%r272, %r269, %r268;
	add.s32 	%r273, %r272, %r270;
	add.s32 	%r274, %r273, %r271;
	ld.global.u32 	%r275, [%rd20+48];
	ld.global.u32 	%r276, [%rd21+48];
	ld.global.u32 	%r277, [%rd22+48];
	add.s32 	%r278, %r275, %r274;
	add.s32 	%r279, %r278, %r276;
	add.s32 	%r280, %r279, %r277;
	ld.global.u32 	%r281, [%rd20+52];
	ld.global.u32 	%r282, [%rd21+52];
	ld.global.u32 	%r283, [%rd22+52];
	add.s32 	%r284, %r281, %r280;
	add.s32 	%r285, %r284, %r282;
	add.s32 	%r286, %r285, %r283;
	ld.global.u32 	%r287, [%rd20+56];
	ld.global.u32 	%r288, [%rd21+56];
	ld.global.u32 	%r289, [%rd22+56];
	add.s32 	%r290, %r287, %r286;
	add.s32 	%r291, %r290, %r288;
	add.s32 	%r292, %r291, %r289;
	ld.global.u32 	%r293, [%rd20+60];
	ld.global.u32 	%r294, [%rd21+60];
	ld.global.u32 	%r295, [%rd22+60];
	add.s32 	%r296, %r293, %r292;
	add.s32 	%r297, %r296, %r294;
	add.s32 	%r298, %r297, %r295;
	ld.global.u32 	%r299, [%rd20+64];
	ld.global.u32 	%r300, [%rd21+64];
	ld.global.u32 	%r301, [%rd22+64];
	add.s32 	%r302, %r299, %r298;
	add.s32 	%r303, %r302, %r300;
	add.s32 	%r304, %r303, %r301;
	ld.global.u32 	%r305, [%rd20+68];
	ld.global.u32 	%r306, [%rd21+68];
	ld.global.u32 	%r307, [%rd22+68];
	add.s32 	%r308, %r305, %r304;
	add.s32 	%r309, %r308, %r306;
	add.s32 	%r310, %r309, %r307;
	ld.global.u32 	%r311, [%rd20+72];
	ld.global.u32 	%r312, [%rd21+72];
	ld.global.u32 	%r313, [%rd22+72];
	add.s32 	%r314, %r311, %r310;
	add.s32 	%r315, %r314, %r312;
	add.s32 	%r316, %r315, %r313;
	ld.global.u32 	%r317, [%rd20+76];
	ld.global.u32 	%r318, [%rd21+76];
	ld.global.u32 	%r319, [%rd22+76];
	add.s32 	%r320, %r317, %r316;
	add.s32 	%r321, %r320, %r318;
	add.s32 	%r322, %r321, %r319;
	ld.global.u32 	%r323, [%rd20+80];
	ld.global.u32 	%r324, [%rd21+80];
	ld.global.u32 	%r325, [%rd22+80];
	add.s32 	%r326, %r323, %r322;
	add.s32 	%r327, %r326, %r324;
	add.s32 	%r328, %r327, %r325;
	ld.global.u32 	%r329, [%rd20+84];
	ld.global.u32 	%r330, [%rd21+84];
	ld.global.u32 	%r331, [%rd22+84];
	add.s32 	%r332, %r329, %r328;
	add.s32 	%r333, %r332, %r330;
	add.s32 	%r334, %r333, %r331;
	ld.global.u32 	%r335, [%rd20+88];
	ld.global.u32 	%r336, [%rd21+88];
	ld.global.u32 	%r337, [%rd22+88];
	add.s32 	%r338, %r335, %r334;
	add.s32 	%r339, %r338, %r336;
	add.s32 	%r340, %r339, %r337;
	ld.global.u32 	%r341, [%rd20+92];
	ld.global.u32 	%r342, [%rd21+92];
	ld.global.u32 	%r343, [%rd22+92];
	add.s32 	%r344, %r341, %r340;
	add.s32 	%r345, %r344, %r342;
	add.s32 	%r346, %r345, %r343;
	ld.global.u32 	%r347, [%rd20+96];
	ld.global.u32 	%r348, [%rd21+96];
	ld.global.u32 	%r349, [%rd22+96];
	add.s32 	%r350, %r347, %r346;
	add.s32 	%r351, %r350, %r348;
	add.s32 	%r352, %r351, %r349;
	ld.global.u32 	%r353, [%rd20+100];
	ld.global.u32 	%r354, [%rd21+100];
	ld.global.u32 	%r355, [%rd22+100];
	add.s32 	%r356, %r353, %r352;
	add.s32 	%r357, %r356, %r354;
	add.s32 	%r358, %r357, %r355;
	ld.global.u32 	%r359, [%rd20+104];
	ld.global.u32 	%r360, [%rd21+104];
	ld.global.u32 	%r361, [%rd22+104];
	add.s32 	%r362, %r359, %r358;
	add.s32 	%r363, %r362, %r360;
	add.s32 	%r364, %r363, %r361;
	ld.global.u32 	%r365, [%rd20+108];
	ld.global.u32 	%r366, [%rd21+108];
	ld.global.u32 	%r367, [%rd22+108];
	add.s32 	%r368, %r365, %r364;
	add.s32 	%r369, %r368, %r366;
	add.s32 	%r370, %r369, %r367;
	ld.global.u32 	%r371, [%rd20+112];
	ld.global.u32 	%r372, [%rd21+112];
	ld.global.u32 	%r373, [%rd22+112];
	add.s32 	%r374, %r371, %r370;
	add.s32 	%r375, %r374, %r372;
	add.s32 	%r376, %r375, %r373;
	ld.global.u32 	%r377, [%rd20+116];
	ld.global.u32 	%r378, [%rd21+116];
	ld.global.u32 	%r379, [%rd22+116];
	add.s32 	%r380, %r377, %r376;
	add.s32 	%r381, %r380, %r378;
	add.s32 	%r382, %r381, %r379;
	ld.global.u32 	%r383, [%rd20+120];
	ld.global.u32 	%r384, [%rd21+120];
	ld.global.u32 	%r385, [%rd22+120];
	add.s32 	%r386, %r383, %r382;
	add.s32 	%r387, %r386, %r384;
	add.s32 	%r388, %r387, %r385;
	ld.global.u32 	%r389, [%rd20+124];
	ld.global.u32 	%r390, [%rd21+124];
	ld.global.u32 	%r391, [%rd22+124];
	add.s32 	%r392, %r389, %r388;
	add.s32 	%r393, %r392, %r390;
	add.s32 	%r395, %r393, %r391;
	add.s64 	%rd26, %rd26, 256;
	setp.ne.s64 	%p2, %rd26, 32128;
	@%p2 bra 	$L__BB31_3;
	shl.b64 	%rd23, %rd25, 2;
	add.s64 	%rd24, %rd1, %rd23;
	st.global.u32 	[%rd24], %r395;
	add.s64 	%rd25, %rd25, %rd4;
	setp.lt.u64 	%p3, %rd25, %rd3;
	@%p3 bra 	$L__BB31_2;
$L__BB31_5:
	ret;

}
	// .globl	_Z24load_and_sum_kernel_iterIiEvPT_S1_S1_m
.visible .entry _Z24load_and_sum_kernel_iterIiEvPT_S1_S1_m(
	.param .u64 .ptr .align 1 _Z24load_and_sum_kernel_iterIiEvPT_S1_S1_m_param_0,
	.param .u64 .ptr .align 1 _Z24load_and_sum_kernel_iterIiEvPT_S1_S1_m_param_1,
	.param .u64 .ptr .align 1 _Z24load_and_sum_kernel_iterIiEvPT_S1_S1_m_param_2,
	.param .u64 _Z24load_and_sum_kernel_iterIiEvPT_S1_S1_m_param_3
)
{
	.reg .pred 	%p<4>;
	.reg .b32 	%r<18>;
	.reg .b64 	%rd<27>;

	ld.param.u64 	%rd16, [_Z24load_and_sum_kernel_iterIiEvPT_S1_S1_m_param_0];
	ld.param.u64 	%rd14, [_Z24load_and_sum_kernel_iterIiEvPT_S1_S1_m_param_1];
	ld.param.u64 	%rd15, [_Z24load_and_sum_kernel_iterIiEvPT_S1_S1_m_param_2];
	ld.param.u64 	%rd17, [_Z24load_and_sum_kernel_iterIiEvPT_S1_S1_m_param_3];
	cvta.to.global.u64 	%rd1, %rd16;
	mov.u32 	%r5, %tid.x;
	mov.u32 	%r6, %ctaid.x;
	mov.u32 	%r1, %ntid.x;
	mad.lo.s32 	%r7, %r6, %r1, %r5;
	cvt.u64.u32 	%rd25, %r7;
	add.s64 	%rd3, %rd17, -8000;
	setp.le.u64 	%p1, %rd3, %rd25;
	@%p1 bra 	$L__BB32_5;
	mov.u32 	%r9, %nctaid.x;
	mul.lo.s32 	%r10, %r1, %r9;
	cvt.u64.u32 	%rd4, %r10;
	cvta.to.global.u64 	%rd5, %rd14;
	cvta.to.global.u64 	%rd6, %rd15;
	mov.b32 	%r17, 0;
$L__BB32_2:
	shl.b64 	%rd19, %rd25, 2;
	add.s64 	%rd8, %rd6, %rd19;
	add.s64 	%rd9, %rd5, %rd19;
	add.s64 	%rd10, %rd1, %rd19;
	mov.b64 	%rd26, 0;
$L__BB32_3:
	.pragma "nounroll";
	add.s64 	%rd20, %rd10, %rd26;
	ld.global.u32 	%r11, [%rd20];
	add.s64 	%rd21, %rd9, %rd26;
	ld.global.u32 	%r12, [%rd21];
	add.s64 	%rd22, %rd8, %rd26;
	ld.global.u32 	%r13, [%rd22];
	add.s32 	%r14, %r11, %r17;
	add.s32 	%r15, %r14, %r12;
	add.s32 	%r17, %r15, %r13;
	add.s64 	%rd26, %rd26, 4;
	setp.ne.s64 	%p2, %rd26, 32000;
	@%p2 bra 	$L__BB32_3;
	st.global.u32 	[%rd10], %r17;
	add.s64 	%rd25, %rd25, %rd4;
	setp.lt.u64 	%p3, %rd25, %rd3;
	@%p3 bra 	$L__BB32_2;
$L__BB32_5:
	ret;

}
	// .globl	_Z24load_and_multiply_kernelIiEvPT_S1_S1_m
.visible .entry _Z24load_and_multiply_kernelIiEvPT_S1_S1_m(
	.param .u64 .ptr .align 1 _Z24load_and_multiply_kernelIiEvPT_S1_S1_m_param_0,
	.param .u64 .ptr .align 1 _Z24load_and_multiply_kernelIiEvPT_S1_S1_m_param_1,
	.param .u64 .ptr .align 1 _Z24load_and_multiply_kernelIiEvPT_S1_S1_m_param_2,
	.param .u64 _Z24load_and_multiply_kernelIiEvPT_S1_S1_m_param_3
)
{
	.reg .pred 	%p<3>;
	.reg .b32 	%r<8>;
	.reg .b64 	%rd<12>;

	ld.param.u64 	%rd7, [_Z24load_and_multiply_kernelIiEvPT_S1_S1_m_param_0];
	ld.param.u64 	%rd8, [_Z24load_and_multiply_kernelIiEvPT_S1_S1_m_param_3];
	mov.u32 	%r2, %tid.x;
	mov.u32 	%r3, %ctaid.x;
	mov.u32 	%r1, %ntid.x;
	mad.lo.s32 	%r4, %r3, %r1, %r2;
	cvt.u64.u32 	%rd11, %r4;
	add.s64 	%rd2, %rd8, -8000;
	setp.le.u64 	%p1, %rd2, %rd11;
	@%p1 bra 	$L__BB33_3;
	mov.u32 	%r5, %nctaid.x;
	mul.lo.s32 	%r6, %r1, %r5;
	cvt.u64.u32 	%rd3, %r6;
	cvta.to.global.u64 	%rd4, %rd7;
$L__BB33_2:
	shl.b64 	%rd9, %rd11, 2;
	add.s64 	%rd10, %rd4, %rd9;
	mov.b32 	%r7, 0;
	st.global.u32 	[%rd10], %r7;
	add.s64 	%rd11, %rd11, %rd3;
	setp.lt.u64 	%p2, %rd11, %rd2;
	@%p2 bra 	$L__BB33_2;
$L__BB33_3:
	ret;

}
	// .globl	_Z15multiply_kernelIiEvPT_m
.visible .entry _Z15multiply_kernelIiEvPT_m(
	.param .u64 .ptr .align 1 _Z15multiply_kernelIiEvPT_m_param_0,
	.param .u64 _Z15multiply_kernelIiEvPT_m_param_1
)
{
	.reg .pred 	%p<3>;
	.reg .b32 	%r<8>;
	.reg .b64 	%rd<12>;

	ld.param.u64 	%rd7, [_Z15multiply_kernelIiEvPT_m_param_0];
	ld.param.u64 	%rd8, [_Z15multiply_kernelIiEvPT_m_param_1];
	mov.u32 	%r2, %tid.x;
	mov.u32 	%r3, %ctaid.x;
	mov.u32 	%r1, %ntid.x;
	mad.lo.s32 	%r4, %r3, %r1, %r2;
	cvt.u64.u32 	%rd11, %r4;
	add.s64 	%rd2, %rd8, -8000;
	setp.le.u64 	%p1, %rd2, %rd11;
	@%p1 bra 	$L__BB34_3;
	mov.u32 	%r5, %nctaid.x;
	mul.lo.s32 	%r6, %r1, %r5;
	cvt.u64.u32 	%rd3, %r6;
	cvta.to.global.u64 	%rd4, %rd7;
$L__BB34_2:
	shl.b64 	%rd9, %rd11, 2;
	add.s64 	%rd10, %rd4, %rd9;
	mov.b32 	%r7, 0;
	st.global.u32 	[%rd10], %r7;
	add.s64 	%rd11, %rd11, %rd3;
	setp.lt.u64 	%p2, %rd11, %rd2;
	@%p2 bra 	$L__BB34_2;
$L__BB34_3:
	ret;

}
	// .globl	_Z10add_kernelIiEvPT_m
.visible .entry _Z10add_kernelIiEvPT_m(
	.param .u64 .ptr .align 1 _Z10add_kernelIiEvPT_m_param_0,
	.param .u64 _Z10add_kernelIiEvPT_m_param_1
)
{
	.reg .pred 	%p<3>;
	.reg .b32 	%r<13>;
	.reg .b64 	%rd<12>;

	ld.param.u64 	%rd7, [_Z10add_kernelIiEvPT_m_param_0];
	ld.param.u64 	%rd8, [_Z10add_kernelIiEvPT_m_param_1];
	mov.u32 	%r2, %tid.x;
	mov.u32 	%r3, %ctaid.x;
	mov.u32 	%r1, %ntid.x;
	mad.lo.s32 	%r4, %r3, %r1, %r2;
	cvt.u64.u32 	%rd11, %r4;
	add.s64 	%rd2, %rd8, -8000;
	setp.le.u64 	%p1, %rd2, %rd11;
	@%p1 bra 	$L__BB35_3;
	mov.u32 	%r5, %nctaid.x;
	mul.lo.s32 	%r6, %r1, %r5;
	cvt.u64.u32 	%rd3, %r6;
	cvta.to.global.u64 	%rd4, %rd7;
$L__BB35_2:
	shl.b64 	%rd9, %rd11, 2;
	add.s64 	%rd10, %rd4, %rd9;
	ld.global.u32 	%r7, [%rd10];
	ld.global.u32 	%r8, [%rd10+4];
	ld.global.u32 	%r9, [%rd10+8];
	add.s32 	%r10, %r8, %r9;
	mad.lo.s32 	%r11, %r10, 8000, %r7;
	add.s32 	%r12, %r11, 32020000;
	st.global.u32 	[%rd10], %r12;
	add.s64 	%rd11, %rd11, %rd3;
	setp.lt.u64 	%p2, %rd11, %rd2;
	@%p2 bra 	$L__BB35_2;
$L__BB35_3:
	ret;

}
	// .globl	_Z19multiply_add_kernelIiEvPT_m
.visible .entry _Z19multiply_add_kernelIiEvPT_m(
	.param .u64 .ptr .align 1 _Z19multiply_add_kernelIiEvPT_m_param_0,
	.param .u64 _Z19multiply_add_kernelIiEvPT_m_param_1
)
{
	.reg .pred 	%p<4>;
	.reg .b32 	%r<147>;
	.reg .b64 	%rd<16>;

	ld.param.u64 	%rd10, [_Z19multiply_add_kernelIiEvPT_m_param_0];
	ld.param.u64 	%rd11, [_Z19multiply_add_kernelIiEvPT_m_param_1];
	mov.u32 	%r11, %tid.x;
	mov.u32 	%r12, %ctaid.x;
	mov.u32 	%r1, %ntid.x;
	mad.lo.s32 	%r13, %r12, %r1, %r11;
	cvt.u64.u32 	%rd14, %r13;
	add.s64 	%rd2, %rd11, -8000;
	setp.le.u64 	%p1, %rd2, %rd14;
	@%p1 bra 	$L__BB36_5;
	mov.u32 	%r14, %nctaid.x;
	mul.lo.s32 	%r15, %r1, %r14;
	cvt.u64.u32 	%rd3, %r15;
	cvta.to.global.u64 	%rd4, %rd10;
$L__BB36_2:
	shl.b64 	%rd13, %rd14, 2;
	add.s64 	%rd6, %rd4, %rd13;
	ld.global.u32 	%r146, [%rd6];
	ld.global.u32 	%r3, [%rd6+4];
	ld.global.u32 	%r145, [%rd6+8];
	add.s32 	%r5, %r145, 2;
	shl.b32 	%r6, %r3, 6;
	mov.b64 	%rd15, 0;
$L__BB36_3:
	.pragma "nounroll";
	cvt.u32.u64 	%r16, %rd15;
	mad.lo.s32 	%r17, %r3, %r16, %r5;
	add.s32 	%r18, %r145, 2;
	mul.lo.s32 	%r19, %r18, %r146;
	add.s32 	%r20, %r17, %r3;
	mul.lo.s32 	%r21, %r20, %r19;
	add.s32 	%r22, %r20, %r3;
	mul.lo.s32 	%r23, %r22, %r21;
	add.s32 	%r24, %r22, %r3;
	mul.lo.s32 	%r25, %r24, %r23;
	add.s32 	%r26, %r24, %r3;
	mul.lo.s32 	%r27, %r26, %r25;
	add.s32 	%r28, %r26, %r3;
	mul.lo.s32 	%r29, %r28, %r27;
	add.s32 	%r30, %r28, %r3;
	mul.lo.s32 	%r31, %r30, %r29;
	add.s32 	%r32, %r30, %r3;
	mul.lo.s32 	%r33, %r32, %r31;
	add.s32 	%r34, %r32, %r3;
	mul.lo.s32 	%r35, %r34, %r33;
	add.s32 	%r36, %r34, %r3;
	mul.lo.s32 	%r37, %r36, %r35;
	add.s32 	%r38, %r36, %r3;
	mul.lo.s32 	%r39, %r38, %r37;
	add.s32 	%r40, %r38, %r3;
	mul.lo.s32 	%r41, %r40, %r39;
	add.s32 	%r42, %r40, %r3;
	mul.lo.s32 	%r43, %r42, %r41;
	add.s32 	%r44, %r42, %r3;
	mul.lo.s32 	%r45, %r44, %r43;
	add.s32 	%r46, %r44, %r3;
	mul.lo.s32 	%r47, %r46, %r45;
	add.s32 	%r48, %r46, %r3;
	mul.lo.s32 	%r49, %r48, %r47;
	add.s32 	%r50, %r48, %r3;
	mul.lo.s32 	%r51, %r50, %r49;
	add.s32 	%r52, %r50, %r3;
	mul.lo.s32 	%r53, %r52, %r51;
	add.s32 	%r54, %r52, %r3;
	mul.lo.s32 	%r55, %r54, %r53;
	add.s32 	%r56, %r54, %r3;
	mul.lo.s32 	%r57, %r56, %r55;
	add.s32 	%r58, %r56, %r3;
	mul.lo.s32 	%r59, %r58, %r57;
	add.s32 	%r60, %r58, %r3;
	mul.lo.s32 	%r61, %r60, %r59;
	add.s32 	%r62, %r60, %r3;
	mul.lo.s32 	%r63, %r62, %r61;
	add.s32 	%r64, %r62, %r3;
	mul.lo.s32 	%r65, %r64, %r63;
	add.s32 	%r66, %r64, %r3;
	mul.lo.s32 	%r67, %r66, %r65;
	add.s32 	%r68, %r66, %r3;
	mul.lo.s32 	%r69, %r68, %r67;
	add.s32 	%r70, %r68, %r3;
	mul.lo.s32 	%r71, %r70, %r69;
	add.s32 	%r72, %r70, %r3;
	mul.lo.s32 	%r73, %r72, %r71;
	add.s32 	%r74, %r72, %r3;
	mul.lo.s32 	%r75, %r74, %r73;
	add.s32 	%r76, %r74, %r3;
	mul.lo.s32 	%r77, %r76, %r75;
	add.s32 	%r78, %r76, %r3;
	mul.lo.s32 	%r79, %r78, %r77;
	add.s32 	%r80, %r78, %r3;
	mul.lo.s32 	%r81, %r80, %r79;
	add.s32 	%r82, %r80, %r3;
	mul.lo.s32 	%r83, %r82, %r81;
	add.s32 	%r84, %r82, %r3;
	mul.lo.s32 	%r85, %r84, %r83;
	add.s32 	%r86, %r84, %r3;
	mul.lo.s32 	%r87, %r86, %r85;
	add.s32 	%r88, %r86, %r3;
	mul.lo.s32 	%r89, %r88, %r87;
	add.s32 	%r90, %r88, %r3;
	mul.lo.s32 	%r91, %r90, %r89;
	add.s32 	%r92, %r90, %r3;
	mul.lo.s32 	%r93, %r92, %r91;
	add.s32 	%r94, %r92, %r3;
	mul.lo.s32 	%r95, %r94, %r93;
	add.s32 	%r96, %r94, %r3;
	mul.lo.s32 	%r97, %r96, %r95;
	add.s32 	%r98, %r96, %r3;
	mul.lo.s32 	%r99, %r98, %r97;
	add.s32 	%r100, %r98, %r3;
	mul.lo.s32 	%r101, %r100, %r99;
	add.s32 	%r102, %r100, %r3;
	mul.lo.s32 	%r103, %r102, %r101;
	add.s32 	%r104, %r102, %r3;
	mul.lo.s32 	%r105, %r104, %r103;
	add.s32 	%r106, %r104, %r3;
	mul.lo.s32 	%r107, %r106, %r105;
	add.s32 	%r108, %r106, %r3;
	mul.lo.s32 	%r109, %r108, %r107;
	add.s32 	%r110, %r108, %r3;
	mul.lo.s32 	%r111, %r110, %r109;
	add.s32 	%r112, %r110, %r3;
	mul.lo.s32 	%r113, %r112, %r111;
	add.s32 	%r114, %r112, %r3;
	mul.lo.s32 	%r115, %r114, %r113;
	add.s32 	%r116, %r114, %r3;
	mul.lo.s32 	%r117, %r116, %r115;
	add.s32 	%r118, %r116, %r3;
	mul.lo.s32 	%r119, %r118, %r117;
	add.s32 	%r120, %r118, %r3;
	mul.lo.s32 	%r121, %r120, %r119;
	add.s32 	%r122, %r120, %r3;
	mul.lo.s32 	%r123, %r122, %r121;
	add.s32 	%r124, %r122, %r3;
	mul.lo.s32 	%r125, %r124, %r123;
	add.s32 	%r126, %r124, %r3;
	mul.lo.s32 	%r127, %r126, %r125;
	add.s32 	%r128, %r126, %r3;
	mul.lo.s32 	%r129, %r128, %r127;
	add.s32 	%r130, %r128, %r3;
	mul.lo.s32 	%r131, %r130, %r129;
	add.s32 	%r132, %r130, %r3;
	mul.lo.s32 	%r133, %r132, %r131;
	add.s32 	%r134, %r132, %r3;
	mul.lo.s32 	%r135, %r134, %r133;
	add.s32 	%r136, %r134, %r3;
	mul.lo.s32 	%r137, %r136, %r135;
	add.s32 	%r138, %r136, %r3;
	mul.lo.s32 	%r139, %r138, %r137;
	add.s32 	%r140, %r138, %r3;
	mul.lo.s32 	%r141, %r140, %r139;
	add.s32 	%r142, %r140, %r3;
	mul.lo.s32 	%r143, %r142, %r141;
	add.s32 	%r144, %r142, %r3;
	mul.lo.s32 	%r146, %r144, %r143;
	add.s64 	%rd8, %rd15, 64;
	add.s32 	%r145, %r145, %r6;
	setp.ne.s64 	%p2, %rd15, 7936;
	mov.u64 	%rd15, %rd8;
	@%p2 bra 	$L__BB36_3;
	st.global.u32 	[%rd6], %r146;
	add.s64 	%rd14, %rd14, %rd3;
	setp.lt.u64 	%p3, %rd14, %rd2;
	@%p3 bra 	$L__BB36_2;
$L__BB36_5:
	ret;

}
	// .globl	_Z21runJacobiCUDA_kernel1IiEviPT_S1_
.visible .entry _Z21runJacobiCUDA_kernel1IiEviPT_S1_(
	.param .u32 _Z21runJacobiCUDA_kernel1IiEviPT_S1__param_0,
	.param .u64 .ptr .align 1 _Z21runJacobiCUDA_kernel1IiEviPT_S1__param_1,
	.param .u64 .ptr .align 1 _Z21runJacobiCUDA_kernel1IiEviPT_S1__param_2
)
{
	.reg .pred 	%p<4>;
	.reg .b32 	%r<16>;
	.reg .b32 	%f<3>;
	.reg .b64 	%rd<10>;

	ld.param.u32 	%r2, [_Z21runJacobiCUDA_kernel1IiEviPT_S1__param_0];
	ld.param.u64 	%rd1, [_Z21runJacobiCUDA_kernel1IiEviPT_S1__param_1];
	ld.param.u64 	%rd2, [_Z21runJacobiCUDA_kernel1IiEviPT_S1__param_2];
	mov.u32 	%r4, %ctaid.x;
	mov.u32 	%r5, %ntid.x;
	mov.u32 	%r6, %tid.x;
	mad.lo.s32 	%r7, %r4, %r5, %r6;
	setp.lt.s32 	%p1, %r7, 2;
	add.s32 	%r8, %r2, -1;
	setp.ge.s32 	%p2, %r7, %r8;
	or.pred  	%p3, %p1, %p2;
	@%p3 bra 	$L__BB37_2;
	cvta.to.global.u64 	%rd3, %rd1;
	cvta.to.global.u64 	%rd4, %rd2;
	add.s32 	%r9, %r7, -1;
	mul.wide.u32 	%rd5, %r9, 4;
	add.s64 	%rd6, %rd3, %rd5;
	ld.global.u32 	%r10, [%rd6];
	mul.wide.u32 	%rd7, %r7, 4;
	add.s64 	%rd8, %rd3, %rd7;
	ld.global.u32 	%r11, [%rd8];
	add.s32 	%r12, %r11, %r10;
	ld.global.u32 	%r13, [%rd8+4];
	add.s32 	%r14, %r12, %r13;
	cvt.rn.f32.s32 	%f1, %r14;
	mul.f32 	%f2, %f1, 0f3EAAAA3B;
	cvt.rzi.s32.f32 	%r15, %f2;
	add.s64 	%rd9, %rd4, %rd7;
	st.global.u32 	[%rd9], %r15;
$L__BB37_2:
	ret;

}
	// .globl	_Z21runJacobiCUDA_kernel2IiEviPT_S1_
.visible .entry _Z21runJacobiCUDA_kernel2IiEviPT_S1_(
	.param .u32 _Z21runJacobiCUDA_kernel2IiEviPT_S1__param_0,
	.param .u64 .ptr .align 1 _Z21runJacobiCUDA_kernel2IiEviPT_S1__param_1,
	.param .u64 .ptr .align 1 _Z21runJacobiCUDA_kernel2IiEviPT_S1__param_2
)
{
	.reg .pred 	%p<4>;
	.reg .b32 	%r<10>;
	.reg .b64 	%rd<8>;

	ld.param.u32 	%r2, [_Z21runJacobiCUDA_kernel2IiEviPT_S1__param_0];
	ld.param.u64 	%rd1, [_Z21runJacobiCUDA_kernel2IiEviPT_S1__param_1];
	ld.param.u64 	%rd2, [_Z21runJacobiCUDA_kernel2IiEviPT_S1__param_2];
	mov.u32 	%r4, %ctaid.x;
	mov.u32 	%r5, %ntid.x;
	mov.u32 	%r6, %tid.x;
	mad.lo.s32 	%r7, %r4, %r5, %r6;
	setp.lt.s32 	%p1, %r7, 2;
	add.s32 	%r8, %r2, -1;
	setp.ge.s32 	%p2, %r7, %r8;
	or.pred  	%p3, %p1, %p2;
	@%p3 bra 	$L__BB38_2;
	cvta.to.global.u64 	%rd3, %rd2;
	cvta.to.global.u64 	%rd4, %rd1;
	mul.wide.u32 	%rd5, %r7, 4;
	add.s64 	%rd6, %rd3, %rd5;
	ld.global.u32 	%r9, [%rd6];
	add.s64 	%rd7, %rd4, %rd5;
	st.global.u32 	[%rd7], %r9;
$L__BB38_2:
	ret;

}
	// .globl	_Z20multiply_add_kernel2IiEvPT_m
.visible .entry _Z20multiply_add_kernel2IiEvPT_m(
	.param .u64 .ptr .align 1 _Z20multiply_add_kernel2IiEvPT_m_param_0,
	.param .u64 _Z20multiply_add_kernel2IiEvPT_m_param_1
)
{
	.reg .pred 	%p<4>;
	.reg .b32 	%r<11>;
	.reg .b32 	%f<130>;
	.reg .b64 	%rd<79>;
	.reg .b64 	%fd<198>;

	ld.param.u64 	%rd10, [_Z20multiply_add_kernel2IiEvPT_m_param_0];
	ld.param.u64 	%rd11, [_Z20multiply_add_kernel2IiEvPT_m_param_1];
	mov.u32 	%r2, %tid.x;
	mov.u32 	%r3, %ctaid.x;
	mov.u32 	%r1, %ntid.x;
	mad.lo.s32 	%r4, %r3, %r1, %r2;
	cvt.u64.u32 	%rd77, %r4;
	add.s64 	%rd2, %rd11, -8000;
	setp.le.u64 	%p1, %rd2, %rd77;
	@%p1 bra 	$L__BB39_5;
	mov.u32 	%r5, %nctaid.x;
	mul.lo.s32 	%r6, %r1, %r5;
	cvt.u64.u32 	%rd3, %r6;
	cvta.to.global.u64 	%rd4, %rd10;
$L__BB39_2:
	shl.b64 	%rd13, %rd77, 2;
	add.s64 	%rd6, %rd4, %rd13;
	ld.global.u32 	%r7, [%rd6];
	cvt.rn.f64.s32 	%fd197, %r7;
	ld.global.u32 	%r8, [%rd6+4];
	cvt.rn.f32.s32 	%f1, %r8;
	ld.global.u32 	%r9, [%rd6+8];
	cvt.rn.f64.s32 	%fd5, %r9;
	mul.f64 	%fd2, %fd5, 0d3FF4CCCCC0000000;
	mov.b64 	%rd78, 0;
$L__BB39_3:
	.pragma "nounroll";
	cvt.rn.f32.u64 	%f2, %rd78;
	fma.rn.f32 	%f3, %f1, %f2, 0f40133333;
	cvt.f64.f32 	%fd6, %f3;
	add.f64 	%fd7, %fd2, %fd6;
	add.f64 	%fd8, %fd197, %fd7;
	add.s64 	%rd14, %rd78, 1;
	cvt.rn.f32.u64 	%f4, %rd14;
	fma.rn.f32 	%f5, %f1, %f4, 0f40133333;
	cvt.f64.f32 	%fd9, %f5;
	add.f64 	%fd10, %fd2, %fd9;
	add.f64 	%fd11, %fd8, %fd10;
	add.s64 	%rd15, %rd78, 2;
	cvt.rn.f32.u64 	%f6, %rd15;
	fma.rn.f32 	%f7, %f1, %f6, 0f40133333;
	cvt.f64.f32 	%fd12, %f7;
	add.f64 	%fd13, %fd2, %fd12;
	add.f64 	%fd14, %fd11, %fd13;
	add.s64 	%rd16, %rd78, 3;
	cvt.rn.f32.u64 	%f8, %rd16;
	fma.rn.f32 	%f9, %f1, %f8, 0f40133333;
	cvt.f64.f32 	%fd15, %f9;
	add.f64 	%fd16, %fd2, %fd15;
	add.f64 	%fd17, %fd14, %fd16;
	add.s64 	%rd17, %rd78, 4;
	cvt.rn.f32.u64 	%f10, %rd17;
	fma.rn.f32 	%f11, %f1, %f10, 0f40133333;
	cvt.f64.f32 	%fd18, %f11;
	add.f64 	%fd19, %fd2, %fd18;
	add.f64 	%fd20, %fd17, %fd19;
	add.s64 	%rd18, %rd78, 5;
	cvt.rn.f32.u64 	%f12, %rd18;
	fma.rn.f32 	%f13, %f1, %f12, 0f40133333;
	cvt.f64.f32 	%fd21, %f13;
	add.f64 	%fd22, %fd2, %fd21;
	add.f64 	%fd23, %fd20, %fd22;
	add.s64 	%rd19, %rd78, 6;
	cvt.rn.f32.u64 	%f14, %rd19;
	fma.rn.f32 	%f15, %f1, %f14, 0f40133333;
	cvt.f64.f32 	%fd24, %f15;
	add.f64 	%fd25, %fd2, %fd24;
	add.f64 	%fd26, %fd23, %fd25;
	add.s64 	%rd20, %rd78, 7;
	cvt.rn.f32.u64 	%f16, %rd20;
	fma.rn.f32 	%f17, %f1, %f16, 0f40133333;
	cvt.f64.f32 	%fd27, %f17;
	add.f64 	%fd28, %fd2, %fd27;
	add.f64 	%fd29, %fd26, %fd28;
	add.s64 	%rd21, %rd78, 8;
	cvt.rn.f32.u64 	%f18, %rd21;
	fma.rn.f32 	%f19, %f1, %f18, 0f40133333;
	cvt.f64.f32 	%fd30, %f19;
	add.f64 	%fd31, %fd2, %fd30;
	add.f64 	%fd32, %fd29, %fd31;
	add.s64 	%rd22, %rd78, 9;
	cvt.rn.f32.u64 	%f20, %rd22;
	fma.rn.f32 	%f21, %f1, %f20, 0f40133333;
	cvt.f64.f32 	%fd33, %f21;
	add.f64 	%fd34, %fd2, %fd33;
	add.f64 	%fd35, %fd32, %fd34;
	add.s64 	%rd23, %rd78, 10;
	cvt.rn.f32.u64 	%f22, %rd23;
	fma.rn.f32 	%f23, %f1, %f22, 0f40133333;
	cvt.f64.f32 	%fd36, %f23;
	add.f64 	%fd37, %fd2, %fd36;
	add.f64 	%fd38, %fd35, %fd37;
	add.s64 	%rd24, %rd78, 11;
	cvt.rn.f32.u64 	%f24, %rd24;
	fma.rn.f32 	%f25, %f1, %f24, 0f40133333;
	cvt.f64.f32 	%fd39, %f25;
	add.f64 	%fd40, %fd2, %fd39;
	add.f64 	%fd41, %fd38, %fd40;
	add.s64 	%rd25, %rd78, 12;
	cvt.rn.f32.u64 	%f26, %rd25;
	fma.rn.f32 	%f27, %f1, %f26, 0f40133333;
	cvt.f64.f32 	%fd42, %f27;
	add.f64 	%fd43, %fd2, %fd42;
	add.f64 	%fd44, %fd41, %fd43;
	add.s64 	%rd26, %rd78, 13;
	cvt.rn.f32.u64 	%f28, %rd26;
	fma.rn.f32 	%f29, %f1, %f28, 0f40133333;
	cvt.f64.f32 	%fd45, %f29;
	add.f64 	%fd46, %fd2, %fd45;
	add.f64 	%fd47, %fd44, %fd46;
	add.s64 	%rd27, %rd78, 14;
	cvt.rn.f32.u64 	%f30, %rd27;
	fma.rn.f32 	%f31, %f1, %f30, 0f40133333;
	cvt.f64.f32 	%fd48, %f31;
	add.f64 	%fd49, %fd2, %fd48;
	add.f64 	%fd50, %fd47, %fd49;
	add.s64 	%rd28, %rd78, 15;
	cvt.rn.f32.u64 	%f32, %rd28;
	fma.rn.f32 	%f33, %f1, %f32, 0f40133333;
	cvt.f64.f32 	%fd51, %f33;
	add.f64 	%fd52, %fd2, %fd51;
	add.f64 	%fd53, %fd50, %fd52;
	add.s64 	%rd29, %rd78, 16;
	cvt.rn.f32.u64 	%f34, %rd29;
	fma.rn.f32 	%f35, %f1, %f34, 0f40133333;
	cvt.f64.f32 	%fd54, %f35;
	add.f64 	%fd55, %fd2, %fd54;
	add.f64 	%fd56, %fd53, %fd55;
	add.s64 	%rd30, %rd78, 17;
	cvt.rn.f32.u64 	%f36, %rd30;
	fma.rn.f32 	%f37, %f1, %f36, 0f40133333;
	cvt.f64.f32 	%fd57, %f37;
	add.f64 	%fd58, %fd2, %fd57;
	add.f64 	%fd59, %fd56, %fd58;
	add.s64 	%rd31, %rd78, 18;
	cvt.rn.f32.u64 	%f38, %rd31;
	fma.rn.f32 	%f39, %f1, %f38, 0f40133333;
	cvt.f64.f32 	%fd60, %f39;
	add.f64 	%fd61, %fd2, %fd60;
	add.f64 	%fd62, %fd59, %fd61;
	add.s64 	%rd32, %rd78, 19;
	cvt.rn.f32.u64 	%f40, %rd32;
	fma.rn.f32 	%f41, %f1, %f40, 0f40133333;
	cvt.f64.f32 	%fd63, %f41;
	add.f64 	%fd64, %fd2, %fd63;
	add.f64 	%fd65, %fd62, %fd64;
	add.s64 	%rd33, %rd78, 20;
	cvt.rn.f32.u64 	%f42, %rd33;
	fma.rn.f32 	%f43, %f1, %f42, 0f40133333;
	cvt.f64.f32 	%fd66, %f43;
	add.f64 	%fd67, %fd2, %fd66;
	add.f64 	%fd68, %fd65, %fd67;
	add.s64 	%rd34, %rd78, 21;
	cvt.rn.f32.u64 	%f44, %rd34;
	fma.rn.f32 	%f45, %f1, %f44, 0f40133333;
	cvt.f64.f32 	%fd69, %f45;
	add.f64 	%fd70, %fd2, %fd69;
	add.f64 	%fd71, %fd68, %fd70;
	add.s64 	%rd35, %rd78, 22;
	cvt.rn.f32.u64 	%f46, %rd35;
	fma.rn.f32 	%f47, %f1, %f46, 0f40133333;
	cvt.f64.f32 	%fd72, %f47;
	add.f64 	%fd73, %fd2, %fd72;
	add.f64 	%fd74, %fd71, %fd73;
	add.s64 	%rd36, %rd78, 23;
	cvt.rn.f32.u64 	%f48, %rd36;
	fma.rn.f32 	%f49, %f1, %f48, 0f40133333;
	cvt.f64.f32 	%fd75, %f49;
	add.f64 	%fd76, %fd2, %fd75;
	add.f64 	%fd77, %fd74, %fd76;
	add.s64 	%rd37, %rd78, 24;
	cvt.rn.f32.u64 	%f50, %rd37;
	fma.rn.f32 	%f51, %f1, %f50, 0f40133333;
	cvt.f64.f32 	%fd78, %f51;
	add.f64 	%fd79, %fd2, %fd78;
	add.f64 	%fd80, %fd77, %fd79;
	add.s64 	%rd38, %rd78, 25;
	cvt.rn.f32.u64 	%f52, %rd38;
	fma.rn.f32 	%f53, %f1, %f52, 0f40133333;
	cvt.f64.f32 	%fd81, %f53;
	add.f64 	%fd82, %fd2, %fd81;
	add.f64 	%fd83, %fd80, %fd82;
	add.s64 	%rd39, %rd78, 26;
	cvt.rn.f32.u64 	%f54, %rd39;
	fma.rn.f32 	%f55, %f1, %f54, 0f40133333;
	cvt.f64.f32 	%fd84, %f55;
	add.f64 	%fd85, %fd2, %fd84;
	add.f64 	%fd86, %fd83, %fd85;
	add.s64 	%rd40, %rd78, 27;
	cvt.rn.f32.u64 	%f56, %rd40;
	fma.rn.f32 	%f57, %f1, %f56, 0f40133333;
	cvt.f64.f32 	%fd87, %f57;
	add.f64 	%fd88, %fd2, %fd87;
	add.f64 	%fd89, %fd86, %fd88;
	add.s64 	%rd41, %rd78, 28;
	cvt.rn.f32.u64 	%f58, %rd41;
	fma.rn.f32 	%f59, %f1, %f58, 0f40133333;
	cvt.f64.f32 	%fd90, %f59;
	add.f64 	%fd91, %fd2, %fd90;
	add.f64 	%fd92, %fd89, %fd91;
	add.s64 	%rd42, %rd78, 29;
	cvt.rn.f32.u64 	%f60, %rd42;
	fma.rn.f32 	%f61, %f1, %f60, 0f40133333;
	cvt.f64.f32 	%fd93, %f61;
	add.f64 	%fd94, %fd2, %fd93;
	add.f64 	%fd95, %fd92, %fd94;
	add.s64 	%rd43, %rd78, 30;
	cvt.rn.f32.u64 	%f62, %rd43;
	fma.rn.f32 	%f63, %f1, %f62, 0f40133333;
	cvt.f64.f32 	%fd96, %f63;
	add.f64 	%fd97, %fd2, %fd96;
	add.f64 	%fd98, %fd95, %fd97;
	add.s64 	%rd44, %rd78, 31;
	cvt.rn.f32.u64 	%f64, %rd44;
	fma.rn.f32 	%f65, %f1, %f64, 0f40133333;
	cvt.f64.f32 	%fd99, %f65;
	add.f64 	%fd100, %fd2, %fd99;
	add.f64 	%fd101, %fd98, %fd100;
	add.s64 	%rd45, %rd78, 32;
	cvt.rn.f32.u64 	%f66, %rd45;
	fma.rn.f32 	%f67, %f1, %f66, 0f40133333;
	cvt.f64.f32 	%fd102, %f67;
	add.f64 	%fd103, %fd2, %fd102;
	add.f64 	%fd104, %fd101, %fd103;
	add.s64 	%rd46, %rd78, 33;
	cvt.rn.f32.u64 	%f68, %rd46;
	fma.rn.f32 	%f69, %f1, %f68, 0f40133333;
	cvt.f64.f32 	%fd105, %f69;
	add.f64 	%fd106, %fd2, %fd105;
	add.f64 	%fd107, %fd104, %fd106;
	add.s64 	%rd47, %rd78, 34;
	cvt.rn.f32.u64 	%f70, %rd47;
	fma.rn.f32 	%f71, %f1, %f70, 0f40133333;
	cvt.f64.f32 	%fd108, %f71;
	add.f64 	%fd109, %fd2, %fd108;
	add.f64 	%fd110, %fd107, %fd109;
	add.s64 	%rd48, %rd78, 35;
	cvt.rn.f32.u64 	%f72, %rd48;
	fma.rn.f32 	%f73, %f1, %f72, 0f40133333;
	cvt.f64.f32 	%fd111, %f73;
	add.f64 	%fd112, %fd2, %fd111;
	add.f64 	%fd113, %fd110, %fd112;
	add.s64 	%rd49, %rd78, 36;
	cvt.rn.f32.u64 	%f74, %rd49;
	fma.rn.f32 	%f75, %f1, %f74, 0f40133333;
	cvt.f64.f32 	%fd114, %f75;
	add.f64 	%fd115, %fd2, %fd114;
	add.f64 	%fd116, %fd113, %fd115;
	add.s64 	%rd50, %rd78, 37;
	cvt.rn.f32.u64 	%f76, %rd50;
	fma.rn.f32 	%f77, %f1, %f76, 0f40133333;
	cvt.f64.f32 	%fd117, %f77;
	add.f64 	%fd118, %fd2, %fd117;
	add.f64 	%fd119, %fd116, %fd118;
	add.s64 	%rd51, %rd78, 38;
	cvt.rn.f32.u64 	%f78, %rd51;
	fma.rn.f32 	%f79, %f1, %f78, 0f40133333;
	cvt.f64.f32 	%fd120, %f79;
	add.f64 	%fd121, %fd2, %fd120;
	add.f64 	%fd122, %fd119, %fd121;
	add.s64 	%rd52, %rd78, 39;
	cvt.rn.f32.u64 	%f80, %rd52;
	fma.rn.f32 	%f81, %f1, %f80, 0f40133333;
	cvt.f64.f32 	%fd123, %f81;
	add.f64 	%fd124, %fd2, %fd123;
	add.f64 	%fd125, %fd122, %fd124;
	add.s64 	%rd53, %rd78, 40;
	cvt.rn.f32.u64 	%f82, %rd53;
	fma.rn.f32 	%f83, %f1, %f82, 0f40133333;
	cvt.f64.f32 	%fd126, %f83;
	add.f64 	%fd127, %fd2, %fd126;
	add.f64 	%fd128, %fd125, %fd127;
	add.s64 	%rd54, %rd78, 41;
	cvt.rn.f32.u64 	%f84, %rd54;
	fma.rn.f32 	%f85, %f1, %f84, 0f40133333;
	cvt.f64.f32 	%fd129, %f85;
	add.f64 	%fd130, %fd2, %fd129;
	add.f64 	%fd131, %fd128, %fd130;
	add.s64 	%rd55, %rd78, 42;
	cvt.rn.f32.u64 	%f86, %rd55;
	fma.rn.f32 	%f87, %f1, %f86, 0f40133333;
	cvt.f64.f32 	%fd132, %f87;
	add.f64 	%fd133, %fd2, %fd132;
	add.f64 	%fd134, %fd131, %fd133;
	add.s64 	%rd56, %rd78, 43;
	cvt.rn.f32.u64 	%f88, %rd56;
	fma.rn.f32 	%f89, %f1, %f88, 0f40133333;
	cvt.f64.f32 	%fd135, %f89;
	add.f64 	%fd136, %fd2, %fd135;
	add.f64 	%fd137, %fd134, %fd136;
	add.s64 	%rd57, %rd78, 44;
	cvt.rn.f32.u64 	%f90, %rd57;
	fma.rn.f32 	%f91, %f1, %f90, 0f40133333;
	cvt.f64.f32 	%fd138, %f91;
	add.f64 	%fd139, %fd2, %fd138;
	add.f64 	%fd140, %fd137, %fd139;
	add.s64 	%rd58, %rd78, 45;
	cvt.rn.f32.u64 	%f92, %rd58;
	fma.rn.f32 	%f93, %f1, %f92, 0f40133333;
	cvt.f64.f32 	%fd141, %f93;
	add.f64 	%fd142, %fd2, %fd141;
	add.f64 	%fd143, %fd140, %fd142;
	add.s64 	%rd59, %rd78, 46;
	cvt.rn.f32.u64 	%f94, %rd59;
	fma.rn.f32 	%f95, %f1, %f94, 0f40133333;
	cvt.f64.f32 	%fd144, %f95;
	add.f64 	%fd145, %fd2, %fd144;
	add.f64 	%fd146, %fd143, %fd145;
	add.s64 	%rd60, %rd78, 47;
	cvt.rn.f32.u64 	%f96, %rd60;
	fma.rn.f32 	%f97, %f1, %f96, 0f40133333;
	cvt.f64.f32 	%fd147, %f97;
	add.f64 	%fd148, %fd2, %fd147;
	add.f64 	%fd149, %fd146, %fd148;
	add.s64 	%rd61, %rd78, 48;
	cvt.rn.f32.u64 	%f98, %rd61;
	fma.rn.f32 	%f99, %f1, %f98, 0f40133333;
	cvt.f64.f32 	%fd150, %f99;
	add.f64 	%fd151, %fd2, %fd150;
	add.f64 	%fd152, %fd149, %fd151;
	add.s64 	%rd62, %rd78, 49;
	cvt.rn.f32.u64 	%f100, %rd62;
	fma.rn.f32 	%f101, %f1, %f100, 0f40133333;
	cvt.f64.f32 	%fd153, %f101;
	add.f64 	%fd154, %fd2, %fd153;
	add.f64 	%fd155, %fd152, %fd154;
	add.s64 	%rd63, %rd78, 50;
	cvt.rn.f32.u64 	%f102, %rd63;
	fma.rn.f32 	%f103, %f1, %f102, 0f40133333;
	cvt.f64.f32 	%fd156, %f103;
	add.f64 	%fd157, %fd2, %fd156;
	add.f64 	%fd158, %fd155, %fd157;
	add.s64 	%rd64, %rd78, 51;
	cvt.rn.f32.u64 	%f104, %rd64;
	fma.rn.f32 	%f105, %f1, %f104, 0f40133333;
	cvt.f64.f32 	%fd159, %f105;
	add.f64 	%fd160, %fd2, %fd159;
	add.f64 	%fd161, %fd158, %fd160;
	add.s64 	%rd65, %rd78, 52;
	cvt.rn.f32.u64 	%f106, %rd65;
	fma.rn.f32 	%f107, %f1, %f106, 0f40133333;
	cvt.f64.f32 	%fd162, %f107;
	add.f64 	%fd163, %fd2, %fd162;
	add.f64 	%fd164, %fd161, %fd163;
	add.s64 	%rd66, %rd78, 53;
	cvt.rn.f32.u64 	%f108, %rd66;
	fma.rn.f32 	%f109, %f1, %f108, 0f40133333;
	cvt.f64.f32 	%fd165, %f109;
	add.f64 	%fd166, %fd2, %fd165;
	add.f64 	%fd167, %fd164, %fd166;
	add.s64 	%rd67, %rd78, 54;
	cvt.rn.f32.u64 	%f110, %rd67;
	fma.rn.f32 	%f111, %f1, %f110, 0f40133333;
	cvt.f64.f32 	%fd168, %f111;
	add.f64 	%fd169, %fd2, %fd168;
	add.f64 	%fd170, %fd167, %fd169;
	add.s64 	%rd68, %rd78, 55;
	cvt.rn.f32.u64 	%f112, %rd68;
	fma.rn.f32 	%f113, %f1, %f112, 0f40133333;
	cvt.f64.f32 	%fd171, %f113;
	add.f64 	%fd172, %fd2, %fd171;
	add.f64 	%fd173, %fd170, %fd172;
	add.s64 	%rd69, %rd78, 56;
	cvt.rn.f32.u64 	%f114, %rd69;
	fma.rn.f32 	%f115, %f1, %f114, 0f40133333;
	cvt.f64.f32 	%fd174, %f115;
	add.f64 	%fd175, %fd2, %fd174;
	add.f64 	%fd176, %fd173, %fd175;
	add.s64 	%rd70, %rd78, 57;
	cvt.rn.f32.u64 	%f116, %rd70;
	fma.rn.f32 	%f117, %f1, %f116, 0f40133333;
	cvt.f64.f32 	%fd177, %f117;
	add.f64 	%fd178, %fd2, %fd177;
	add.f64 	%fd179, %fd176, %fd178;
	add.s64 	%rd71, %rd78, 58;
	cvt.rn.f32.u64 	%f118, %rd71;
	fma.rn.f32 	%f119, %f1, %f118, 0f40133333;
	cvt.f64.f32 	%fd180, %f119;
	add.f64 	%fd181, %fd2, %fd180;
	add.f64 	%fd182, %fd179, %fd181;
	add.s64 	%rd72, %rd78, 59;
	cvt.rn.f32.u64 	%f120, %rd72;
	fma.rn.f32 	%f121, %f1, %f120, 0f40133333;
	cvt.f64.f32 	%fd183, %f121;
	add.f64 	%fd184, %fd2, %fd183;
	add.f64 	%fd185, %fd182, %fd184;
	add.s64 	%rd73, %rd78, 60;
	cvt.rn.f32.u64 	%f122, %rd73;
	fma.rn.f32 	%f123, %f1, %f122, 0f40133333;
	cvt.f64.f32 	%fd186, %f123;
	add.f64 	%fd187, %fd2, %fd186;
	add.f64 	%fd188, %fd185, %fd187;
	add.s64 	%rd74, %rd78, 61;
	cvt.rn.f32.u64 	%f124, %rd74;
	fma.rn.f32 	%f125, %f1, %f124, 0f40133333;
	cvt.f64.f32 	%fd189, %f125;
	add.f64 	%fd190, %fd2, %fd189;
	add.f64 	%fd191, %fd188, %fd190;
	add.s64 	%rd75, %rd78, 62;
	cvt.rn.f32.u64 	%f126, %rd75;
	fma.rn.f32 	%f127, %f1, %f126, 0f40133333;
	cvt.f64.f32 	%fd192, %f127;
	add.f64 	%fd193, %fd2, %fd192;
	add.f64 	%fd194, %fd191, %fd193;
	add.s64 	%rd76, %rd78, 63;
	cvt.rn.f32.u64 	%f128, %rd76;
	fma.rn.f32 	%f129, %f1, %f128, 0f40133333;
	cvt.f64.f32 	%fd195, %f129;
	add.f64 	%fd196, %fd2, %fd195;
	add.f64 	%fd197, %fd194, %fd196;
	add.s64 	%rd78, %rd78, 64;
	setp.ne.s64 	%p2, %rd78, 8000;
	@%p2 bra 	$L__BB39_3;
	cvt.rzi.s32.f64 	%r10, %fd197;
	st.global.u32 	[%rd6], %r10;
	add.s64 	%rd77, %rd77, %rd3;
	setp.lt.u64 	%p3, %rd77, %rd2;
	@%p3 bra 	$L__BB39_2;
$L__BB39_5:
	ret;

}
	// .globl	_Z14iterate_kernelIiEvPT_mb
.visible .entry _Z14iterate_kernelIiEvPT_mb(
	.param .u64 .ptr .align 1 _Z14iterate_kernelIiEvPT_mb_param_0,
	.param .u64 _Z14iterate_kernelIiEvPT_mb_param_1,
	.param .u8 _Z14iterate_kernelIiEvPT_mb_param_2
)
{
	.reg .pred 	%p<5>;
	.reg .b32 	%r<17>;
	.reg .b64 	%rd<23>;

	ld.param.u64 	%rd12, [_Z14iterate_kernelIiEvPT_mb_param_0];
	ld.param.u64 	%rd13, [_Z14iterate_kernelIiEvPT_mb_param_1];
	cvta.to.global.u64 	%rd1, %rd12;
	mov.u32 	%r6, %tid.x;
	mov.u32 	%r7, %ctaid.x;
	mov.u32 	%r1, %ntid.x;
	mad.lo.s32 	%r8, %r7, %r1, %r6;
	cvt.u64.u32 	%rd20, %r8;
	add.s64 	%rd3, %rd13, -8000;
	setp.le.u64 	%p1, %rd3, %rd20;
	@%p1 bra 	$L__BB40_7;
	mov.u32 	%r10, %nctaid.x;
	mul.lo.s32 	%r11, %r1, %r10;
	cvt.u64.u32 	%rd4, %r11;
	mov.b32 	%r16, 0;
$L__BB40_2:
	shl.b64 	%rd15, %rd20, 2;
	add.s64 	%rd6, %rd1, %rd15;
	mov.b64 	%rd21, 0;
$L__BB40_3:
	.pragma "nounroll";
	mov.b64 	%rd22, 0;
$L__BB40_4:
	.pragma "nounroll";
	add.s64 	%rd17, %rd6, %rd22;
	ld.global.u32 	%r12, [%rd17];
	max.s32 	%r13, %r12, 0;
	add.s32 	%r16, %r16, %r13;
	add.s64 	%rd22, %rd22, 4;
	setp.ne.s64 	%p2, %rd22, 32000;
	@%p2 bra 	$L__BB40_4;
	add.s64 	%rd21, %rd21, 1;
	setp.ne.s64 	%p3, %rd21, 10;
	@%p3 bra 	$L__BB40_3;
	st.global.u32 	[%rd6], %r16;
	add.s64 	%rd20, %rd20, %rd4;
	setp.lt.u64 	%p4, %rd20, %rd3;
	@%p4 bra 	$L__BB40_2;
$L__BB40_7:
	ret;

}
	// .globl	_Z24multiply_add_kernel_iterIiEvPT_m
.visible .entry _Z24multiply_add_kernel_iterIiEvPT_m(
	.param .u64 .ptr .align 1 _Z24multiply_add_kernel_iterIiEvPT_m_param_0,
	.param .u64 _Z24multiply_add_kernel_iterIiEvPT_m_param_1
)
{
	.reg .pred 	%p<4>;
	.reg .b32 	%r<11>;
	.reg .b32 	%f<4>;
	.reg .b64 	%rd<16>;
	.reg .b64 	%fd<9>;

	ld.param.u64 	%rd10, [_Z24multiply_add_kernel_iterIiEvPT_m_param_0];
	ld.param.u64 	%rd11, [_Z24multiply_add_kernel_iterIiEvPT_m_param_1];
	mov.u32 	%r2, %tid.x;
	mov.u32 	%r3, %ctaid.x;
	mov.u32 	%r1, %ntid.x;
	mad.lo.s32 	%r4, %r3, %r1, %r2;
	cvt.u64.u32 	%rd14, %r4;
	add.s64 	%rd2, %rd11, -8000;
	setp.le.u64 	%p1, %rd2, %rd14;
	@%p1 bra 	$L__BB41_5;
	mov.u32 	%r5, %nctaid.x;
	mul.lo.s32 	%r6, %r1, %r5;
	cvt.u64.u32 	%rd3, %r6;
	cvta.to.global.u64 	%rd4, %rd10;
$L__BB41_2:
	shl.b64 	%rd13, %rd14, 2;
	add.s64 	%rd6, %rd4, %rd13;
	ld.global.u32 	%r7, [%rd6];
	cvt.rn.f64.s32 	%fd8, %r7;
	ld.global.u32 	%r8, [%rd6+4];
	cvt.rn.f32.s32 	%f1, %r8;
	ld.global.u32 	%r9, [%rd6+8];
	cvt.rn.f64.s32 	%fd5, %r9;
	mul.f64 	%fd2, %fd5, 0d3FF4CCCCC0000000;
	mov.b64 	%rd15, 0;
$L__BB41_3:
	.pragma "nounroll";
	cvt.rn.f32.u64 	%f2, %rd15;
	fma.rn.f32 	%f3, %f1, %f2, 0f40133333;
	cvt.f64.f32 	%fd6, %f3;
	add.f64 	%fd7, %fd2, %fd6;
	add.f64 	%fd8, %fd8, %fd7;
	add.s64 	%rd15, %rd15, 1;
	setp.ne.s64 	%p2, %rd15, 8000;
	@%p2 bra 	$L__BB41_3;
	cvt.rzi.s32.f64 	%r10, %fd8;
	st.global.u32 	[%rd6], %r10;
	add.s64 	%rd14, %rd14, %rd3;
	setp.lt.u64 	%p3, %rd14, %rd2;
	@%p3 bra 	$L__BB41_2;
$L__BB41_5:
	ret;

}
	// .globl	_Z27multiply_add_kernel_defaultIiEvPT_m
.visible .entry _Z27multiply_add_kernel_defaultIiEvPT_m(
	.param .u64 .ptr .align 1 _Z27multiply_add_kernel_defaultIiEvPT_m_param_0,
	.param .u64 _Z27multiply_add_kernel_defaultIiEvPT_m_param_1
)
{
	.reg .pred 	%p<4>;
	.reg .b32 	%r<11>;
	.reg .b32 	%f<34>;
	.reg .b64 	%rd<31>;
	.reg .b64 	%fd<54>;

	ld.param.u64 	%rd10, [_Z27multiply_add_kernel_defaultIiEvPT_m_param_0];
	ld.param.u64 	%rd11, [_Z27multiply_add_kernel_defaultIiEvPT_m_param_1];
	mov.u32 	%r2, %tid.x;
	mov.u32 	%r3, %ctaid.x;
	mov.u32 	%r1, %ntid.x;
	mad.lo.s32 	%r4, %r3, %r1, %r2;
	cvt.u64.u32 	%rd29, %r4;
	add.s64 	%rd2, %rd11, -8000;
	setp.le.u64 	%p1, %rd2, %rd29;
	@%p1 bra 	$L__BB42_5;
	mov.u32 	%r5, %nctaid.x;
	mul.lo.s32 	%r6, %r1, %r5;
	cvt.u64.u32 	%rd3, %r6;
	cvta.to.global.u64 	%rd4, %rd10;
$L__BB42_2:
	shl.b64 	%rd13, %rd29, 2;
	add.s64 	%rd6, %rd4, %rd13;
	ld.global.u32 	%r7, [%rd6];
	cvt.rn.f64.s32 	%fd53, %r7;
	ld.global.u32 	%r8, [%rd6+4];
	cvt.rn.f32.s32 	%f1, %r8;
	ld.global.u32 	%r9, [%rd6+8];
	cvt.rn.f64.s32 	%fd5, %r9;
	mul.f64 	%fd2, %fd5, 0d3FF4CCCCC0000000;
	mov.b64 	%rd30, 0;
$L__BB42_3:
	cvt.rn.f32.u64 	%f2, %rd30;
	fma.rn.f32 	%f3, %f1, %f2, 0f40133333;
	cvt.f64.f32 	%fd6, %f3;
	add.f64 	%fd7, %fd2, %fd6;
	add.f64 	%fd8, %fd53, %fd7;
	add.s64 	%rd14, %rd30, 1;
	cvt.rn.f32.u64 	%f4, %rd14;
	fma.rn.f32 	%f5, %f1, %f4, 0f40133333;
	cvt.f64.f32 	%fd9, %f5;
	add.f64 	%fd10, %fd2, %fd9;
	add.f64 	%fd11, %fd8, %fd10;
	add.s64 	%rd15, %rd30, 2;
	cvt.rn.f32.u64 	%f6, %rd15;
	fma.rn.f32 	%f7, %f1, %f6, 0f40133333;
	cvt.f64.f32 	%fd12, %f7;
	add.f64 	%fd13, %fd2, %fd12;
	add.f64 	%fd14, %fd11, %fd13;
	add.s64 	%rd16, %rd30, 3;
	cvt.rn.f32.u64 	%f8, %rd16;
	fma.rn.f32 	%f9, %f1, %f8, 0f40133333;
	cvt.f64.f32 	%fd15, %f9;
	add.f64 	%fd16, %fd2, %fd15;
	add.f64 	%fd17, %fd14, %fd16;
	add.s64 	%rd17, %rd30, 4;
	cvt.rn.f32.u64 	%f10, %rd17;
	fma.rn.f32 	%f11, %f1, %f10, 0f40133333;
	cvt.f64.f32 	%fd18, %f11;
	add.f64 	%fd19, %fd2, %fd18;
	add.f64 	%fd20, %fd17, %fd19;
	add.s64 	%rd18, %rd30, 5;
	cvt.rn.f32.u64 	%f12, %rd18;
	fma.rn.f32 	%f13, %f1, %f12, 0f40133333;
	cvt.f64.f32 	%fd21, %f13;
	add.f64 	%fd22, %fd2, %fd21;
	add.f64 	%fd23, %fd20, %fd22;
	add.s64 	%rd19, %rd30, 6;
	cvt.rn.f32.u64 	%f14, %rd19;
	fma.rn.f32 	%f15, %f1, %f14, 0f40133333;
	cvt.f64.f32 	%fd24, %f15;
	add.f64 	%fd25, %fd2, %fd24;
	add.f64 	%fd26, %fd23, %fd25;
	add.s64 	%rd20, %rd30, 7;
	cvt.rn.f32.u64 	%f16, %rd20;
	fma.rn.f32 	%f17, %f1, %f16, 0f40133333;
	cvt.f64.f32 	%fd27, %f17;
	add.f64 	%fd28, %fd2, %fd27;
	add.f64 	%fd29, %fd26, %fd28;
	add.s64 	%rd21, %rd30, 8;
	cvt.rn.f32.u64 	%f18, %rd21;
	fma.rn.f32 	%f19, %f1, %f18, 0f40133333;
	cvt.f64.f32 	%fd30, %f19;
	add.f64 	%fd31, %fd2, %fd30;
	add.f64 	%fd32, %fd29, %fd31;
	add.s64 	%rd22, %rd30, 9;
	cvt.rn.f32.u64 	%f20, %rd22;
	fma.rn.f32 	%f21, %f1, %f20, 0f40133333;
	cvt.f64.f32 	%fd33, %f21;
	add.f64 	%fd34, %fd2, %fd33;
	add.f64 	%fd35, %fd32, %fd34;
	add.s64 	%rd23, %rd30, 10;
	cvt.rn.f32.u64 	%f22, %rd23;
	fma.rn.f32 	%f23, %f1, %f22, 0f40133333;
	cvt.f64.f32 	%fd36, %f23;
	add.f64 	%fd37, %fd2, %fd36;
	add.f64 	%fd38, %fd35, %fd37;
	add.s64 	%rd24, %rd30, 11;
	cvt.rn.f32.u64 	%f24, %rd24;
	fma.rn.f32 	%f25, %f1, %f24, 0f40133333;
	cvt.f64.f32 	%fd39, %f25;
	add.f64 	%fd40, %fd2, %fd39;
	add.f64 	%fd41, %fd38, %fd40;
	add.s64 	%rd25, %rd30, 12;
	cvt.rn.f32.u64 	%f26, %rd25;
	fma.rn.f32 	%f27, %f1, %f26, 0f40133333;
	cvt.f64.f32 	%fd42, %f27;
	add.f64 	%fd43, %fd2, %fd42;
	add.f64 	%fd44, %fd41, %fd43;
	add.s64 	%rd26, %rd30, 13;
	cvt.rn.f32.u64 	%f28, %rd26;
	fma.rn.f32 	%f29, %f1, %f28, 0f40133333;
	cvt.f64.f32 	%fd45, %f29;
	add.f64 	%fd46, %fd2, %fd45;
	add.f64 	%fd47, %fd44, %fd46;
	add.s64 	%rd27, %rd30, 14;
	cvt.rn.f32.u64 	%f30, %rd27;
	fma.rn.f32 	%f31, %f1, %f30, 0f40133333;
	cvt.f64.f32 	%fd48, %f31;
	add.f64 	%fd49, %fd2, %fd48;
	add.f64 	%fd50, %fd47, %fd49;
	add.s64 	%rd28, %rd30, 15;
	cvt.rn.f32.u64 	%f32, %rd28;
	fma.rn.f32 	%f33, %f1, %f32, 0f40133333;
	cvt.f64.f32 	%fd51, %f33;
	add.f64 	%fd52, %fd2, %fd51;
	add.f64 	%fd53, %fd50, %fd52;
	add.s64 	%rd30, %rd30, 16;
	setp.ne.s64 	%p2, %rd30, 8000;
	@%p2 bra 	$L__BB42_3;
	cvt.rzi.s32.f64 	%r10, %fd53;
	st.global.u32 	[%rd6], %r10;
	add.s64 	%rd29, %rd29, %rd3;
	setp.lt.u64 	%p3, %rd29, %rd2;
	@%p3 bra 	$L__BB42_2;
$L__BB42_5:
	ret;

}
	// .globl	_Z11test_kernelIiEvPT_S1_S1_m
.visible .entry _Z11test_kernelIiEvPT_S1_S1_m(
	.param .u64 .ptr .align 1 _Z11test_kernelIiEvPT_S1_S1_m_param_0,
	.param .u64 .ptr .align 1 _Z11test_kernelIiEvPT_S1_S1_m_param_1,
	.param .u64 .ptr .align 1 _Z11test_kernelIiEvPT_S1_S1_m_param_2,
	.param .u64 _Z11test_kernelIiEvPT_S1_S1_m_param_3
)
{
	.reg .pred 	%p<6>;
	.reg .b32 	%r<30>;
	.reg .b64 	%rd<35>;

	ld.param.u64 	%rd23, [_Z11test_kernelIiEvPT_S1_S1_m_param_0];
	ld.param.u64 	%rd21, [_Z11test_kernelIiEvPT_S1_S1_m_param_1];
	ld.param.u64 	%rd22, [_Z11test_kernelIiEvPT_S1_S1_m_param_2];
	ld.param.u64 	%rd24, [_Z11test_kernelIiEvPT_S1_S1_m_param_3];
	cvta.to.global.u64 	%rd1, %rd23;
	mov.u32 	%r5, %tid.x;
	mov.u32 	%r6, %ctaid.x;
	mov.u32 	%r1, %ntid.x;
	mad.lo.s32 	%r7, %r6, %r1, %r5;
	cvt.u64.u32 	%rd30, %r7;
	add.s64 	%rd3, %rd24, -8000;
	setp.le.u64 	%p1, %rd3, %rd30;
	@%p1 bra 	$L__BB43_5;
	mov.u32 	%r9, %nctaid.x;
	mul.lo.s32 	%r10, %r1, %r9;
	cvt.u64.u32 	%rd4, %r10;
	add.s64 	%rd5, %rd1, 4;
	cvta.to.global.u64 	%rd25, %rd21;
	add.s64 	%rd6, %rd25, 8;
	cvta.to.global.u64 	%rd7, %rd22;
	mov.b32 	%r29, 0;
$L__BB43_2:
	shl.b64 	%rd27, %rd30, 2;
	add.s64 	%rd33, %rd5, %rd27;
	add.s64 	%rd32, %rd6, %rd27;
	add.s64 	%rd31, %rd7, %rd27;
	mov.b64 	%rd34, 0;
$L__BB43_3:
	ld.global.u32 	%r11, [%rd33+-4];
	ld.global.u32 	%r12, [%rd32+-8];
	ld.global.u32 	%r13, [%rd31];
	add.s32 	%r14, %r13, %r29;
	mad.lo.s32 	%r15, %r12, %r11, %r14;
	setp.gt.s32 	%p2, %r15, 4;
	add.s32 	%r16, %r15, -20;
	shl.b32 	%r17, %r15, 1;
	sub.s32 	%r18, %r17, %r12;
	selp.b32 	%r19, %r16, %r18, %p2;
	st.global.u32 	[%rd33+-4], %r19;
	ld.global.u32 	%r20, [%rd33];
	ld.global.u32 	%r21, [%rd32];
	ld.global.u32 	%r22, [%rd31+12];
	add.s32 	%r23, %r22, %r19;
	mad.lo.s32 	%r24, %r21, %r20, %r23;
	setp.gt.s32 	%p3, %r24, 4;
	add.s32 	%r25, %r24, -20;
	shl.b32 	%r26, %r24, 1;
	sub.s32 	%r27, %r26, %r21;
	selp.b32 	%r29, %r25, %r27, %p3;
	st.global.u32 	[%rd33], %r29;
	add.s64 	%rd34, %rd34, 2;
	add.s64 	%rd33, %rd33, 8;
	add.s64 	%rd32, %rd32, 16;
	add.s64 	%rd31, %rd31, 24;
	setp.ne.s64 	%p4, %rd34, 2666;
	@%p4 bra 	$L__BB43_3;
	add.s64 	%rd29, %rd1, %rd27;
	st.global.u32 	[%rd29], %r29;
	add.s64 	%rd30, %rd30, %rd4;
	setp.lt.u64 	%p5, %rd30, %rd3;
	@%p5 bra 	$L__BB43_2;
$L__BB43_5:
	ret;

}
	// .globl	_Z18d_bilateral_filterIiEvPT_iifi
.visible .entry _Z18d_bilateral_filterIiEvPT_iifi(
	.param .u64 .ptr .align 1 _Z18d_bilateral_filterIiEvPT_iifi_param_0,
	.param .u32 _Z18d_bilateral_filterIiEvPT_iifi_param_1,
	.param .u32 _Z18d_bilateral_filterIiEvPT_iifi_param_2,
	.param .f32 _Z18d_bilateral_filterIiEvPT_iifi_param_3,
	.param .u32 _Z18d_bilateral_filterIiEvPT_iifi_param_4
)
{
	.local .align 16 .b8 	__local_depot44[512];
	.reg .b64 	%SP;
	.reg .b64 	%SPL;
	.reg .pred 	%p<13>;
	.reg .b32 	%r<64>;
	.reg .b32 	%f<200>;
	.reg .b64 	%rd<38>;
	.reg .b64 	%fd<71>;

	mov.u64 	%SPL, __local_depot44;
	ld.param.u64 	%rd8, [_Z18d_bilateral_filterIiEvPT_iifi_param_0];
	ld.param.u32 	%r21, [_Z18d_bilateral_filterIiEvPT_iifi_param_1];
	ld.param.u32 	%r23, [_Z18d_bilateral_filterIiEvPT_iifi_param_2];
	ld.param.f32 	%f31, [_Z18d_bilateral_filterIiEvPT_iifi_param_3];
	ld.param.u32 	%r22, [_Z18d_bilateral_filterIiEvPT_iifi_param_4];
	cvta.to.global.u64 	%rd1, %rd8;
	add.u64 	%rd2, %SPL, 0;
	mov.f64 	%fd2, 0d3F747AE147AE147B;
	mov.f64 	%fd3, 0d3F647AE147AE147B;
	st.local.v2.f64 	[%rd2], {%fd3, %fd2};
	mov.f64 	%fd4, 0d3F847AE147AE147B;
	mov.f64 	%fd5, 0d3F7EB851EB851EB8;
	st.local.v2.f64 	[%rd2+16], {%fd5, %fd4};
	st.local.v2.f64 	[%rd2+32], {%fd4, %fd5};
	st.local.v2.f64 	[%rd2+48], {%fd2, %fd3};
	st.local.v2.f64 	[%rd2+64], {%fd2, %fd4};
	mov.f64 	%fd6, 0d3F947AE147AE147B;
	mov.f64 	%fd7, 0d3F8EB851EB851EB8;
	st.local.v2.f64 	[%rd2+80], {%fd7, %fd6};
	st.local.v2.f64 	[%rd2+96], {%fd6, %fd7};
	st.local.v2.f64 	[%rd2+112], {%fd4, %fd2};
	st.local.v2.f64 	[%rd2+128], {%fd5, %fd7};
	mov.f64 	%fd8, 0d3F9EB851EB851EB8;
	mov.f64 	%fd9, 0d3F970A3D70A3D70A;
	st.local.v2.f64 	[%rd2+144], {%fd9, %fd8};
	st.local.v2.f64 	[%rd2+160], {%fd8, %fd9};
	st.local.v2.f64 	[%rd2+176], {%fd7, %fd5};
	st.local.v2.f64 	[%rd2+192], {%fd4, %fd6};
	mov.f64 	%fd10, 0d3FA47AE147AE147B;
	st.local.v2.f64 	[%rd2+208], {%fd8, %fd10};
	st.local.v2.f64 	[%rd2+224], {%fd10, %fd8};
	st.local.v2.f64 	[%rd2+240], {%fd6, %fd4};
	st.local.v2.f64 	[%rd2+256], {%fd4, %fd6};
	st.local.v2.f64 	[%rd2+272], {%fd8, %fd10};
	st.local.v2.f64 	[%rd2+288], {%fd10, %fd8};
	st.local.v2.f64 	[%rd2+304], {%fd6, %fd4};
	st.local.v2.f64 	[%rd2+320], {%fd5, %fd7};
	st.local.v2.f64 	[%rd2+336], {%fd9, %fd8};
	st.local.v2.f64 	[%rd2+352], {%fd8, %fd9};
	st.local.v2.f64 	[%rd2+368], {%fd7, %fd5};
	st.local.v2.f64 	[%rd2+384], {%fd2, %fd4};
	st.local.v2.f64 	[%rd2+400], {%fd7, %fd6};
	st.local.v2.f64 	[%rd2+416], {%fd6, %fd7};
	st.local.v2.f64 	[%rd2+432], {%fd4, %fd2};
	st.local.v2.f64 	[%rd2+448], {%fd3, %fd2};
	st.local.v2.f64 	[%rd2+464], {%fd5, %fd4};
	st.local.v2.f64 	[%rd2+480], {%fd4, %fd5};
	st.local.v2.f64 	[%rd2+496], {%fd2, %fd3};
	mov.u32 	%r24, %ctaid.x;
	mov.u32 	%r25, %ntid.x;
	mov.u32 	%r26, %tid.x;
	shr.u32 	%r27, %r26, 5;
	mad.lo.s32 	%r1, %r24, %r25, %r27;
	and.b32  	%r2, %r26, 31;
	setp.ge.s32 	%p1, %r1, %r21;
	setp.ge.s32 	%p2, %r2, %r23;
	or.pred  	%p3, %p1, %p2;
	@%p3 bra 	$L__BB44_16;
	mad.lo.s32 	%r28, %r21, %r2, %r1;
	mul.wide.s32 	%rd10, %r28, 4;
	add.s64 	%rd3, %rd1, %rd10;
	ld.global.u32 	%r29, [%rd3];
	cvt.rn.f32.s32 	%f1, %r29;
	setp.lt.s32 	%p4, %r22, 0;
	mov.f32 	%f197, 0f00000000;
	mov.f32 	%f196, %f197;
	@%p4 bra 	$L__BB44_15;
	add.f32 	%f34, %f31, %f31;
	mul.f32 	%f2, %f31, %f34;
	add.s32 	%r31, %r22, 1;
	and.b32  	%r3, %r31, 7;
	and.b32  	%r4, %r31, -8;
	and.b32  	%r5, %r31, 3;
	and.b32  	%r6, %r22, 3;
	and.b32  	%r7, %r22, 1;
	neg.s32 	%r8, %r4;
	cvt.u64.u32 	%rd4, %r22;
	mov.f32 	%f196, 0f00000000;
	mov.b32 	%r58, 0;
	mov.f32 	%f197, %f196;
$L__BB44_3:
	mov.u32 	%r9, %r58;
	setp.lt.u32 	%p5, %r22, 7;
	add.s32 	%r33, %r9, %r2;
	mad.lo.s32 	%r10, %r33, %r21, %r1;
	add.s32 	%r34, %r9, %r22;
	mul.wide.u32 	%rd11, %r34, 8;
	add.s64 	%rd12, %rd2, %rd11;
	ld.local.f64 	%fd1, [%rd12];
	mov.b32 	%r62, 0;
	@%p5 bra 	$L__BB44_6;
	shl.b64 	%rd13, %rd4, 3;
	add.s64 	%rd14, %rd13, %rd2;
	add.s64 	%rd37, %rd14, 32;
	mov.u32 	%r59, %r10;
	mov.u32 	%r60, %r8;
$L__BB44_5:
	.pragma "nounroll";
	mul.wide.s32 	%rd15, %r59, 4;
	add.s64 	%rd16, %rd1, %rd15;
	ld.global.u32 	%r35, [%rd16];
	cvt.rn.f32.s32 	%f36, %r35;
	ld.local.f64 	%fd11, [%rd37+-32];
	mul.f64 	%fd12, %fd1, %fd11;
	sub.f32 	%f37, %f1, %f36;
	neg.f32 	%f38, %f37;
	mul.f32 	%f39, %f37, %f38;
	div.rn.f32 	%f40, %f39, %f2;
	mul.f32 	%f41, %f40, 0f3FB8AA3B;
	ex2.approx.f32 	%f42, %f41;
	cvt.f64.f32 	%fd13, %f42;
	mul.f64 	%fd14, %fd12, %fd13;
	cvt.rn.f32.f64 	%f43, %fd14;
	fma.rn.f32 	%f44, %f36, %f43, %f196;
	add.f32 	%f45, %f197, %f43;
	ld.global.u32 	%r36, [%rd16+4];
	cvt.rn.f32.s32 	%f46, %r36;
	ld.local.f64 	%fd15, [%rd37+-24];
	mul.f64 	%fd16, %fd1, %fd15;
	sub.f32 	%f47, %f1, %f46;
	neg.f32 	%f48, %f47;
	mul.f32 	%f49, %f47, %f48;
	div.rn.f32 	%f50, %f49, %f2;
	mul.f32 	%f51, %f50, 0f3FB8AA3B;
	ex2.approx.f32 	%f52, %f51;
	cvt.f64.f32 	%fd17, %f52;
	mul.f64 	%fd18, %fd16, %fd17;
	cvt.rn.f32.f64 	%f53, %fd18;
	fma.rn.f32 	%f54, %f46, %f53, %f44;
	add.f32 	%f55, %f45, %f53;
	ld.global.u32 	%r37, [%rd16+8];
	cvt.rn.f32.s32 	%f56, %r37;
	ld.local.f64 	%fd19, [%rd37+-16];
	mul.f64 	%fd20, %fd1, %fd19;
	sub.f32 	%f57, %f1, %f56;
	neg.f32 	%f58, %f57;
	mul.f32 	%f59, %f57, %f58;
	div.rn.f32 	%f60, %f59, %f2;
	mul.f32 	%f61, %f60, 0f3FB8AA3B;
	ex2.approx.f32 	%f62, %f61;
	cvt.f64.f32 	%fd21, %f62;
	mul.f64 	%fd22, %fd20, %fd21;
	cvt.rn.f32.f64 	%f63, %fd22;
	fma.rn.f32 	%f64, %f56, %f63, %f54;
	add.f32 	%f65, %f55, %f63;
	ld.global.u32 	%r38, [%rd16+12];
	cvt.rn.f32.s32 	%f66, %r38;
	ld.local.f64 	%fd23, [%rd37+-8];
	mul.f64 	%fd24, %fd1, %fd23;
	sub.f32 	%f67, %f1, %f66;
	neg.f32 	%f68, %f67;
	mul.f32 	%f69, %f67, %f68;
	div.rn.f32 	%f70, %f69, %f2;
	mul.f32 	%f71, %f70, 0f3FB8AA3B;
	ex2.approx.f32 	%f72, %f71;
	cvt.f64.f32 	%fd25, %f72;
	mul.f64 	%fd26, %fd24, %fd25;
	cvt.rn.f32.f64 	%f73, %fd26;
	fma.rn.f32 	%f74, %f66, %f73, %f64;
	add.f32 	%f75, %f65, %f73;
	ld.global.u32 	%r39, [%rd16+16];
	cvt.rn.f32.s32 	%f76, %r39;
	ld.local.f64 	%fd27, [%rd37];
	mul.f64 	%fd28, %fd1, %fd27;
	sub.f32 	%f77, %f1, %f76;
	neg.f32 	%f78, %f77;
	mul.f32 	%f79, %f77, %f78;
	div.rn.f32 	%f80, %f79, %f2;
	mul.f32 	%f81, %f80, 0f3FB8AA3B;
	ex2.approx.f32 	%f82, %f81;
	cvt.f64.f32 	%fd29, %f82;
	mul.f64 	%fd30, %fd28, %fd29;
	cvt.rn.f32.f64 	%f83, %fd30;
	fma.rn.f32 	%f84, %f76, %f83, %f74;
	add.f32 	%f85, %f75, %f83;
	ld.global.u32 	%r40, [%rd16+20];
	cvt.rn.f32.s32 	%f86, %r40;
	ld.local.f64 	%fd31, [%rd37+8];
	mul.f64 	%fd32, %fd1, %fd31;
	sub.f32 	%f87, %f1, %f86;
	neg.f32 	%f88, %f87;
	mul.f32 	%f89, %f87, %f88;
	div.rn.f32 	%f90, %f89, %f2;
	mul.f32 	%f91, %f90, 0f3FB8AA3B;
	ex2.approx.f32 	%f92, %f91;
	cvt.f64.f32 	%fd33, %f92;
	mul.f64 	%fd34, %fd32, %fd33;
	cvt.rn.f32.f64 	%f93, %fd34;
	fma.rn.f32 	%f94, %f86, %f93, %f84;
	add.f32 	%f95, %f85, %f93;
	ld.global.u32 	%r41, [%rd16+24];
	cvt.rn.f32.s32 	%f96, %r41;
	ld.local.f64 	%fd35, [%rd37+16];
	mul.f64 	%fd36, %fd1, %fd35;
	sub.f32 	%f97, %f1, %f96;
	neg.f32 	%f98, %f97;
	mul.f32 	%f99, %f97, %f98;
	div.rn.f32 	%f100, %f99, %f2;
	mul.f32 	%f101, %f100, 0f3FB8AA3B;
	ex2.approx.f32 	%f102, %f101;
	cvt.f64.f32 	%fd37, %f102;
	mul.f64 	%fd38, %fd36, %fd37;
	cvt.rn.f32.f64 	%f103, %fd38;
	fma.rn.f32 	%f104, %f96, %f103, %f94;
	add.f32 	%f105, %f95, %f103;
	ld.global.u32 	%r42, [%rd16+28];
	cvt.rn.f32.s32 	%f106, %r42;
	ld.local.f64 	%fd39, [%rd37+24];
	mul.f64 	%fd40, %fd1, %fd39;
	sub.f32 	%f107, %f1, %f106;
	neg.f32 	%f108, %f107;
	mul.f32 	%f109, %f107, %f108;
	div.rn.f32 	%f110, %f109, %f2;
	mul.f32 	%f111, %f110, 0f3FB8AA3B;
	ex2.approx.f32 	%f112, %f111;
	cvt.f64.f32 	%fd41, %f112;
	mul.f64 	%fd42, %fd40, %fd41;
	cvt.rn.f32.f64 	%f113, %fd42;
	fma.rn.f32 	%f196, %f106, %f113, %f104;
	add.f32 	%f197, %f105, %f113;
	add.s32 	%r60, %r60, 8;
	add.s32 	%r59, %r59, 8;
	add.s64 	%rd37, %rd37, 64;
	setp.ne.s32 	%p6, %r60, 0;
	mov.u32 	%r62, %r4;
	@%p6 bra 	$L__BB44_5;
$L__BB44_6:
	setp.eq.s32 	%p7, %r3, 0;
	@%p7 bra 	$L__BB44_14;
	add.s32 	%r43, %r3, -1;
	setp.lt.u32 	%p8, %r43, 3;
	@%p8 bra 	$L__BB44_9;
	add.s32 	%r44, %r10, %r62;
	mul.wide.s32 	%rd17, %r44, 4;
	add.s64 	%rd18, %rd1, %rd17;
	ld.global.u32 	%r45, [%rd18];
	cvt.rn.f32.s32 	%f115, %r45;
	add.s32 	%r46, %r62, %r22;
	mul.wide.u32 	%rd19, %r46, 8;
	add.s64 	%rd20, %rd2, %rd19;
	ld.local.f64 	%fd43, [%rd20];
	mul.f64 	%fd44, %fd1, %fd43;
	sub.f32 	%f116, %f1, %f115;
	neg.f32 	%f117, %f116;
	mul.f32 	%f118, %f116, %f117;
	div.rn.f32 	%f119, %f118, %f2;
	mul.f32 	%f120, %f119, 0f3FB8AA3B;
	ex2.approx.f32 	%f121, %f120;
	cvt.f64.f32 	%fd45, %f121;
	mul.f64 	%fd46, %fd44, %fd45;
	cvt.rn.f32.f64 	%f122, %fd46;
	fma.rn.f32 	%f123, %f115, %f122, %f196;
	add.f32 	%f124, %f197, %f122;
	ld.global.u32 	%r47, [%rd18+4];
	cvt.rn.f32.s32 	%f125, %r47;
	cvt.u64.u32 	%rd21, %r62;
	add.s64 	%rd22, %rd21, %rd4;
	shl.b64 	%rd23, %rd22, 3;
	add.s64 	%rd24, %rd2, %rd23;
	ld.local.f64 	%fd47, [%rd24+8];
	mul.f64 	%fd48, %fd1, %fd47;
	sub.f32 	%f126, %f1, %f125;
	neg.f32 	%f127, %f126;
	mul.f32 	%f128, %f126, %f127;
	div.rn.f32 	%f129, %f128, %f2;
	mul.f32 	%f130, %f129, 0f3FB8AA3B;
	ex2.approx.f32 	%f131, %f130;
	cvt.f64.f32 	%fd49, %f131;
	mul.f64 	%fd50, %fd48, %fd49;
	cvt.rn.f32.f64 	%f132, %fd50;
	fma.rn.f32 	%f133, %f125, %f132, %f123;
	add.f32 	%f134, %f124, %f132;
	ld.global.u32 	%r48, [%rd18+8];
	cvt.rn.f32.s32 	%f135, %r48;
	ld.local.f64 	%fd51, [%rd24+16];
	mul.f64 	%fd52, %fd1, %fd51;
	sub.f32 	%f136, %f1, %f135;
	neg.f32 	%f137, %f136;
	mul.f32 	%f138, %f136, %f137;
	div.rn.f32 	%f139, %f138, %f2;
	mul.f32 	%f140, %f139, 0f3FB8AA3B;
	ex2.approx.f32 	%f141, %f140;
	cvt.f64.f32 	%fd53, %f141;
	mul.f64 	%fd54, %fd52, %fd53;
	cvt.rn.f32.f64 	%f142, %fd54;
	fma.rn.f32 	%f143, %f135, %f142, %f133;
	add.f32 	%f144, %f134, %f142;
	ld.global.u32 	%r49, [%rd18+12];
	cvt.rn.f32.s32 	%f145, %r49;
	ld.local.f64 	%fd55, [%rd24+24];
	mul.f64 	%fd56, %fd1, %fd55;
	sub.f32 	%f146, %f1, %f145;
	neg.f32 	%f147, %f146;
	mul.f32 	%f148, %f146, %f147;
	div.rn.f32 	%f149, %f148, %f2;
	mul.f32 	%f150, %f149, 0f3FB8AA3B;
	ex2.approx.f32 	%f151, %f150;
	cvt.f64.f32 	%fd57, %f151;
	mul.f64 	%fd58, %fd56, %fd57;
	cvt.rn.f32.f64 	%f152, %fd58;
	fma.rn.f32 	%f196, %f145, %f152, %f143;
	add.f32 	%f197, %f144, %f152;
	add.s32 	%r62, %r62, 4;
$L__BB44_9:
	setp.eq.s32 	%p9, %r5, 0;
	@%p9 bra 	$L__BB44_14;
	setp.eq.s32 	%p10, %r6, 0;
	@%p10 bra 	$L__BB44_12;
	add.s32 	%r50, %r10, %r62;
	mul.wide.s32 	%rd25, %r50, 4;
	add.s64 	%rd26, %rd1, %rd25;
	ld.global.u32 	%r51, [%rd26];
	cvt.rn.f32.s32 	%f154, %r51;
	add.s32 	%r52, %r62, %r22;
	mul.wide.u32 	%rd27, %r52, 8;
	add.s64 	%rd28, %rd2, %rd27;
	ld.local.f64 	%fd59, [%rd28];
	mul.f64 	%fd60, %fd1, %fd59;
	sub.f32 	%f155, %f1, %f154;
	neg.f32 	%f156, %f155;
	mul.f32 	%f157, %f155, %f156;
	div.rn.f32 	%f158, %f157, %f2;
	mul.f32 	%f159, %f158, 0f3FB8AA3B;
	ex2.approx.f32 	%f160, %f159;
	cvt.f64.f32 	%fd61, %f160;
	mul.f64 	%fd62, %fd60, %fd61;
	cvt.rn.f32.f64 	%f161, %fd62;
	fma.rn.f32 	%f162, %f154, %f161, %f196;
	add.f32 	%f163, %f197, %f161;
	ld.global.u32 	%r53, [%rd26+4];
	cvt.rn.f32.s32 	%f164, %r53;
	cvt.u64.u32 	%rd29, %r62;
	add.s64 	%rd30, %rd29, %rd4;
	shl.b64 	%rd31, %rd30, 3;
	add.s64 	%rd32, %rd2, %rd31;
	ld.local.f64 	%fd63, [%rd32+8];
	mul.f64 	%fd64, %fd1, %fd63;
	sub.f32 	%f165, %f1, %f164;
	neg.f32 	%f166, %f165;
	mul.f32 	%f167, %f165, %f166;
	div.rn.f32 	%f168, %f167, %f2;
	mul.f32 	%f169, %f168, 0f3FB8AA3B;
	ex2.approx.f32 	%f170, %f169;
	cvt.f64.f32 	%fd65, %f170;
	mul.f64 	%fd66, %fd64, %fd65;
	cvt.rn.f32.f64 	%f171, %fd66;
	fma.rn.f32 	%f196, %f164, %f171, %f162;
	add.f32 	%f197, %f163, %f171;
	add.s32 	%r62, %r62, 2;
$L__BB44_12:
	setp.ne.s32 	%p11, %r7, 0;
	@%p11 bra 	$L__BB44_14;
	add.s32 	%r54, %r10, %r62;
	mul.wide.s32 	%rd33, %r54, 4;
	add.s64 	%rd34, %rd1, %rd33;
	ld.global.u32 	%r55, [%rd34];
	cvt.rn.f32.s32 	%f172, %r55;
	add.s32 	%r56, %r62, %r22;
	mul.wide.u32 	%rd35, %r56, 8;
	add.s64 	%rd36, %rd2, %rd35;
	ld.local.f64 	%fd67, [%rd36];
	mul.f64 	%fd68, %fd1, %fd67;
	sub.f32 	%f173, %f1, %f172;
	mul.f32 	%f174, %f173, %f173;
	div.rn.f32 	%f175, %f174, %f2;
	mul.f32 	%f176, %f175, 0fBFB8AA3B;
	ex2.approx.f32 	%f177, %f176;
	cvt.f64.f32 	%fd69, %f177;
	mul.f64 	%fd70, %fd68, %fd69;
	cvt.rn.f32.f64 	%f178, %fd70;
	fma.rn.f32 	%f196, %f172, %f178, %f196;
	add.f32 	%f197, %f197, %f178;
$L__BB44_14:
	add.s32 	%r58, %r9, 1;
	setp.ne.s32 	%p12, %r9, %r22;
	@%p12 bra 	$L__BB44_3;
$L__BB44_15:
	div.rn.f32 	%f179, %f196, %f197;
	cvt.rzi.s32.f32 	%r57, %f179;
	st.global.u32 	[%rd3], %r57;
$L__BB44_16:
	ret;

}
	// .globl	_Z12store_kernelIlEvPT_S1_S1_m
.visible .entry _Z12store_kernelIlEvPT_S1_S1_m(
	.param .u64 .ptr .align 1 _Z12store_kernelIlEvPT_S1_S1_m_param_0,
	.param .u64 .ptr .align 1 _Z12store_kernelIlEvPT_S1_S1_m_param_1,
	.param .u64 .ptr .align 1 _Z12store_kernelIlEvPT_S1_S1_m_param_2,
	.param .u64 _Z12store_kernelIlEvPT_S1_S1_m_param_3
)
{
	.reg .pred 	%p<4>;
	.reg .b32 	%r<7>;
	.reg .b64 	%rd<26>;

	ld.param.u64 	%rd14, [_Z12store_kernelIlEvPT_S1_S1_m_param_0];
	ld.param.u64 	%rd15, [_Z12store_kernelIlEvPT_S1_S1_m_param_1];
	ld.param.u64 	%rd16, [_Z12store_kernelIlEvPT_S1_S1_m_param_2];
	ld.param.u64 	%rd17, [_Z12store_kernelIlEvPT_S1_S1_m_param_3];
	mov.u32 	%r2, %tid.x;
	mov.u32 	%r3, %ctaid.x;
	mov.u32 	%r1, %ntid.x;
	mad.lo.s32 	%r4, %r3, %r1, %r2;
	cvt.u64.u32 	%rd24, %r4;
	add.s64 	%rd2, %rd17, -8000;
	setp.le.u64 	%p1, %rd2, %rd24;
	@%p1 bra 	$L__BB45_5;
	mov.u32 	%r5, %nctaid.x;
	mul.lo.s32 	%r6, %r1, %r5;
	cvt.u64.u32 	%rd3, %r6;
	cvta.to.global.u64 	%rd4, %rd14;
	cvta.to.global.u64 	%rd5, %rd15;
	cvta.to.global.u64 	%rd6, %rd16;
$L__BB45_2:
	shl.b64 	%rd19, %rd24, 3;
	add.s64 	%rd8, %rd4, %rd19;
	add.s64 	%rd9, %rd5, %rd19;
	add.s64 	%rd10, %rd6, %rd19;
	mov.b64 	%rd25, 256;
$L__BB45_3:
	.pragma "nounroll";
	add.s64 	%rd20, %rd8, %rd25;
	mov.b64 	%rd21, 0;
	st.global.u64 	[%rd20+-256], %rd21;
	add.s64 	%rd22, %rd9, %rd25;
	st.global.u64 	[%rd22+-256], %rd21;
	add.s64 	%rd23, %rd10, %rd25;
	st.global.u64 	[%rd23+-256], %rd21;
	st.global.u64 	[%rd20+-248], %rd21;
	st.global.u64 	[%rd22+-248], %rd21;
	st.global.u64 	[%rd23+-248], %rd21;
	st.global.u64 	[%rd20+-240], %rd21;
	st.global.u64 	[%rd22+-240], %rd21;
	st.global.u64 	[%rd23+-240], %rd21;
	st.global.u64 	[%rd20+-232], %rd21;
	st.global.u64 	[%rd22+-232], %rd21;
	st.global.u64 	[%rd23+-232], %rd21;
	st.global.u64 	[%rd20+-224], %rd21;
	st.global.u64 	[%rd22+-224], %rd21;
	st.global.u64 	[%rd23+-224], %rd21;
	st.global.u64 	[%rd20+-216], %rd21;
	st.global.u64 	[%rd22+-216], %rd21;
	st.global.u64 	[%rd23+-216], %rd21;
	st.global.u64 	[%rd20+-208], %rd21;
	st.global.u64 	[%rd22+-208], %rd21;
	st.global.u64 	[%rd23+-208], %rd21;
	st.global.u64 	[%rd20+-200], %rd21;
	st.global.u64 	[%rd22+-200], %rd21;
	st.global.u64 	[%rd23+-200], %rd21;
	st.global.u64 	[%rd20+-192], %rd21;
	st.global.u64 	[%rd22+-192], %rd21;
	st.global.u64 	[%rd23+-192], %rd21;
	st.global.u64 	[%rd20+-184], %rd21;
	st.global.u64 	[%rd22+-184], %rd21;
	st.global.u64 	[%rd23+-184], %rd21;
	st.global.u64 	[%rd20+-176], %rd21;
	st.global.u64 	[%rd22+-176], %rd21;
	st.global.u64 	[%rd23+-176], %rd21;
	st.global.u64 	[%rd20+-168], %rd21;
	st.global.u64 	[%rd22+-168], %rd21;
	st.global.u64 	[%rd23+-168], %rd21;
	st.global.u64 	[%rd20+-160], %rd21;
	st.global.u64 	[%rd22+-160], %rd21;
	st.global.u64 	[%rd23+-160], %rd21;
	st.global.u64 	[%rd20+-152], %rd21;
	st.global.u64 	[%rd22+-152], %rd21;
	st.global.u64 	[%rd23+-152], %rd21;
	st.global.u64 	[%rd20+-144], %rd21;
	st.global.u64 	[%rd22+-144], %rd21;
	st.global.u64 	[%rd23+-144], %rd21;
	st.global.u64 	[%rd20+-136], %rd21;
	st.global.u64 	[%rd22+-136], %rd21;
	st.global.u64 	[%rd23+-136], %rd21;
	st.global.u64 	[%rd20+-128], %rd21;
	st.global.u64 	[%rd22+-128], %rd21;
	st.global.u64 	[%rd23+-128], %rd21;
	st.global.u64 	[%rd20+-120], %rd21;
	st.global.u64 	[%rd22+-120], %rd21;
	st.global.u64 	[%rd23+-120], %rd21;
	st.global.u64 	[%rd20+-112], %rd21;
	st.global.u64 	[%rd22+-112], %rd21;
	st.global.u64 	[%rd23+-112], %rd21;
	st.global.u64 	[%rd20+-104], %rd21;
	st.global.u64 	[%rd22+-104], %rd21;
	st.global.u64 	[%rd23+-104], %rd21;
	st.global.u64 	[%rd20+-96], %rd21;
	st.global.u64 	[%rd22+-96], %rd21;
	st.global.u64 	[%rd23+-96], %rd21;
	st.global.u64 	[%rd20+-88], %rd21;
	st.global.u64 	[%rd22+-88], %rd21;
	st.global.u64 	[%rd23+-88], %rd21;
	st.global.u64 	[%rd20+-80], %rd21;
	st.global.u64 	[%rd22+-80], %rd21;
	st.global.u64 	[%rd23+-80], %rd21;
	st.global.u64 	[%rd20+-72], %rd21;
	st.global.u64 	[%rd22+-72], %rd21;
	st.global.u64 	[%rd23+-72], %rd21;
	st.global.u64 	[%rd20+-64], %rd21;
	st.global.u64 	[%rd22+-64], %rd21;
	st.global.u64 	[%rd23+-64], %rd21;
	st.global.u64 	[%rd20+-56], %rd21;
	st.global.u64 	[%rd22+-56], %rd21;
	st.global.u64 	[%rd23+-56], %rd21;
	st.global.u64 	[%rd20+-48], %rd21;
	st.global.u64 	[%rd22+-48], %rd21;
	st.global.u64 	[%rd23+-48], %rd21;
	st.global.u64 	[%rd20+-40], %rd21;
	st.global.u64 	[%rd22+-40], %rd21;
	st.global.u64 	[%rd23+-40], %rd21;
	st.global.u64 	[%rd20+-32], %rd21;
	st.global.u64 	[%rd22+-32], %rd21;
	st.global.u64 	[%rd23+-32], %rd21;
	st.global.u64 	[%rd20+-24], %rd21;
	st.global.u64 	[%rd22+-24], %rd21;
	st.global.u64 	[%rd23+-24], %rd21;
	st.global.u64 	[%rd20+-16], %rd21;
	st.global.u64 	[%rd22+-16], %rd21;
	st.global.u64 	[%rd23+-16], %rd21;
	st.global.u64 	[%rd20+-8], %rd21;
	st.global.u64 	[%rd22+-8], %rd21;
	st.global.u64 	[%rd23+-8], %rd21;
	st.global.u64 	[%rd20], %rd21;
	st.global.u64 	[%rd22], %rd21;
	st.global.u64 	[%rd23], %rd21;
	st.global.u64 	[%rd20+8], %rd21;
	st.global.u64 	[%rd22+8], %rd21;
	st.global.u64 	[%rd23+8], %rd21;
	st.global.u64 	[%rd20+16], %rd21;
	st.global.u64 	[%rd22+16], %rd21;
	st.global.u64 	[%rd23+16], %rd21;
	st.global.u64 	[%rd20+24], %rd21;
	st.global.u64 	[%rd22+24], %rd21;
	st.global.u64 	[%rd23+24], %rd21;
	st.global.u64 	[%rd20+32], %rd21;
	st.global.u64 	[%rd22+32], %rd21;
	st.global.u64 	[%rd23+32], %rd21;
	st.global.u64 	[%rd20+40], %rd21;
	st.global.u64 	[%rd22+40], %rd21;
	st.global.u64 	[%rd23+40], %rd21;
	st.global.u64 	[%rd20+48], %rd21;
	st.global.u64 	[%rd22+48], %rd21;
	st.global.u64 	[%rd23+48], %rd21;
	st.global.u64 	[%rd20+56], %rd21;
	st.global.u64 	[%rd22+56], %rd21;
	st.global.u64 	[%rd23+56], %rd21;
	st.global.u64 	[%rd20+64], %rd21;
	st.global.u64 	[%rd22+64], %rd21;
	st.global.u64 	[%rd23+64], %rd21;
	st.global.u64 	[%rd20+72], %rd21;
	st.global.u64 	[%rd22+72], %rd21;
	st.global.u64 	[%rd23+72], %rd21;
	st.global.u64 	[%rd20+80], %rd21;
	st.global.u64 	[%rd22+80], %rd21;
	st.global.u64 	[%rd23+80], %rd21;
	st.global.u64 	[%rd20+88], %rd21;
	st.global.u64 	[%rd22+88], %rd21;
	st.global.u64 	[%rd23+88], %rd21;
	st.global.u64 	[%rd20+96], %rd21;
	st.global.u64 	[%rd22+96], %rd21;
	st.global.u64 	[%rd23+96], %rd21;
	st.global.u64 	[%rd20+104], %rd21;
	st.global.u64 	[%rd22+104], %rd21;
	st.global.u64 	[%rd23+104], %rd21;
	st.global.u64 	[%rd20+112], %rd21;
	st.global.u64 	[%rd22+112], %rd21;
	st.global.u64 	[%rd23+112], %rd21;
	st.global.u64 	[%rd20+120], %rd21;
	st.global.u64 	[%rd22+120], %rd21;
	st.global.u64 	[%rd23+120], %rd21;
	st.global.u64 	[%rd20+128], %rd21;
	st.global.u64 	[%rd22+128], %rd21;
	st.global.u64 	[%rd23+128], %rd21;
	st.global.u64 	[%rd20+136], %rd21;
	st.global.u64 	[%rd22+136], %rd21;
	st.global.u64 	[%rd23+136], %rd21;
	st.global.u64 	[%rd20+144], %rd21;
	st.global.u64 	[%rd22+144], %rd21;
	st.global.u64 	[%rd23+144], %rd21;
	st.global.u64 	[%rd20+152], %rd21;
	st.global.u64 	[%rd22+152], %rd21;
	st.global.u64 	[%rd23+152], %rd21;
	st.global.u64 	[%rd20+160], %rd21;
	st.global.u64 	[%rd22+160], %rd21;
	st.global.u64 	[%rd23+160], %rd21;
	st.global.u64 	[%rd20+168], %rd21;
	st.global.u64 	[%rd22+168], %rd21;
	st.global.u64 	[%rd23+168], %rd21;
	st.global.u64 	[%rd20+176], %rd21;
	st.global.u64 	[%rd22+176], %rd21;
	st.global.u64 	[%rd23+176], %rd21;
	st.global.u64 	[%rd20+184], %rd21;
	st.global.u64 	[%rd22+184], %rd21;
	st.global.u64 	[%rd23+184], %rd21;
	st.global.u64 	[%rd20+192], %rd21;
	st.global.u64 	[%rd22+192], %rd21;
	st.global.u64 	[%rd23+192], %rd21;
	st.global.u64 	[%rd20+200], %rd21;
	st.global.u64 	[%rd22+200], %rd21;
	st.global.u64 	[%rd23+200], %rd21;
	st.global.u64 	[%rd20+208], %rd21;
	st.global.u64 	[%rd22+208], %rd21;
	st.global.u64 	[%rd23+208], %rd21;
	st.global.u64 	[%rd20+216], %rd21;
	st.global.u64 	[%rd22+216], %rd21;
	st.global.u64 	[%rd23+216], %rd21;
	st.global.u64 	[%rd20+224], %rd21;
	st.global.u64 	[%rd22+224], %rd21;
	st.global.u64 	[%rd23+224], %rd21;
	st.global.u64 	[%rd20+232], %rd21;
	st.global.u64 	[%rd22+232], %rd21;
	st.global.u64 	[%rd23+232], %rd21;
	st.global.u64 	[%rd20+240], %rd21;
	st.global.u64 	[%rd22+240], %rd21;
	st.global.u64 	[%rd23+240], %rd21;
	st.global.u64 	[%rd20+248], %rd21;
	st.global.u64 	[%rd22+248], %rd21;
	st.global.u64 	[%rd23+248], %rd21;
	add.s64 	%rd25, %rd25, 512;
	setp.ne.s64 	%p2, %rd25, 64256;
	@%p2 bra 	$L__BB45_3;
	add.s64 	%rd24, %rd24, %rd3;
	setp.lt.u64 	%p3, %rd24, %rd2;
	@%p3 bra 	$L__BB45_2;
$L__BB45_5:
	ret;

}
	// .globl	_Z19load_and_sum_kernelIlEvPT_S1_S1_m
.visible .entry _Z19load_and_sum_kernelIlEvPT_S1_S1_m(
	.param .u64 .ptr .align 1 _Z19load_and_sum_kernelIlEvPT_S1_S1_m_param_0,
	.param .u64 .ptr .align 1 _Z19load_and_sum_kernelIlEvPT_S1_S1_m_param_1,
	.param .u64 .ptr .align 1 _Z19load_and_sum_kernelIlEvPT_S1_S1_m_param_2,
	.param .u64 _Z19load_and_sum_kernelIlEvPT_S1_S1_m_param_3
)
{
	.reg .pred 	%p<4>;
	.reg .b32 	%r<7>;
	.reg .b64 	%rd<418>;

	ld.param.u64 	%rd17, [_Z19load_and_sum_kernelIlEvPT_S1_S1_m_param_0];
	ld.param.u64 	%rd18, [_Z19load_and_sum_kernelIlEvPT_S1_S1_m_param_3];
	cvta.to.global.u64 	%rd1, %rd17;
	mov.u32 	%r2, %tid.x;
	mov.u32 	%r3, %ctaid.x;
	mov.u32 	%r1, %ntid.x;
	mad.lo.s32 	%r4, %r3, %r1, %r2;
	cvt.u64.u32 	%rd414, %r4;
	add.s64 	%rd3, %rd18, -8000;
	setp.le.u64 	%p1, %rd3, %rd414;
	@%p1 bra 	$L__BB46_5;
	mov.u32 	%r5, %nctaid.x;
	mul.lo.s32 	%r6, %r1, %r5;
	cvt.u64.u32 	%rd4, %r6;
	mov.b64 	%rd417, 0;
$L__BB46_2:
	ld.param.u64 	%rd413, [_Z19load_and_sum_kernelIlEvPT_S1_S1_m_param_2];
	ld.param.u64 	%rd412, [_Z19load_and_sum_kernelIlEvPT_S1_S1_m_param_1];
	shl.b64 	%rd21, %rd414, 3;
	add.s64 	%rd7, %rd1, %rd21;
	cvta.to.global.u64 	%rd22, %rd412;
	add.s64 	%rd8, %rd22, %rd21;
	cvta.to.global.u64 	%rd23, %rd413;
	add.s64 	%rd9, %rd23, %rd21;
	mov.b64 	%rd416, 256;
$L__BB46_3:
	.pragma "nounroll";
	add.s64 	%rd24, %rd7, %rd416;
	ld.global.u64 	%rd25, [%rd24+-256];
	add.s64 	%rd26, %rd8, %rd416;
	ld.global.u64 	%rd27, [%rd26+-256];
	add.s64 	%rd28, %rd9, %rd416;
	ld.global.u64 	%rd29, [%rd28+-256];
	add.s64 	%rd30, %rd25, %rd417;
	add.s64 	%rd31, %rd30, %rd27;
	add.s64 	%rd32, %rd31, %rd29;
	ld.global.u64 	%rd33, [%rd24+-248];
	ld.global.u64 	%rd34, [%rd26+-248];
	ld.global.u64 	%rd35, [%rd28+-248];
	add.s64 	%rd36, %rd33, %rd32;
	add.s64 	%rd37, %rd36, %rd34;
	add.s64 	%rd38, %rd37, %rd35;
	ld.global.u64 	%rd39, [%rd24+-240];
	ld.global.u64 	%rd40, [%rd26+-240];
	ld.global.u64 	%rd41, [%rd28+-240];
	add.s64 	%rd42, %rd39, %rd38;
	add.s64 	%rd43, %rd42, %rd40;
	add.s64 	%rd44, %rd43, %rd41;
	ld.global.u64 	%rd45, [%rd24+-232];
	ld.global.u64 	%rd46, [%rd26+-232];
	ld.global.u64 	%rd47, [%rd28+-232];
	add.s64 	%rd48, %rd45, %rd44;
	add.s64 	%rd49, %rd48, %rd46;
	add.s64 	%rd50, %rd49, %rd47;
	ld.global.u64 	%rd51, [%rd24+-224];
	ld.global.u64 	%rd52, [%rd26+-224];
	ld.global.u64 	%rd53, [%rd28+-224];
	add.s64 	%rd54, %rd51, %rd50;
	add.s64 	%rd55, %rd54, %rd52;
	add.s64 	%rd56, %rd55, %rd53;
	ld.global.u64 	%rd57, [%rd24+-216];
	ld.global.u64 	%rd58, [%rd26+-216];
	ld.global.u64 	%rd59, [%rd28+-216];
	add.s64 	%rd60, %rd57, %rd56;
	add.s64 	%rd61, %rd60, %rd58;
	add.s64 	%rd62, %rd61, %rd59;
	ld.global.u64 	%rd63, [%rd24+-208];
	ld.global.u64 	%rd64, [%rd26+-208];
	ld.global.u64 	%rd65, [%rd28+-208];
	add.s64 	%rd66, %rd63, %rd62;
	add.s64 	%rd67, %rd66, %rd64;
	add.s64 	%rd68, %rd67, %rd65;
	ld.global.u64 	%rd69, [%rd24+-200];
	ld.global.u64 	%rd70, [%rd26+-200];
	ld.global.u64 	%rd71, [%rd28+-200];
	add.s64 	%rd72, %rd69, %rd68;
	add.s64 	%rd73, %rd72, %rd70;
	add.s64 	%rd74, %rd73, %rd71;
	ld.global.u64 	%rd75, [%rd24+-192];
	ld.global.u64 	%rd76, [%rd26+-192];
	ld.global.u64 	%rd77, [%rd28+-192];
	add.s64 	%rd78, %rd75, %rd74;
	add.s64 	%rd79, %rd78, %rd76;
	add.s64 	%rd80, %rd79, %rd77;
	ld.global.u64 	%rd81, [%rd24+-184];
	ld.global.u64 	%rd82, [%rd26+-184];
	ld.global.u64 	%rd83, [%rd28+-184];
	add.s64 	%rd84, %rd81, %rd80;
	add.s64 	%rd85, %rd84, %rd82;
	add.s64 	%rd86, %rd85, %rd83;
	ld.global.u64 	%rd87, [%rd24+-176];
	ld.global.u64 	%rd88, [%rd26+-176];
	ld.global.u64 	%rd89, [%rd28+-176];
	add.s64 	%rd90, %rd87, %rd86;
	add.s64 	%rd91, %rd90, %rd88;
	add.s64 	%rd92, %rd91, %rd89;
	ld.global.u64 	%rd93, [%rd24+-168];
	ld.global.u64 	%rd94, [%rd26+-168];
	ld.global.u64 	%rd95, [%rd28+-168];
	add.s64 	%rd96, %rd93, %rd92;
	add.s64 	%rd97, %rd96, %rd94;
	add.s64 	%rd98, %rd97, %rd95;
	ld.global.u64 	%rd99, [%rd24+-160];
	ld.global.u64 	%rd100, [%rd26+-160];
	ld.global.u64 	%rd101, [%rd28+-160];
	add.s64 	%rd102, %rd99, %rd98;
	add.s64 	%rd103, %rd102, %rd100;
	add.s64 	%rd104, %rd103, %rd101;
	ld.global.u64 	%rd105, [%rd24+-152];
	ld.global.u64 	%rd106, [%rd26+-152];
	ld.global.u64 	%rd107, [%rd28+-152];
	add.s64 	%rd108, %rd105, %rd104;
	add.s64 	%rd109, %rd108, %rd106;
	add.s64 	%rd110, %rd109, %rd107;
	ld.global.u64 	%rd111, [%rd24+-144];
	ld.global.u64 	%rd112, [%rd26+-144];
	ld.global.u64 	%rd113, [%rd28+-144];
	add.s64 	%rd114, %rd111, %rd110;
	add.s64 	%rd115, %rd114, %rd112;
	add.s64 	%rd116, %rd115, %rd113;
	ld.global.u64 	%rd117, [%rd24+-136];
	ld.global.u64 	%rd118, [%rd26+-136];
	ld.global.u64 	%rd119, [%rd28+-136];
	add.s64 	%rd120, %rd117, %rd116;
	add.s64 	%rd121, %rd120, %rd118;
	add.s64 	%rd122, %rd121, %rd119;
	ld.global.u64 	%rd123, [%rd24+-128];
	ld.global.u64 	%rd124, [%rd26+-128];
	ld.global.u64 	%rd125, [%rd28+-128];
	add.s64 	%rd126, %rd123, %rd122;
	add.s64 	%rd127, %rd126, %rd124;
	add.s64 	%rd128, %rd127, %rd125;
	ld.global.u64 	%rd129, [%rd24+-120];
	ld.global.u64 	%rd130, [%rd26+-120];
	ld.global.u64 	%rd131, [%rd28+-120];
	add.s64 	%rd132, %rd129, %rd128;
	add.s64 	%rd133, %rd132, %rd130;
	add.s64 	%rd134, %rd133, %rd131;
	ld.global.u64 	%rd135, [%rd24+-112];
	ld.global.u64 	%rd136, [%rd26+-112];
	ld.global.u64 	%rd137, [%rd28+-112];
	add.s64 	%rd138, %rd135, %rd134;
	add.s64 	%rd139, %rd138, %rd136;
	add.s64 	%rd140, %rd139, %rd137;
	ld.global.u64 	%rd141, [%rd24+-104];
	ld.global.u64 	%rd142, [%rd26+-104];
	ld.global.u64 	%rd143, [%rd28+-104];
	add.s64 	%rd144, %rd141, %rd140;
	add.s64 	%rd145, %rd144, %rd142;
	add.s64 	%rd146, %rd145, %rd143;
	ld.global.u64 	%rd147, [%rd24+-96];
	ld.global.u64 	%rd148, [%rd26+-96];
	ld.global.u64 	%rd149, [%rd28+-96];
	add.s64 	%rd150, %rd147, %rd146;
	add.s64 	%rd151, %rd150, %rd148;
	add.s64 	%rd152, %rd151, %rd149;
	ld.global.u64 	%rd153, [%rd24+-88];
	ld.global.u64 	%rd154, [%rd26+-88];
	ld.global.u64 	%rd155, [%rd28+-88];
	add.s64 	%rd156, %rd153, %rd152;
	add.s64 	%rd157, %rd156, %rd154;
	add.s64 	%rd158, %rd157, %rd155;
	ld.global.u64 	%rd159, [%rd24+-80];
	ld.global.u64 	%rd160, [%rd26+-80];
	ld.global.u64 	%rd161, [%rd28+-80];
	add.s64 	%rd162, %rd159, %rd158;
	add.s64 	%rd163, %rd162, %rd160;
	add.s64 	%rd164, %rd163, %rd161;
	ld.global.u64 	%rd165, [%rd24+-72];
	ld.global.u64 	%rd166, [%rd26+-72];
	ld.global.u64 	%rd167, [%rd28+-72];
	add.s64 	%rd168, %rd165, %rd164;
	add.s64 	%rd169, %rd168, %rd166;
	add.s64 	%rd170, %rd169, %rd167;
	ld.global.u64 	%rd171, [%rd24+-64];
	ld.global.u64 	%rd172, [%rd26+-64];
	ld.global.u64 	%rd173, [%rd28+-64];
	add.s64 	%rd174, %rd171, %rd170;
	add.s64 	%rd175, %rd174, %rd172;
	add.s64 	%rd176, %rd175, %rd173;
	ld.global.u64 	%rd177, [%rd24+-56];
	ld.global.u64 	%rd178, [%rd26+-56];
	ld.global.u64 	%rd179, [%rd28+-56];
	add.s64 	%rd180, %rd177, %rd176;
	add.s64 	%rd181, %rd180, %rd178;
	add.s64 	%rd182, %rd181, %rd179;
	ld.global.u64 	%rd183, [%rd24+-48];
	ld.global.u64 	%rd184, [%rd26+-48];
	ld.global.u64 	%rd185, [%rd28+-48];
	add.s64 	%rd186, %rd183, %rd182;
	add.s64 	%rd187, %rd186, %rd184;
	add.s64 	%rd188, %rd187, %rd185;
	ld.global.u64 	%rd189, [%rd24+-40];
	ld.global.u64 	%rd190, [%rd26+-40];
	ld.global.u64 	%rd191, [%rd28+-40];
	add.s64 	%rd192, %rd189, %rd188;
	add.s64 	%rd193, %rd192, %rd190;
	add.s64 	%rd194, %rd193, %rd191;
	ld.global.u64 	%rd195, [%rd24+-32];
	ld.global.u64 	%rd196, [%rd26+-32];
	ld.global.u64 	%rd197, [%rd28+-32];
	add.s64 	%rd198, %rd195, %rd194;
	add.s64 	%rd199, %rd198, %rd196;
	add.s64 	%rd200, %rd199, %rd197;
	ld.global.u64 	%rd201, [%rd24+-24];
	ld.global.u64 	%rd202, [%rd26+-24];
	ld.global.u64 	%rd203, [%rd28+-24];
	add.s64 	%rd204, %rd201, %rd200;
	add.s64 	%rd205, %rd204, %rd202;
	add.s64 	%rd206, %rd205, %rd203;
	ld.global.u64 	%rd207, [%rd24+-16];
	ld.global.u64 	%rd208, [%rd26+-16];
	ld.global.u64 	%rd209, [%rd28+-16];
	add.s64 	%rd210, %rd207, %rd206;
	add.s64 	%rd211, %rd210, %rd208;
	add.s64 	%rd212, %rd211, %rd209;
	ld.global.u64 	%rd213, [%rd24+-8];
	ld.global.u64 	%rd214, [%rd26+-8];
	ld.global.u64 	%rd215, [%rd28+-8];
	add.s64 	%rd216, %rd213, %rd212;
	add.s64 	%rd217, %rd216, %rd214;
	add.s64 	%rd218, %rd217, %rd215;
	ld.global.u64 	%rd219, [%rd24];
	ld.global.u64 	%rd220, [%rd26];
	ld.global.u64 	%rd221, [%rd28];
	add.s64 	%rd222, %rd219, %rd218;
	add.s64 	%rd223, %rd222, %rd220;
	add.s64 	%rd224, %rd223, %rd221;
	ld.global.u64 	%rd225, [%rd24+8];
	ld.global.u64 	%rd226, [%rd26+8];
	ld.global.u64 	%rd227, [%rd28+8];
	add.s64 	%rd228, %rd225, %rd224;
	add.s64 	%rd229, %rd228, %rd226;
	add.s64 	%rd230, %rd229, %rd227;
	ld.global.u64 	%rd231, [%rd24+16];
	ld.global.u64 	%rd232, [%rd26+16];
	ld.global.u64 	%rd233, [%rd28+16];
	add.s64 	%rd234, %rd231, %rd230;
	add.s64 	%rd235, %rd234, %rd232;
	add.s64 	%rd236, %rd235, %rd233;
	ld.global.u64 	%rd237, [%rd24+24];
	ld.global.u64 	%rd238, [%rd26+24];
	ld.global.u64 	%rd239, [%rd28+24];
	add.s64 	%rd240, %rd237, %rd236;
	add.s64 	%rd241, %rd240, %rd238;
	add.s64 	%rd242, %rd241, %rd239;
	ld.global.u64 	%rd243, [%rd24+32];
	ld.global.u64 	%rd244, [%rd26+32];
	ld.global.u64 	%rd245, [%rd28+32];
	add.s64 	%rd246, %rd243, %rd242;
	add.s64 	%rd247, %rd246, %rd244;
	add.s64 	%rd248, %rd247, %rd245;
	ld.global.u64 	%rd249, [%rd24+40];
	ld.global.u64 	%rd250, [%rd26+40];
	ld.global.u64 	%rd251, [%rd28+40];
	add.s64 	%rd252, %rd249, %rd248;
	add.s64 	%rd253, %rd252, %rd250;
	add.s64 	%rd254, %rd253, %rd251;
	ld.global.u64 	%rd255, [%rd24+48];
	ld.global.u64 	%rd256, [%rd26+48];
	ld.global.u64 	%rd257, [%rd28+48];
	add.s64 	%rd258, %rd255, %rd254;
	add.s64 	%rd259, %rd258, %rd256;
	add.s64 	%rd260, %rd259, %rd257;
	ld.global.u64 	%rd261, [%rd24+56];
	ld.global.u64 	%rd262, [%rd26+56];
	ld.global.u64 	%rd263, [%rd28+56];
	add.s64 	%rd264, %rd261, %rd260;
	add.s64 	%rd265, %rd264, %rd262;
	add.s64 	%rd266, %rd265, %rd263;
	ld.global.u64 	%rd267, [%rd24+64];
	ld.global.u64 	%rd268, [%rd26+64];
	ld.global.u64 	%rd269, [%rd28+64];
	add.s64 	%rd270, %rd267, %rd266;
	add.s64 	%rd271, %rd270, %rd268;
	add.s64 	%rd272, %rd271, %rd269;
	ld.global.u64 	%rd273, [%rd24+72];
	ld.global.u64 	%rd274, [%rd26+72];
	ld.global.u64 	%rd275, [%rd28+72];
	add.s64 	%rd276, %rd273, %rd272;
	add.s64 	%rd277, %rd276, %rd274;
	add.s64 	%rd278, %rd277, %rd275;
	ld.global.u64 	%rd279, [%rd24+80];
	ld.global.u64 	%rd280, [%rd26+80];
	ld.global.u64 	%rd281, [%rd28+80];
	add.s64 	%rd282, %rd279, %rd278;
	add.s64 	%rd283, %rd282, %rd280;
	add.s64 	%rd284, %rd283, %rd281;
	ld.global.u64 	%rd285, [%rd24+88];
	ld.global.u64 	%rd286, [%rd26+88];
	ld.global.u64 	%rd287, [%rd28+88];
	add.s64 	%rd288, %rd285, %rd284;
	add.s64 	%rd289, %rd288, %rd286;
	add.s64 	%rd290, %rd289, %rd287;
	ld.global.u64 	%rd291, [%rd24+96];
	ld.global.u64 	%rd292, [%rd26+96];
	ld.global.u64 	%rd293, [%rd28+96];
	add.s64 	%rd294, %rd291, %rd290;
	add.s64 	%rd295, %rd294, %rd292;
	add.s64 	%rd296, %rd295, %rd293;
	ld.global.u64 	%rd297, [%rd24+104];
	ld.global.u64 	%rd298, [%rd26+104];
	ld.global.u64 	%rd299, [%rd28+104];
	add.s64 	%rd300, %rd297, %rd296;
	add.s64 	%rd301, %rd300, %rd298;
	add.s64 	%rd302, %rd301, %rd299;
	ld.global.u64 	%rd303, [%rd24+112];
	ld.global.u64 	%rd304, [%rd26+112];
	ld.global.u64 	%rd305, [%rd28+112];
	add.s64 	%rd306, %rd303, %rd302;
	add.s64 	%rd307, %rd306, %rd304;
	add.s64 	%rd308, %rd307, %rd305;
	ld.global.u64 	%rd309, [%rd24+120];
	ld.global.u64 	%rd310, [%rd26+120];
	ld.global.u64 	%rd311, [%rd28+120];
	add.s64 	%rd312, %rd309, %rd308;
	add.s64 	%rd313, %rd312, %rd310;
	add.s64 	%rd314, %rd313, %rd311;
	ld.global.u64 	%rd315, [%rd24+128];
	ld.global.u64 	%rd316, [%rd26+128];
	ld.global.u64 	%rd317, [%rd28+128];
	add.s64 	%rd318, %rd315, %rd314;
	add.s64 	%rd319, %rd318, %rd316;
	add.s64 	%rd320, %rd319, %rd317;
	ld.global.u64 	%rd321, [%rd24+136];
	ld.global.u64 	%rd322, [%rd26+136];
	ld.global.u64 	%rd323, [%rd28+136];
	add.s64 	%rd324, %rd321, %rd320;
	add.s64 	%rd325, %rd324, %rd322;
	add.s64 	%rd326, %rd325, %rd323;
	ld.global.u64 	%rd327, [%rd24+144];
	ld.global.u64 	%rd328, [%rd26+144];
	ld.global.u64 	%rd329, [%rd28+144];
	add.s64 	%rd330, %rd327, %rd326;
	add.s64 	%rd331, %rd330, %rd328;
	add.s64 	%rd332, %rd331, %rd329;
	ld.global.u64 	%rd333, [%rd24+152];
	ld.global.u64 	%rd334, [%rd26+152];
	ld.global.u64 	%rd335, [%rd28+152];
	add.s64 	%rd336, %rd333, %rd332;
	add.s64 	%rd337, %rd336, %rd334;
	add.s64 	%rd338, %rd337, %rd335;
	ld.global.u64 	%rd339, [%rd24+160];
	ld.global.u64 	%rd340, [%rd26+160];
	ld.global.u64 	%rd341, [%rd28+160];
	add.s64 	%rd342, %rd339, %rd338;
	add.s64 	%rd343, %rd342, %rd340;
	add.s64 	%rd344, %rd343, %rd341;
	ld.global.u64 	%rd345, [%rd24+168];
	ld.global.u64 	%rd346, [%rd26+168];
	ld.global.u64 	%rd347, [%rd28+168];
	add.s64 	%rd348, %rd345, %rd344;
	add.s64 	%rd349, %rd348, %rd346;
	add.s64 	%rd350, %rd349, %rd347;
	ld.global.u64 	%rd351, [%rd24+176];
	ld.global.u64 	%rd352, [%rd26+176];
	ld.global.u64 	%rd353, [%rd28+176];
	add.s64 	%rd354, %rd351, %rd350;
	add.s64 	%rd355, %rd354, %rd352;
	add.s64 	%rd356, %rd355, %rd353;
	ld.global.u64 	%rd357, [%rd24+184];
	ld.global.u64 	%rd358, [%rd26+184];
	ld.global.u64 	%rd359, [%rd28+184];
	add.s64 	%rd360, %rd357, %rd356;
	add.s64 	%rd361, %rd360, %rd358;
	add.s64 	%rd362, %rd361, %rd359;
	ld.global.u64 	%rd363, [%rd24+192];
	ld.global.u64 	%rd364, [%rd26+192];
	ld.global.u64 	%rd365, [%rd28+192];
	add.s64 	%rd366, %rd363, %rd362;
	add.s64 	%rd367, %rd366, %rd364;
	add.s64 	%rd368, %rd367, %rd365;
	ld.global.u64 	%rd369, [%rd24+200];
	ld.global.u64 	%rd370, [%rd26+200];
	ld.global.u64 	%rd371, [%rd28+200];
	add.s64 	%rd372, %rd369, %rd368;
	add.s64 	%rd373, %rd372, %rd370;
	add.s64 	%rd374, %rd373, %rd371;
	ld.global.u64 	%rd375, [%rd24+208];
	ld.global.u64 	%rd376, [%rd26+208];
	ld.global.u64 	%rd377, [%rd28+208];
	add.s64 	%rd378, %rd375, %rd374;
	add.s64 	%rd379, %rd378, %rd376;
	add.s64 	%rd380, %rd379, %rd377;
	ld.global.u64 	%rd381, [%rd24+216];
	ld.global.u64 	%rd382, [%rd26+216];
	ld.global.u64 	%rd383, [%rd28+216];
	add.s64 	%rd384, %rd381, %rd380;
	add.s64 	%rd385, %rd384, %rd382;
	add.s64 	%rd386, %rd385, %rd383;
	ld.global.u64 	%rd387, [%rd24+224];
	ld.global.u64 	%rd388, [%rd26+224];
	ld.global.u64 	%rd389, [%rd28+224];
	add.s64 	%rd390, %rd387, %rd386;
	add.s64 	%rd391, %rd390, %rd388;
	add.s64 	%rd392, %rd391, %rd389;
	ld.global.u64 	%rd393, [%rd24+232];
	ld.global.u64 	%rd394, [%rd26+232];
	ld.global.u64 	%rd395, [%rd28+232];
	add.s64 	%rd396, %rd393, %rd392;
	add.s64 	%rd397, %rd396, %rd394;
	add.s64 	%rd398, %rd397, %rd395;
	ld.global.u64 	%rd399, [%rd24+240];
	ld.global.u64 	%rd400, [%rd26+240];
	ld.global.u64 	%rd401, [%rd28+240];
	add.s64 	%rd402, %rd399, %rd398;
	add.s64 	%rd403, %rd402, %rd400;
	add.s64 	%rd404, %rd403, %rd401;
	ld.global.u64 	%rd405, [%rd24+248];
	ld.global.u64 	%rd406, [%rd26+248];
	ld.global.u64 	%rd407, [%rd28+248];
	add.s64 	%rd408, %rd405, %rd404;
	add.s64 	%rd409, %rd408, %rd406;
	add.s64 	%rd417, %rd409, %rd407;
	add.s64 	%rd416, %rd416, 512;
	setp.ne.s64 	%p2, %rd416, 64256;
	@%p2 bra 	$L__BB46_3;
	shl.b64 	%rd410, %rd414, 3;
	add.s64 	%rd411, %rd1, %rd410;
	st.global.u64 	[%rd411], %rd417;
	add.s64 	%rd414, %rd414, %rd4;
	setp.lt.u64 	%p3, %rd414, %rd3;
	@%p3 bra 	$L__BB46_2;
$L__BB46_5:
	ret;

}
	// .globl	_Z24load_and_sum_kernel_iterIlEvPT_S1_S1_m
.visible .entry _Z24load_and_sum_kernel_iterIlEvPT_S1_S1_m(
	.param .u64 .ptr .align 1 _Z24load_and_sum_kernel_iterIlEvPT_S1_S1_m_param_0,
	.param .u64 .ptr .align 1 _Z24load_and_sum_kernel_iterIlEvPT_S1_S1_m_param_1,
	.param .u64 .ptr .align 1 _Z24load_and_sum_kernel_iterIlEvPT_S1_S1_m_param_2,
	.param .u64 _Z24load_and_sum_kernel_iterIlEvPT_S1_S1_m_param_3
)
{
	.reg .pred 	%p<4>;
	.reg .b32 	%r<7>;
	.reg .b64 	%rd<38>;

	ld.param.u64 	%rd19, [_Z24load_and_sum_kernel_iterIlEvPT_S1_S1_m_param_0];
	ld.param.u64 	%rd17, [_Z24load_and_sum_kernel_iterIlEvPT_S1_S1_m_param_1];
	ld.param.u64 	%rd18, [_Z24load_and_sum_kernel_iterIlEvPT_S1_S1_m_param_2];
	ld.param.u64 	%rd20, [_Z24load_and_sum_kernel_iterIlEvPT_S1_S1_m_param_3];
	cvta.to.global.u64 	%rd1, %rd19;
	mov.u32 	%r2, %tid.x;
	mov.u32 	%r3, %ctaid.x;
	mov.u32 	%r1, %ntid.x;
	mad.lo.s32 	%r4, %r3, %r1, %r2;
	cvt.u64.u32 	%rd34, %r4;
	add.s64 	%rd3, %rd20, -8000;
	setp.le.u64 	%p1, %rd3, %rd34;
	@%p1 bra 	$L__BB47_5;
	mov.u32 	%r5, %nctaid.x;
	mul.lo.s32 	%r6, %r1, %r5;
	cvt.u64.u32 	%rd4, %r6;
	cvta.to.global.u64 	%rd5, %rd17;
	cvta.to.global.u64 	%rd6, %rd18;
	mov.b64 	%rd37, 0;
$L__BB47_2:
	shl.b64 	%rd23, %rd34, 3;
	add.s64 	%rd9, %rd6, %rd23;
	add.s64 	%rd10, %rd5, %rd23;
	add.s64 	%rd11, %rd1, %rd23;
	mov.b64 	%rd36, 0;
$L__BB47_3:
	.pragma "nounroll";
	add.s64 	%rd24, %rd11, %rd36;
	ld.global.u64 	%rd25, [%rd24];
	add.s64 	%rd26, %rd10, %rd36;
	ld.global.u64 	%rd27, [%rd26];
	add.s64 	%rd28, %rd9, %rd36;
	ld.global.u64 	%rd29, [%rd28];
	add.s64 	%rd30, %rd25, %rd37;
	add.s64 	%rd31, %rd30, %rd27;
	add.s64 	%rd37, %rd31, %rd29;
	add.s64 	%rd36, %rd36, 8;
	setp.ne.s64 	%p2, %rd36, 64000;
	@%p2 bra 	$L__BB47_3;
	st.global.u64 	[%rd11], %rd37;
	add.s64 	%rd34, %rd34, %rd4;
	setp.lt.u64 	%p3, %rd34, %rd3;
	@%p3 bra 	$L__BB47_2;
$L__BB47_5:
	ret;

}
	// .globl	_Z24load_and_multiply_kernelIlEvPT_S1_S1_m
.visible .entry _Z24load_and_multiply_kernelIlEvPT_S1_S1_m(
	.param .u64 .ptr .align 1 _Z24load_and_multiply_kernelIlEvPT_S1_S1_m_param_0,
	.param .u64 .ptr .align 1 _Z24load_and_multiply_kernelIlEvPT_S1_S1_m_param_1,
	.param .u64 .ptr .align 1 _Z24load_and_multiply_kernelIlEvPT_S1_S1_m_param_2,
	.param .u64 _Z24load_and_multiply_kernelIlEvPT_S1_S1_m_param_3
)
{
	.reg .pred 	%p<3>;
	.reg .b32 	%r<7>;
	.reg .b64 	%rd<13>;

	ld.param.u64 	%rd7, [_Z24load_and_multiply_kernelIlEvPT_S1_S1_m_param_0];
	ld.param.u64 	%rd8, [_Z24load_and_multiply_kernelIlEvPT_S1_S1_m_param_3];
	mov.u32 	%r2, %tid.x;
	mov.u32 	%r3, %ctaid.x;
	mov.u32 	%r1, %ntid.x;
	mad.lo.s32 	%r4, %r3, %r1, %r2;
	cvt.u64.u32 	%rd12, %r4;
	add.s64 	%rd2, %rd8, -8000;
	setp.le.u64 	%p1, %rd2, %rd12;
	@%p1 bra 	$L__BB48_3;
	mov.u32 	%r5, %nctaid.x;
	mul.lo.s32 	%r6, %r1, %r5;
	cvt.u64.u32 	%rd3, %r6;
	cvta.to.global.u64 	%rd4, %rd7;
$L__BB48_2:
	shl.b64 	%rd9, %rd12, 3;
	add.s64 	%rd10, %rd4, %rd9;
	mov.b64 	%rd11, 0;
	st.global.u64 	[%rd10], %rd11;
	add.s64 	%rd12, %rd12, %rd3;
	setp.lt.u64 	%p2, %rd12, %rd2;
	@%p2 bra 	$L__BB48_2;
$L__BB48_3:
	ret;

}
	// .globl	_Z15multiply_kernelIlEvPT_m
.visible .entry _Z15multiply_kernelIlEvPT_m(
	.param .u64 .ptr .align 1 _Z15multiply_kernelIlEvPT_m_param_0,
	.param .u64 _Z15multiply_kernelIlEvPT_m_param_1
)
{
	.reg .pred 	%p<4>;
	.reg .b32 	%r<7>;
	.reg .b64 	%rd<214>;

	ld.param.u64 	%rd14, [_Z15multiply_kernelIlEvPT_m_param_0];
	ld.param.u64 	%rd15, [_Z15multiply_kernelIlEvPT_m_param_1];
	mov.u32 	%r2, %tid.x;
	mov.u32 	%r3, %ctaid.x;
	mov.u32 	%r1, %ntid.x;
	mad.lo.s32 	%r4, %r3, %r1, %r2;
	cvt.u64.u32 	%rd211, %r4;
	add.s64 	%rd2, %rd15, -8000;
	setp.le.u64 	%p1, %rd2, %rd211;
	@%p1 bra 	$L__BB49_5;
	mov.u32 	%r5, %nctaid.x;
	mul.lo.s32 	%r6, %r1, %r5;
	cvt.u64.u32 	%rd3, %r6;
	cvta.to.global.u64 	%rd4, %rd14;
$L__BB49_2:
	shl.b64 	%rd17, %rd211, 3;
	add.s64 	%rd6, %rd4, %rd17;
	ld.global.u64 	%rd213, [%rd6];
	ld.global.u64 	%rd18, [%rd6+8];
	ld.global.u64 	%rd19, [%rd6+16];
	mul.lo.s64 	%rd20, %rd18, %rd19;
	shl.b64 	%rd8, %rd20, 1;
	mov.b64 	%rd212, 63;
$L__BB49_3:
	.pragma "nounroll";
	add.s64 	%rd21, %rd212, -63;
	mul.lo.s64 	%rd22, %rd8, %rd213;
	mul.lo.s64 	%rd23, %rd22, %rd21;
	add.s64 	%rd24, %rd212, -62;
	mul.lo.s64 	%rd25, %rd8, %rd23;
	mul.lo.s64 	%rd26, %rd25, %rd24;
	add.s64 	%rd27, %rd212, -61;
	mul.lo.s64 	%rd28, %rd8, %rd26;
	mul.lo.s64 	%rd29, %rd28, %rd27;
	add.s64 	%rd30, %rd212, -60;
	mul.lo.s64 	%rd31, %rd8, %rd29;
	mul.lo.s64 	%rd32, %rd31, %rd30;
	add.s64 	%rd33, %rd212, -59;
	mul.lo.s64 	%rd34, %rd8, %rd32;
	mul.lo.s64 	%rd35, %rd34, %rd33;
	add.s64 	%rd36, %rd212, -58;
	mul.lo.s64 	%rd37, %rd8, %rd35;
	mul.lo.s64 	%rd38, %rd37, %rd36;
	add.s64 	%rd39, %rd212, -57;
	mul.lo.s64 	%rd40, %rd8, %rd38;
	mul.lo.s64 	%rd41, %rd40, %rd39;
	add.s64 	%rd42, %rd212, -56;
	mul.lo.s64 	%rd43, %rd8, %rd41;
	mul.lo.s64 	%rd44, %rd43, %rd42;
	add.s64 	%rd45, %rd212, -55;
	mul.lo.s64 	%rd46, %rd8, %rd44;
	mul.lo.s64 	%rd47, %rd46, %rd45;
	add.s64 	%rd48, %rd212, -54;
	mul.lo.s64 	%rd49, %rd8, %rd47;
	mul.lo.s64 	%rd50, %rd49, %rd48;
	add.s64 	%rd51, %rd212, -53;
	mul.lo.s64 	%rd52, %rd8, %rd50;
	mul.lo.s64 	%rd53, %rd52, %rd51;
	add.s64 	%rd54, %rd212, -52;
	mul.lo.s64 	%rd55, %rd8, %rd53;
	mul.lo.s64 	%rd56, %rd55, %rd54;
	add.s64 	%rd57, %rd212, -51;
	mul.lo.s64 	%rd58, %rd8, %rd56;
	mul.lo.s64 	%rd59, %rd58, %rd57;
	add.s64 	%rd60, %rd212, -50;
	mul.lo.s64 	%rd61, %rd8, %rd59;
	mul.lo.s64 	%rd62, %rd61, %rd60;
	add.s64 	%rd63, %rd212, -49;
	mul.lo.s64 	%rd64, %rd8, %rd62;
	mul.lo.s64 	%rd65, %rd64, %rd63;
	add.s64 	%rd66, %rd212, -48;
	mul.lo.s64 	%rd67, %rd8, %rd65;
	mul.lo.s64 	%rd68, %rd67, %rd66;
	add.s64 	%rd69, %rd212, -47;
	mul.lo.s64 	%rd70, %rd8, %rd68;
	mul.lo.s64 	%rd71, %rd70, %rd69;
	add.s64 	%rd72, %rd212, -46;
	mul.lo.s64 	%rd73, %rd8, %rd71;
	mul.lo.s64 	%rd74, %rd73, %rd72;
	add.s64 	%rd75, %rd212, -45;
	mul.lo.s64 	%rd76, %rd8, %rd74;
	mul.lo.s64 	%rd77, %rd76, %rd75;
	add.s64 	%rd78, %rd212, -44;
	mul.lo.s64 	%rd79, %rd8, %rd77;
	mul.lo.s64 	%rd80, %rd79, %rd78;
	add.s64 	%rd81, %rd212, -43;
	mul.lo.s64 	%rd82, %rd8, %rd80;
	mul.lo.s64 	%rd83, %rd82, %rd81;
	add.s64 	%rd84, %rd212, -42;
	mul.lo.s64 	%rd85, %rd8, %rd83;
	mul.lo.s64 	%rd86, %rd85, %rd84;
	add.s64 	%rd87, %rd212, -41;
	mul.lo.s64 	%rd88, %rd8, %rd86;
	mul.lo.s64 	%rd89, %rd88, %rd87;
	add.s64 	%rd90, %rd212, -40;
	mul.lo.s64 	%rd91, %rd8, %rd89;
	mul.lo.s64 	%rd92, %rd91, %rd90;
	add.s64 	%rd93, %rd212, -39;
	mul.lo.s64 	%rd94, %rd8, %rd92;
	mul.lo.s64 	%rd95, %rd94, %rd93;
	add.s64 	%rd96, %rd212, -38;
	mul.lo.s64 	%rd97, %rd8, %rd95;
	mul.lo.s64 	%rd98, %rd97, %rd96;
	add.s64 	%rd99, %rd212, -37;
	mul.lo.s64 	%rd100, %rd8, %rd98;
	mul.lo.s64 	%rd101, %rd100, %rd99;
	add.s64 	%rd102, %rd212, -36;
	mul.lo.s64 	%rd103, %rd8, %rd101;
	mul.lo.s64 	%rd104, %rd103, %rd102;
	add.s64 	%rd105, %rd212, -35;
	mul.lo.s64 	%rd106, %rd8, %rd104;
	mul.lo.s64 	%rd107, %rd106, %rd105;
	add.s64 	%rd108, %rd212, -34;
	mul.lo.s64 	%rd109, %rd8, %rd107;
	mul.lo.s64 	%rd110, %rd109, %rd108;
	add.s64 	%rd111, %rd212, -33;
	mul.lo.s64 	%rd112, %rd8, %rd110;
	mul.lo.s64 	%rd113, %rd112, %rd111;
	add.s64 	%rd114, %rd212, -32;
	mul.lo.s64 	%rd115, %rd8, %rd113;
	mul.lo.s64 	%rd116, %rd115, %rd114;
	add.s64 	%rd117, %rd212, -31;
	mul.lo.s64 	%rd118, %rd8, %rd116;
	mul.lo.s64 	%rd119, %rd118, %rd117;
	add.s64 	%rd120, %rd212, -30;
	mul.lo.s64 	%rd121, %rd8, %rd119;
	mul.lo.s64 	%rd122, %rd121, %rd120;
	add.s64 	%rd123, %rd212, -29;
	mul.lo.s64 	%rd124, %rd8, %rd122;
	mul.lo.s64 	%rd125, %rd124, %rd123;
	add.s64 	%rd126, %rd212, -28;
	mul.lo.s64 	%rd127, %rd8, %rd125;
	mul.lo.s64 	%rd128, %rd127, %rd126;
	add.s64 	%rd129, %rd212, -27;
	mul.lo.s64 	%rd130, %rd8, %rd128;
	mul.lo.s64 	%rd131, %rd130, %rd129;
	add.s64 	%rd132, %rd212, -26;
	mul.lo.s64 	%rd133, %rd8, %rd131;
	mul.lo.s64 	%rd134, %rd133, %rd132;
	add.s64 	%rd135, %rd212, -25;
	mul.lo.s64 	%rd136, %rd8, %rd134;
	mul.lo.s64 	%rd137, %rd136, %rd135;
	add.s64 	%rd138, %rd212, -24;
	mul.lo.s64 	%rd139, %rd8, %rd137;
	mul.lo.s64 	%rd140, %rd139, %rd138;
	add.s64 	%rd141, %rd212, -23;
	mul.lo.s64 	%rd142, %rd8, %rd140;
	mul.lo.s64 	%rd143, %rd142, %rd141;
	add.s64 	%rd144, %rd212, -22;
	mul.lo.s64 	%rd145, %rd8, %rd143;
	mul.lo.s64 	%rd146, %rd145, %rd144;
	add.s64 	%rd147, %rd212, -21;
	mul.lo.s64 	%rd148, %rd8, %rd146;
	mul.lo.s64 	%rd149, %rd148, %rd147;
	add.s64 	%rd150, %rd212, -20;
	mul.lo.s64 	%rd151, %rd8, %rd149;
	mul.lo.s64 	%rd152, %rd151, %rd150;
	add.s64 	%rd153, %rd212, -19;
	mul.lo.s64 	%rd154, %rd8, %rd152;
	mul.lo.s64 	%rd155, %rd154, %rd153;
	add.s64 	%rd156, %rd212, -18;
	mul.lo.s64 	%rd157, %rd8, %rd155;
	mul.lo.s64 	%rd158, %rd157, %rd156;
	add.s64 	%rd159, %rd212, -17;
	mul.lo.s64 	%rd160, %rd8, %rd158;
	mul.lo.s64 	%rd161, %rd160, %rd159;
	add.s64 	%rd162, %rd212, -16;
	mul.lo.s64 	%rd163, %rd8, %rd161;
	mul.lo.s64 	%rd164, %rd163, %rd162;
	add.s64 	%rd165, %rd212, -15;
	mul.lo.s64 	%rd166, %rd8, %rd164;
	mul.lo.s64 	%rd167, %rd166, %rd165;
	add.s64 	%rd168, %rd212, -14;
	mul.lo.s64 	%rd169, %rd8, %rd167;
	mul.lo.s64 	%rd170, %rd169, %rd168;
	add.s64 	%rd171, %rd212, -13;
	mul.lo.s64 	%rd172, %rd8, %rd170;
	mul.lo.s64 	%rd173, %rd172, %rd171;
	add.s64 	%rd174, %rd212, -12;
	mul.lo.s64 	%rd175, %rd8, %rd173;
	mul.lo.s64 	%rd176, %rd175, %rd174;
	add.s64 	%rd177, %rd212, -11;
	mul.lo.s64 	%rd178, %rd8, %rd176;
	mul.lo.s64 	%rd179, %rd178, %rd177;
	add.s64 	%rd180, %rd212, -10;
	mul.lo.s64 	%rd181, %rd8, %rd179;
	mul.lo.s64 	%rd182, %rd181, %rd180;
	add.s64 	%rd183, %rd212, -9;
	mul.lo.s64 	%rd184, %rd8, %rd182;
	mul.lo.s64 	%rd185, %rd184, %rd183;
	add.s64 	%rd186, %rd212, -8;
	mul.lo.s64 	%rd187, %rd8, %rd185;
	mul.lo.s64 	%rd188, %rd187, %rd186;
	add.s64 	%rd189, %rd212, -7;
	mul.lo.s64 	%rd190, %rd8, %rd188;
	mul.lo.s64 	%rd191, %rd190, %rd189;
	add.s64 	%rd192, %rd212, -6;
	mul.lo.s64 	%rd193, %rd8, %rd191;
	mul.lo.s64 	%rd194, %rd193, %rd192;
	add.s64 	%rd195, %rd212, -5;
	mul.lo.s64 	%rd196, %rd8, %rd194;
	mul.lo.s64 	%rd197, %rd196, %rd195;
	add.s64 	%rd198, %rd212, -4;
	mul.lo.s64 	%rd199, %rd8, %rd197;
	mul.lo.s64 	%rd200, %rd199, %rd198;
	add.s64 	%rd201, %rd212, -3;
	mul.lo.s64 	%rd202, %rd8, %rd200;
	mul.lo.s64 	%rd203, %rd202, %rd201;
	add.s64 	%rd204, %rd212, -2;
	mul.lo.s64 	%rd205, %rd8, %rd203;
	mul.lo.s64 	%rd206, %rd205, %rd204;
	add.s64 	%rd207, %rd212, -1;
	mul.lo.s64 	%rd208, %rd8, %rd206;
	mul.lo.s64 	%rd209, %rd208, %rd207;
	mul.lo.s64 	%rd210, %rd8, %rd209;
	mul.lo.s64 	%rd213, %rd210, %rd212;
	add.s64 	%rd212, %rd212, 64;
	setp.ne.s64 	%p2, %rd212, 8063;
	@%p2 bra 	$L__BB49_3;
	st.global.u64 	[%rd6], %rd213;
	add.s64 	%rd211, %rd211, %rd3;
	setp.lt.u64 	%p3, %rd211, %rd2;
	@%p3 bra 	$L__BB49_2;
$L__BB49_5:
	ret;

}
	// .globl	_Z10add_kernelIlEvPT_m
.visible .entry _Z10add_kernelIlEvPT_m(
	.param .u64 .ptr .align 1 _Z10add_kernelIlEvPT_m_param_0,
	.param .u64 _Z10add_kernelIlEvPT_m_param_1
)
{
	.reg .pred 	%p<3>;
	.reg .b32 	%r<7>;
	.reg .b64 	%rd<18>;

	ld.param.u64 	%rd7, [_Z10add_kernelIlEvPT_m_param_0];
	ld.param.u64 	%rd8, [_Z10add_kernelIlEvPT_m_param_1];
	mov.u32 	%r2, %tid.x;
	mov.u32 	%r3, %ctaid.x;
	mov.u32 	%r1, %ntid.x;
	mad.lo.s32 	%r4, %r3, %r1, %r2;
	cvt.u64.u32 	%rd17, %r4;
	add.s64 	%rd2, %rd8, -8000;
	setp.le.u64 	%p1, %rd2, %rd17;
	@%p1 bra 	$L__BB50_3;
	mov.u32 	%r5, %nctaid.x;
	mul.lo.s32 	%r6, %r1, %r5;
	cvt.u64.u32 	%rd3, %r6;
	cvta.to.global.u64 	%rd4, %rd7;
$L__BB50_2:
	shl.b64 	%rd9, %rd17, 3;
	add.s64 	%rd10, %rd4, %rd9;
	ld.global.u64 	%rd11, [%rd10];
	ld.global.u64 	%rd12, [%rd10+8];
	ld.global.u64 	%rd13, [%rd10+16];
	add.s64 	%rd14, %rd12, %rd13;
	mad.lo.s64 	%rd15, %rd14, 8000, %rd11;
	add.s64 	%rd16, %rd15, 32020000;
	st.global.u64 	[%rd10], %rd16;
	add.s64 	%rd17, %rd17, %rd3;
	setp.lt.u64 	%p2, %rd17, %rd2;
	@%p2 bra 	$L__BB50_2;
$L__BB50_3:
	ret;

}
	// .globl	_Z19multiply_add_kernelIlEvPT_m
.visible .entry _Z19multiply_add_kernelIlEvPT_m(
	.param .u64 .ptr .align 1 _Z19multiply_add_kernelIlEvPT_m_param_0,
	.param .u64 _Z19multiply_add_kernelIlEvPT_m_param_1
)
{
	.reg .pred 	%p<4>;
	.reg .b32 	%r<7>;
	.reg .b64 	%rd<154>;

	ld.param.u64 	%rd18, [_Z19multiply_add_kernelIlEvPT_m_param_0];
	ld.param.u64 	%rd19, [_Z19multiply_add_kernelIlEvPT_m_param_1];
	mov.u32 	%r2, %tid.x;
	mov.u32 	%r3, %ctaid.x;
	mov.u32 	%r1, %ntid.x;
	mad.lo.s32 	%r4, %r3, %r1, %r2;
	cvt.u64.u32 	%rd150, %r4;
	add.s64 	%rd2, %rd19, -8000;
	setp.le.u64 	%p1, %rd2, %rd150;
	@%p1 bra 	$L__BB51_5;
	mov.u32 	%r5, %nctaid.x;
	mul.lo.s32 	%r6, %r1, %r5;
	cvt.u64.u32 	%rd3, %r6;
	cvta.to.global.u64 	%rd4, %rd18;
$L__BB51_2:
	shl.b64 	%rd21, %rd150, 3;
	add.s64 	%rd6, %rd4, %rd21;
	ld.global.u64 	%rd153, [%rd6];
	ld.global.u64 	%rd8, [%rd6+8];
	ld.global.u64 	%rd22, [%rd6+16];
	add.s64 	%rd9, %rd22, 2;
	shl.b64 	%rd10, %rd8, 6;
	mov.b64 	%rd152, 0;
	mov.u64 	%rd151, %rd9;
$L__BB51_3:
	.pragma "nounroll";
	mad.lo.s64 	%rd23, %rd152, %rd8, %rd9;
	mul.lo.s64 	%rd24, %rd151, %rd153;
	add.s64 	%rd25, %rd23, %rd8;
	mul.lo.s64 	%rd26, %rd25, %rd24;
	add.s64 	%rd27, %rd25, %rd8;
	mul.lo.s64 	%rd28, %rd27, %rd26;
	add.s64 	%rd29, %rd27, %rd8;
	mul.lo.s64 	%rd30, %rd29, %rd28;
	add.s64 	%rd31, %rd29, %rd8;
	mul.lo.s64 	%rd32, %rd31, %rd30;
	add.s64 	%rd33, %rd31, %rd8;
	mul.lo.s64 	%rd34, %rd33, %rd32;
	add.s64 	%rd35, %rd33, %rd8;
	mul.lo.s64 	%rd36, %rd35, %rd34;
	add.s64 	%rd37, %rd35, %rd8;
	mul.lo.s64 	%rd38, %rd37, %rd36;
	add.s64 	%rd39, %rd37, %rd8;
	mul.lo.s64 	%rd40, %rd39, %rd38;
	add.s64 	%rd41, %rd39, %rd8;
	mul.lo.s64 	%rd42, %rd41, %rd40;
	add.s64 	%rd43, %rd41, %rd8;
	mul.lo.s64 	%rd44, %rd43, %rd42;
	add.s64 	%rd45, %rd43, %rd8;
	mul.lo.s64 	%rd46, %rd45, %rd44;
	add.s64 	%rd47, %rd45, %rd8;
	mul.lo.s64 	%rd48, %rd47, %rd46;
	add.s64 	%rd49, %rd47, %rd8;
	mul.lo.s64 	%rd50, %rd49, %rd48;
	add.s64 	%rd51, %rd49, %rd8;
	mul.lo.s64 	%rd52, %rd51, %rd50;
	add.s64 	%rd53, %rd51, %rd8;
	mul.lo.s64 	%rd54, %rd53, %rd52;
	add.s64 	%rd55, %rd53, %rd8;
	mul.lo.s64 	%rd56, %rd55, %rd54;
	add.s64 	%rd57, %rd55, %rd8;
	mul.lo.s64 	%rd58, %rd57, %rd56;
	add.s64 	%rd59, %rd57, %rd8;
	mul.lo.s64 	%rd60, %rd59, %rd58;
	add.s64 	%rd61, %rd59, %rd8;
	mul.lo.s64 	%rd62, %rd61, %rd60;
	add.s64 	%rd63, %rd61, %rd8;
	mul.lo.s64 	%rd64, %rd63, %rd62;
	add.s64 	%rd65, %rd63, %rd8;
	mul.lo.s64 	%rd66, %rd65, %rd64;
	add.s64 	%rd67, %rd65, %rd8;
	mul.lo.s64 	%rd68, %rd67, %rd66;
	add.s64 	%rd69, %rd67, %rd8;
	mul.lo.s64 	%rd70, %rd69, %rd68;
	add.s64 	%rd71, %rd69, %rd8;
	mul.lo.s64 	%rd72, %rd71, %rd70;
	add.s64 	%rd73, %rd71, %rd8;
	mul.lo.s64 	%rd74, %rd73, %rd72;
	add.s64 	%rd75, %rd73, %rd8;
	mul.lo.s64 	%rd76, %rd75, %rd74;
	add.s64 	%rd77, %rd75, %rd8;
	mul.lo.s64 	%rd78, %rd77, %rd76;
	add.s64 	%rd79, %rd77, %rd8;
	mul.lo.s64 	%rd80, %rd79, %rd78;
	add.s64 	%rd81, %rd79, %rd8;
	mul.lo.s64 	%rd82, %rd81, %rd80;
	add.s64 	%rd83, %rd81, %rd8;
	mul.lo.s64 	%rd84, %rd83, %rd82;
	add.s64 	%rd85, %rd83, %rd8;
	mul.lo.s64 	%rd86, %rd85, %rd84;
	add.s64 	%rd87, %rd85, %rd8;
	mul.lo.s64 	%rd88, %rd87, %rd86;
	add.s64 	%rd89, %rd87, %rd8;
	mul.lo.s64 	%rd90, %rd89, %rd88;
	add.s64 	%rd91, %rd89, %rd8;
	mul.lo.s64 	%rd92, %rd91, %rd90;
	add.s64 	%rd93, %rd91, %rd8;
	mul.lo.s64 	%rd94, %rd93, %rd92;
	add.s64 	%rd95, %rd93, %rd8;
	mul.lo.s64 	%rd96, %rd95, %rd94;
	add.s64 	%rd97, %rd95, %rd8;
	mul.lo.s64 	%rd98, %rd97, %rd96;
	add.s64 	%rd99, %rd97, %rd8;
	mul.lo.s64 	%rd100, %rd99, %rd98;
	add.s64 	%rd101, %rd99, %rd8;
	mul.lo.s64 	%rd102, %rd101, %rd100;
	add.s64 	%rd103, %rd101, %rd8;
	mul.lo.s64 	%rd104, %rd103, %rd102;
	add.s64 	%rd105, %rd103, %rd8;
	mul.lo.s64 	%rd106, %rd105, %rd104;
	add.s64 	%rd107, %rd105, %rd8;
	mul.lo.s64 	%rd108, %rd107, %rd106;
	add.s64 	%rd109, %rd107, %rd8;
	mul.lo.s64 	%rd110, %rd109, %rd108;
	add.s64 	%rd111, %rd109, %rd8;
	mul.lo.s64 	%rd112, %rd111, %rd110;
	add.s64 	%rd113, %rd111, %rd8;
	mul.lo.s64 	%rd114, %rd113, %rd112;
	add.s64 	%rd115, %rd113, %rd8;
	mul.lo.s64 	%rd116, %rd115, %rd114;
	add.s64 	%rd117, %rd115, %rd8;
	mul.lo.s64 	%rd118, %rd117, %rd116;
	add.s64 	%rd119, %rd117, %rd8;
	mul.lo.s64 	%rd120, %rd119, %rd118;
	add.s64 	%rd121, %rd119, %rd8;
	mul.lo.s64 	%rd122, %rd121, %rd120;
	add.s64 	%rd123, %rd121, %rd8;
	mul.lo.s64 	%rd124, %rd123, %rd122;
	add.s64 	%rd125, %rd123, %rd8;
	mul.lo.s64 	%rd126, %rd125, %rd124;
	add.s64 	%rd127, %rd125, %rd8;
	mul.lo.s64 	%rd128, %rd127, %rd126;
	add.s64 	%rd129, %rd127, %rd8;
	mul.lo.s64 	%rd130, %rd129, %rd128;
	add.s64 	%rd131, %rd129, %rd8;
	mul.lo.s64 	%rd132, %rd131, %rd130;
	add.s64 	%rd133, %rd131, %rd8;
	mul.lo.s64 	%rd134, %rd133, %rd132;
	add.s64 	%rd135, %rd133, %rd8;
	mul.lo.s64 	%rd136, %rd135, %rd134;
	add.s64 	%rd137, %rd135, %rd8;
	mul.lo.s64 	%rd138, %rd137, %rd136;
	add.s64 	%rd139, %rd137, %rd8;
	mul.lo.s64 	%rd140, %rd139, %rd138;
	add.s64 	%rd141, %rd139, %rd8;
	mul.lo.s64 	%rd142, %rd141, %rd140;
	add.s64 	%rd143, %rd141, %rd8;
	mul.lo.s64 	%rd144, %rd143, %rd142;
	add.s64 	%rd145, %rd143, %rd8;
	mul.lo.s64 	%rd146, %rd145, %rd144;
	add.s64 	%rd147, %rd145, %rd8;
	mul.lo.s64 	%rd148, %rd147, %rd146;
	add.s64 	%rd149, %rd147, %rd8;
	mul.lo.s64 	%rd153, %rd149, %rd148;
	add.s64 	%rd15, %rd152, 64;
	add.s64 	%rd151, %rd151, %rd10;
	setp.ne.s64 	%p2, %rd152, 7936;
	mov.u64 	%rd152, %rd15;
	@%p2 bra 	$L__BB51_3;
	st.global.u64 	[%rd6], %rd153;
	add.s64 	%rd150, %rd150, %rd3;
	setp.lt.u64 	%p3, %rd150, %rd2;
	@%p3 bra 	$L__BB51_2;
$L__BB51_5:
	ret;

}
	// .globl	_Z21runJacobiCUDA_kernel1IlEviPT_S1_
.visible .entry _Z21runJacobiCUDA_kernel1IlEviPT_S1_(
	.param .u32 _Z21runJacobiCUDA_kernel1IlEviPT_S1__param_0,
	.param .u64 .ptr .align 1 _Z21runJacobiCUDA_kernel1IlEviPT_S1__param_1,
	.param .u64 .ptr .align 1 _Z21runJacobiCUDA_kernel1IlEviPT_S1__param_2
)
{
	.reg .pred 	%p<4>;
	.reg .b32 	%r<10>;
	.reg .b32 	%f<3>;
	.reg .b64 	%rd<16>;

	ld.param.u32 	%r2, [_Z21runJacobiCUDA_kernel1IlEviPT_S1__param_0];
	ld.param.u64 	%rd1, [_Z21runJacobiCUDA_kernel1IlEviPT_S1__param_1];
	ld.param.u64 	%rd2, [_Z21runJacobiCUDA_kernel1IlEviPT_S1__param_2];
	mov.u32 	%r4, %ctaid.x;
	mov.u32 	%r5, %ntid.x;
	mov.u32 	%r6, %tid.x;
	mad.lo.s32 	%r7, %r4, %r5, %r6;
	setp.lt.s32 	%p1, %r7, 2;
	add.s32 	%r8, %r2, -1;
	setp.ge.s32 	%p2, %r7, %r8;
	or.pred  	%p3, %p1, %p2;
	@%p3 bra 	$L__BB52_2;
	cvta.to.global.u64 	%rd3, %rd1;
	cvta.to.global.u64 	%rd4, %rd2;
	add.s32 	%r9, %r7, -1;
	mul.wide.u32 	%rd5, %r9, 8;
	add.s64 	%rd6, %rd3, %rd5;
	ld.global.u64 	%rd7, [%rd6];
	mul.wide.u32 	%rd8, %r7, 8;
	add.s64 	%rd9, %rd3, %rd8;
	ld.global.u64 	%rd10, [%rd9];
	add.s64 	%rd11, %rd10, %rd7;
	ld.global.u64 	%rd12, [%rd9+8];
	add.s64 	%rd13, %rd11, %rd12;
	cvt.rn.f32.s64 	%f1, %rd13;
	mul.f32 	%f2, %f1, 0f3EAAAA3B;
	cvt.rzi.s64.f32 	%rd14, %f2;
	add.s64 	%rd15, %rd4, %rd8;
	st.global.u64 	[%rd15], %rd14;
$L__BB52_2:
	ret;

}
	// .globl	_Z21runJacobiCUDA_kernel2IlEviPT_S1_
.visible .entry _Z21runJacobiCUDA_kernel2IlEviPT_S1_(
	.param .u32 _Z21runJacobiCUDA_kernel2IlEviPT_S1__param_0,
	.param .u64 .ptr .align 1 _Z21runJacobiCUDA_kernel2IlEviPT_S1__param_1,
	.param .u64 .ptr .align 1 _Z21runJacobiCUDA_kernel2IlEviPT_S1__param_2
)
{
	.reg .pred 	%p<4>;
	.reg .b32 	%r<9>;
	.reg .b64 	%rd<9>;

	ld.param.u32 	%r2, [_Z21runJacobiCUDA_kernel2IlEviPT_S1__param_0];
	ld.param.u64 	%rd1, [_Z21runJacobiCUDA_kernel2IlEviPT_S1__param_1];
	ld.param.u64 	%rd2, [_Z21runJacobiCUDA_kernel2IlEviPT_S1__param_2];
	mov.u32 	%r4, %ctaid.x;
	mov.u32 	%r5, %ntid.x;
	mov.u32 	%r6, %tid.x;
	mad.lo.s32 	%r7, %r4, %r5, %r6;
	setp.lt.s32 	%p1, %r7, 2;
	add.s32 	%r8, %r2, -1;
	setp.ge.s32 	%p2, %r7, %r8;
	or.pred  	%p3, %p1, %p2;
	@%p3 bra 	$L__BB53_2;
	cvta.to.global.u64 	%rd3, %rd2;
	cvta.to.global.u64 	%rd4, %rd1;
	mul.wide.u32 	%rd5, %r7, 8;
	add.s64 	%rd6, %rd3, %rd5;
	ld.global.u64 	%rd7, [%rd6];
	add.s64 	%rd8, %rd4, %rd5;
	st.global.u64 	[%rd8], %rd7;
$L__BB53_2:
	ret;

}
	// .globl	_Z20multiply_add_kernel2IlEvPT_m
.visible .entry _Z20multiply_add_kernel2IlEvPT_m(
	.param .u64 .ptr .align 1 _Z20multiply_add_kernel2IlEvPT_m_param_0,
	.param .u64 _Z20multiply_add_kernel2IlEvPT_m_param_1
)
{
	.reg .pred 	%p<4>;
	.reg .b32 	%r<7>;
	.reg .b32 	%f<130>;
	.reg .b64 	%rd<83>;
	.reg .b64 	%fd<198>;

	ld.param.u64 	%rd10, [_Z20multiply_add_kernel2IlEvPT_m_param_0];
	ld.param.u64 	%rd11, [_Z20multiply_add_kernel2IlEvPT_m_param_1];
	mov.u32 	%r2, %tid.x;
	mov.u32 	%r3, %ctaid.x;
	mov.u32 	%r1, %ntid.x;
	mad.lo.s32 	%r4, %r3, %r1, %r2;
	cvt.u64.u32 	%rd81, %r4;
	add.s64 	%rd2, %rd11, -8000;
	setp.le.u64 	%p1, %rd2, %rd81;
	@%p1 bra 	$L__BB54_5;
	mov.u32 	%r5, %nctaid.x;
	mul.lo.s32 	%r6, %r1, %r5;
	cvt.u64.u32 	%rd3, %r6;
	cvta.to.global.u64 	%rd4, %rd10;
$L__BB54_2:
	shl.b64 	%rd13, %rd81, 3;
	add.s64 	%rd6, %rd4, %rd13;
	ld.global.u64 	%rd14, [%rd6];
	cvt.rn.f64.s64 	%fd197, %rd14;
	ld.global.u64 	%rd15, [%rd6+8];
	cvt.rn.f32.s64 	%f1, %rd15;
	ld.global.u64 	%rd16, [%rd6+16];
	cvt.rn.f64.s64 	%fd5, %rd16;
	mul.f64 	%fd2, %fd5, 0d3FF4CCCCC0000000;
	mov.b64 	%rd82, 0;
$L__BB54_3:
	.pragma "nounroll";
	cvt.rn.f32.u64 	%f2, %rd82;
	fma.rn.f32 	%f3, %f1, %f2, 0f40133333;
	cvt.f64.f32 	%fd6, %f3;
	add.f64 	%fd7, %fd2, %fd6;
	add.f64 	%fd8, %fd197, %fd7;
	add.s64 	%rd17, %rd82, 1;
	cvt.rn.f32.u64 	%f4, %rd17;
	fma.rn.f32 	%f5, %f1, %f4, 0f40133333;
	cvt.f64.f32 	%fd9, %f5;
	add.f64 	%fd10, %fd2, %fd9;
	add.f64 	%fd11, %fd8, %fd10;
	add.s64 	%rd18, %rd82, 2;
	cvt.rn.f32.u64 	%f6, %rd18;
	fma.rn.f32 	%f7, %f1, %f6, 0f40133333;
	cvt.f64.f32 	%fd12, %f7;
	add.f64 	%fd13, %fd2, %fd12;
	add.f64 	%fd14, %fd11, %fd13;
	add.s64 	%rd19, %rd82, 3;
	cvt.rn.f32.u64 	%f8, %rd19;
	fma.rn.f32 	%f9, %f1, %f8, 0f40133333;
	cvt.f64.f32 	%fd15, %f9;
	add.f64 	%fd16, %fd2, %fd15;
	add.f64 	%fd17, %fd14, %fd16;
	add.s64 	%rd20, %rd82, 4;
	cvt.rn.f32.u64 	%f10, %rd20;
	fma.rn.f32 	%f11, %f1, %f10, 0f40133333;
	cvt.f64.f32 	%fd18, %f11;
	add.f64 	%fd19, %fd2, %fd18;
	add.f64 	%fd20, %fd17, %fd19;
	add.s64 	%rd21, %rd82, 5;
	cvt.rn.f32.u64 	%f12, %rd21;
	fma.rn.f32 	%f13, %f1, %f12, 0f40133333;
	cvt.f64.f32 	%fd21, %f13;
	add.f64 	%fd22, %fd2, %fd21;
	add.f64 	%fd23, %fd20, %fd22;
	add.s64 	%rd22, %rd82, 6;
	cvt.rn.f32.u64 	%f14, %rd22;
	fma.rn.f32 	%f15, %f1, %f14, 0f40133333;
	cvt.f64.f32 	%fd24, %f15;
	add.f64 	%fd25, %fd2, %fd24;
	add.f64 	%fd26, %fd23, %fd25;
	add.s64 	%rd23, %rd82, 7;
	cvt.rn.f32.u64 	%f16, %rd23;
	fma.rn.f32 	%f17, %f1, %f16, 0f40133333;
	cvt.f64.f32 	%fd27, %f17;
	add.f64 	%fd28, %fd2, %fd27;
	add.f64 	%fd29, %fd26, %fd28;
	add.s64 	%rd24, %rd82, 8;
	cvt.rn.f32.u64 	%f18, %rd24;
	fma.rn.f32 	%f19, %f1, %f18, 0f40133333;
	cvt.f64.f32 	%fd30, %f19;
	add.f64 	%fd31, %fd2, %fd30;
	add.f64 	%fd32, %fd29, %fd31;
	add.s64 	%rd25, %rd82, 9;
	cvt.rn.f32.u64 	%f20, %rd25;
	fma.rn.f32 	%f21, %f1, %f20, 0f40133333;
	cvt.f64.f32 	%fd33, %f21;
	add.f64 	%fd34, %fd2, %fd33;
	add.f64 	%fd35, %fd32, %fd34;
	add.s64 	%rd26, %rd82, 10;
	cvt.rn.f32.u64 	%f22, %rd26;
	fma.rn.f32 	%f23, %f1, %f22, 0f40133333;
	cvt.f64.f32 	%fd36, %f23;
	add.f64 	%fd37, %fd2, %fd36;
	add.f64 	%fd38, %fd35, %fd37;
	add.s64 	%rd27, %rd82, 11;
	cvt.rn.f32.u64 	%f24, %rd27;
	fma.rn.f32 	%f25, %f1, %f24, 0f40133333;
	cvt.f64.f32 	%fd39, %f25;
	add.f64 	%fd40, %fd2, %fd39;
	add.f64 	%fd41, %fd38, %fd40;
	add.s64 	%rd28, %rd82, 12;
	cvt.rn.f32.u64 	%f26, %rd28;
	fma.rn.f32 	%f27, %f1, %f26, 0f40133333;
	cvt.f64.f32 	%fd42, %f27;
	add.f64 	%fd43, %fd2, %fd42;
	add.f64 	%fd44, %fd41, %fd43;
	add.s64 	%rd29, %rd82, 13;
	cvt.rn.f32.u64 	%f28, %rd29;
	fma.rn.f32 	%f29, %f1, %f28, 0f40133333;
	cvt.f64.f32 	%fd45, %f29;
	add.f64 	%fd46, %fd2, %fd45;
	add.f64 	%fd47, %fd44, %fd46;
	add.s64 	%rd30, %rd82, 14;
	cvt.rn.f32.u64 	%f30, %rd30;
	fma.rn.f32 	%f31, %f1, %f30, 0f40133333;
	cvt.f64.f32 	%fd48, %f31;
	add.f64 	%fd49, %fd2, %fd48;
	add.f64 	%fd50, %fd47, %fd49;
	add.s64 	%rd31, %rd82, 15;
	cvt.rn.f32.u64 	%f32, %rd31;
	fma.rn.f32 	%f33, %f1, %f32, 0f40133333;
	cvt.f64.f32 	%fd51, %f33;
	add.f64 	%fd52, %fd2, %fd51;
	add.f64 	%fd53, %fd50, %fd52;
	add.s64 	%rd32, %rd82, 16;
	cvt.rn.f32.u64 	%f34, %rd32;
	fma.rn.f32 	%f35, %f1, %f34, 0f40133333;
	cvt.f64.f32 	%fd54, %f35;
	add.f64 	%fd55, %fd2, %fd54;
	add.f64 	%fd56, %fd53, %fd55;
	add.s64 	%rd33, %rd82, 17;
	cvt.rn.f32.u64 	%f36, %rd33;
	fma.rn.f32 	%f37, %f1, %f36, 0f40133333;
	cvt.f64.f32 	%fd57, %f37;
	add.f64 	%fd58, %fd2, %fd57;
	add.f64 	%fd59, %fd56, %fd58;
	add.s64 	%rd34, %rd82, 18;
	cvt.rn.f32.u64 	%f38, %rd34;
	fma.rn.f32 	%f39, %f1, %f38, 0f40133333;
	cvt.f64.f32 	%fd60, %f39;
	add.f64 	%fd61, %fd2, %fd60;
	add.f64 	%fd62, %fd59, %fd61;
	add.s64 	%rd35, %rd82, 19;
	cvt.rn.f32.u64 	%f40, %rd35;
	fma.rn.f32 	%f41, %f1, %f40, 0f40133333;
	cvt.f64.f32 	%fd63, %f41;
	add.f64 	%fd64, %fd2, %fd63;
	add.f64 	%fd65, %fd62, %fd64;
	add.s64 	%rd36, %rd82, 20;
	cvt.rn.f32.u64 	%f42, %rd36;
	fma.rn.f32 	%f43, %f1, %f42, 0f40133333;
	cvt.f64.f32 	%fd66, %f43;
	add.f64 	%fd67, %fd2, %fd66;
	add.f64 	%fd68, %fd65, %fd67;
	add.s64 	%rd37, %rd82, 21;
	cvt.rn.f32.u64 	%f44, %rd37;
	fma.rn.f32 	%f45, %f1, %f44, 0f40133333;
	cvt.f64.f32 	%fd69, %f45;
	add.f64 	%fd70, %fd2, %fd69;
	add.f64 	%fd71, %fd68, %fd70;
	add.s64 	%rd38, %rd82, 22;
	cvt.rn.f32.u64 	%f46, %rd38;
	fma.rn.f32 	%f47, %f1, %f46, 0f40133333;
	cvt.f64.f32 	%fd72, %f47;
	add.f64 	%fd73, %fd2, %fd72;
	add.f64 	%fd74, %fd71, %fd73;
	add.s64 	%rd39, %rd82, 23;
	cvt.rn.f32.u64 	%f48, %rd39;
	fma.rn.f32 	%f49, %f1, %f48, 0f40133333;
	cvt.f64.f32 	%fd75, %f49;
	add.f64 	%fd76, %fd2, %fd75;
	add.f64 	%fd77, %fd74, %fd76;
	add.s64 	%rd40, %rd82, 24;
	cvt.rn.f32.u64 	%f50, %rd40;
	fma.rn.f32 	%f51, %f1, %f50, 0f40133333;
	cvt.f64.f32 	%fd78, %f51;
	add.f64 	%fd79, %fd2, %fd78;
	add.f64 	%fd80, %fd77, %fd79;
	add.s64 	%rd41, %rd82, 25;
	cvt.rn.f32.u64 	%f52, %rd41;
	fma.rn.f32 	%f53, %f1, %f52, 0f40133333;
	cvt.f64.f32 	%fd81, %f53;
	add.f64 	%fd82, %fd2, %fd81;
	add.f64 	%fd83, %fd80, %fd82;
	add.s64 	%rd42, %rd82, 26;
	cvt.rn.f32.u64 	%f54, %rd42;
	fma.rn.f32 	%f55, %f1, %f54, 0f40133333;
	cvt.f64.f32 	%fd84, %f55;
	add.f64 	%fd85, %fd2, %fd84;
	add.f64 	%fd86, %fd83, %fd85;
	add.s64 	%rd43, %rd82, 27;
	cvt.rn.f32.u64 	%f56, %rd43;
	fma.rn.f32 	%f57, %f1, %f56, 0f40133333;
	cvt.f64.f32 	%fd87, %f57;
	add.f64 	%fd88, %fd2, %fd87;
	add.f64 	%fd89, %fd86, %fd88;
	add.s64 	%rd44, %rd82, 28;
	cvt.rn.f32.u64 	%f58, %rd44;
	fma.rn.f32 	%f59, %f1, %f58, 0f40133333;
	cvt.f64.f32 	%fd90, %f59;
	add.f64 	%fd91, %fd2, %fd90;
	add.f64 	%fd92, %fd89, %fd91;
	add.s64 	%rd45, %rd82, 29;
	cvt.rn.f32.u64 	%f60, %rd45;
	fma.rn.f32 	%f61, %f1, %f60, 0f40133333;
	cvt.f64.f32 	%fd93, %f61;
	add.f64 	%fd94, %fd2, %fd93;
	add.f64 	%fd95, %fd92, %fd94;
	add.s64 	%rd46, %rd82, 30;
	cvt.rn.f32.u64 	%f62, %rd46;
	fma.rn.f32 	%f63, %f1, %f62, 0f40133333;
	cvt.f64.f32 	%fd96, %f63;
	add.f64 	%fd97, %fd2, %fd96;
	add.f64 	%fd98, %fd95, %fd97;
	add.s64 	%rd47, %rd82, 31;
	cvt.rn.f32.u64 	%f64, %rd47;
	fma.rn.f32 	%f65, %f1, %f64, 0f40133333;
	cvt.f64.f32 	%fd99, %f65;
	add.f64 	%fd100, %fd2, %fd99;
	add.f64 	%fd101, %fd98, %fd100;
	add.s64 	%rd48, %rd82, 32;
	cvt.rn.f32.u64 	%f66, %rd48;
	fma.rn.f32 	%f67, %f1, %f66, 0f40133333;
	cvt.f64.f32 	%fd102, %f67;
	add.f64 	%fd103, %fd2, %fd102;
	add.f64 	%fd104, %fd101, %fd103;
	add.s64 	%rd49, %rd82, 33;
	cvt.rn.f32.u64 	%f68, %rd49;
	fma.rn.f32 	%f69, %f1, %f68, 0f40133333;
	cvt.f64.f32 	%fd105, %f69;
	add.f64 	%fd106, %fd2, %fd105;
	add.f64 	%fd107, %fd104, %fd106;
	add.s64 	%rd50, %rd82, 34;
	cvt.rn.f32.u64 	%f70, %rd50;
	fma.rn.f32 	%f71, %f1, %f70, 0f40133333;
	cvt.f64.f32 	%fd108, %f71;
	add.f64 	%fd109, %fd2, %fd108;
	add.f64 	%fd110, %fd107, %fd109;
	add.s64 	%rd51, %rd82, 35;
	cvt.rn.f32.u64 	%f72, %rd51;
	fma.rn.f32 	%f73, %f1, %f72, 0f40133333;
	cvt.f64.f32 	%fd111, %f73;
	add.f64 	%fd112, %fd2, %fd111;
	add.f64 	%fd113, %fd110, %fd112;
	add.s64 	%rd52, %rd82, 36;
	cvt.rn.f32.u64 	%f74, %rd52;
	fma.rn.f32 	%f75, %f1, %f74, 0f40133333;
	cvt.f64.f32 	%fd114, %f75;
	add.f64 	%fd115, %fd2, %fd114;
	add.f64 	%fd116, %fd113, %fd115;
	add.s64 	%rd53, %rd82, 37;
	cvt.rn.f32.u64 	%f76, %rd53;
	fma.rn.f32 	%f77, %f1, %f76, 0f40133333;
	cvt.f64.f32 	%fd117, %f77;
	add.f64 	%fd118, %fd2, %fd117;
	add.f64 	%fd119, %fd116, %fd118;
	add.s64 	%rd54, %rd82, 38;
	cvt.rn.f32.u64 	%f78, %rd54;
	fma.rn.f32 	%f79, %f1, %f78, 0f40133333;
	cvt.f64.f32 	%fd120, %f79;
	add.f64 	%fd121, %fd2, %fd120;
	add.f64 	%fd122, %fd119, %fd121;
	add.s64 	%rd55, %rd82, 39;
	cvt.rn.f32.u64 	%f80, %rd55;
	fma.rn.f32 	%f81, %f1, %f80, 0f40133333;
	cvt.f64.f32 	%fd123, %f81;
	add.f64 	%fd124, %fd2, %fd123;
	add.f64 	%fd125, %fd122, %fd124;
	add.s64 	%rd56, %rd82, 40;
	cvt.rn.f32.u64 	%f82, %rd56;
	fma.rn.f32 	%f83, %f1, %f82, 0f40133333;
	cvt.f64.f32 	%fd126, %f83;
	add.f64 	%fd127, %fd2, %fd126;
	add.f64 	%fd128, %fd125, %fd127;
	add.s64 	%rd57, %rd82, 41;
	cvt.rn.f32.u64 	%f84, %rd57;
	fma.rn.f32 	%f85, %f1, %f84, 0f40133333;
	cvt.f64.f32 	%fd129, %f85;
	add.f64 	%fd130, %fd2, %fd129;
	add.f64 	%fd131, %fd128, %fd130;
	add.s64 	%rd58, %rd82, 42;
	cvt.rn.f32.u64 	%f86, %rd58;
	fma.rn.f32 	%f87, %f1, %f86, 0f40133333;
	cvt.f64.f32 	%fd132, %f87;
	add.f64 	%fd133, %fd2, %fd132;
	add.f64 	%fd134, %fd131, %fd133;
	add.s64 	%rd59, %rd82, 43;
	cvt.rn.f32.u64 	%f88, %rd59;
	fma.rn.f32 	%f89, %f1, %f88, 0f40133333;
	cvt.f64.f32 	%fd135, %f89;
	add.f64 	%fd136, %fd2, %fd135;
	add.f64 	%fd137, %fd134, %fd136;
	add.s64 	%rd60, %rd82, 44;
	cvt.rn.f32.u64 	%f90, %rd60;
	fma.rn.f32 	%f91, %f1, %f90, 0f40133333;
	cvt.f64.f32 	%fd138, %f91;
	add.f64 	%fd139, %fd2, %fd138;
	add.f64 	%fd140, %fd137, %fd139;
	add.s64 	%rd61, %rd82, 45;
	cvt.rn.f32.u64 	%f92, %rd61;
	fma.rn.f32 	%f93, %f1, %f92, 0f40133333;
	cvt.f64.f32 	%fd141, %f93;
	add.f64 	%fd142, %fd2, %fd141;
	add.f64 	%fd143, %fd140, %fd142;
	add.s64 	%rd62, %rd82, 46;
	cvt.rn.f32.u64 	%f94, %rd62;
	fma.rn.f32 	%f95, %f1, %f94, 0f40133333;
	cvt.f64.f32 	%fd144, %f95;
	add.f64 	%fd145, %fd2, %fd144;
	add.f64 	%fd146, %fd143, %fd145;
	add.s64 	%rd63, %rd82, 47;
	cvt.rn.f32.u64 	%f96, %rd63;
	fma.rn.f32 	%f97, %f1, %f96, 0f40133333;
	cvt.f64.f32 	%fd147, %f97;
	add.f64 	%fd148, %fd2, %fd147;
	add.f64 	%fd149, %fd146, %fd148;
	add.s64 	%rd64, %rd82, 48;
	cvt.rn.f32.u64 	%f98, %rd64;
	fma.rn.f32 	%f99, %f1, %f98, 0f40133333;
	cvt.f64.f32 	%fd150, %f99;
	add.f64 	%fd151, %fd2, %fd150;
	add.f64 	%fd152, %fd149, %fd151;
	add.s64 	%rd65, %rd82, 49;
	cvt.rn.f32.u64 	%f100, %rd65;
	fma.rn.f32 	%f101, %f1, %f100, 0f40133333;
	cvt.f64.f32 	%fd153, %f101;
	add.f64 	%fd154, %fd2, %fd153;
	add.f64 	%fd155, %fd152, %fd154;
	add.s64 	%rd66, %rd82, 50;
	cvt.rn.f32.u64 	%f102, %rd66;
	fma.rn.f32 	%f103, %f1, %f102, 0f40133333;
	cvt.f64.f32 	%fd156, %f103;
	add.f64 	%fd157, %fd2, %fd156;
	add.f64 	%fd158, %fd155, %fd157;
	add.s64 	%rd67, %rd82, 51;
	cvt.rn.f32.u64 	%f104, %rd67;
	fma.rn.f32 	%f105, %f1, %f104, 0f40133333;
	cvt.f64.f32 	%fd159, %f105;
	add.f64 	%fd160, %fd2, %fd159;
	add.f64 	%fd161, %fd158, %fd160;
	add.s64 	%rd68, %rd82, 52;
	cvt.rn.f32.u64 	%f106, %rd68;
	fma.rn.f32 	%f107, %f1, %f106, 0f40133333;
	cvt.f64.f32 	%fd162, %f107;
	add.f64 	%fd163, %fd2, %fd162;
	add.f64 	%fd164, %fd161, %fd163;
	add.s64 	%rd69, %rd82, 53;
	cvt.rn.f32.u64 	%f108, %rd69;
	fma.rn.f32 	%f109, %f1, %f108, 0f40133333;
	cvt.f64.f32 	%fd165, %f109;
	add.f64 	%fd166, %fd2, %fd165;
	add.f64 	%fd167, %fd164, %fd166;
	add.s64 	%rd70, %rd82, 54;
	cvt.rn.f32.u64 	%f110, %rd70;
	fma.rn.f32 	%f111, %f1, %f110, 0f40133333;
	cvt.f64.f32 	%fd168, %f111;
	add.f64 	%fd169, %fd2, %fd168;
	add.f64 	%fd170, %fd167, %fd169;
	add.s64 	%rd71, %rd82, 55;
	cvt.rn.f32.u64 	%f112, %rd71;
	fma.rn.f32 	%f113, %f1, %f112, 0f40133333;
	cvt.f64.f32 	%fd171, %f113;
	add.f64 	%fd172, %fd2, %fd171;
	add.f64 	%fd173, %fd170, %fd172;
	add.s64 	%rd72, %rd82, 56;
	cvt.rn.f32.u64 	%f114, %rd72;
	fma.rn.f32 	%f115, %f1, %f114, 0f40133333;
	cvt.f64.f32 	%fd174, %f115;
	add.f64 	%fd175, %fd2, %fd174;
	add.f64 	%fd176, %fd173, %fd175;
	add.s64 	%rd73, %rd82, 57;
	cvt.rn.f32.u64 	%f116, %rd73;
	fma.rn.f32 	%f117, %f1, %f116, 0f40133333;
	cvt.f64.f32 	%fd177, %f117;
	add.f64 	%fd178, %fd2, %fd177;
	add.f64 	%fd179, %fd176, %fd178;
	add.s64 	%rd74, %rd82, 58;
	cvt.rn.f32.u64 	%f118, %rd74;
	fma.rn.f32 	%f119, %f1, %f118, 0f40133333;
	cvt.f64.f32 	%fd180, %f119;
	add.f64 	%fd181, %fd2, %fd180;
	add.f64 	%fd182, %fd179, %fd181;
	add.s64 	%rd75, %rd82, 59;
	cvt.rn.f32.u64 	%f120, %rd75;
	fma.rn.f32 	%f121, %f1, %f120, 0f40133333;
	cvt.f64.f32 	%fd183, %f121;
	add.f64 	%fd184, %fd2, %fd183;
	add.f64 	%fd185, %fd182, %fd184;
	add.s64 	%rd76, %rd82, 60;
	cvt.rn.f32.u64 	%f122, %rd76;
	fma.rn.f32 	%f123, %f1, %f122, 0f40133333;
	cvt.f64.f32 	%fd186, %f123;
	add.f64 	%fd187, %fd2, %fd186;
	add.f64 	%fd188, %fd185, %fd187;
	add.s64 	%rd77, %rd82, 61;
	cvt.rn.f32.u64 	%f124, %rd77;
	fma.rn.f32 	%f125, %f1, %f124, 0f40133333;
	cvt.f64.f32 	%fd189, %f125;
	add.f64 	%fd190, %fd2, %fd189;
	add.f64 	%fd191, %fd188, %fd190;
	add.s64 	%rd78, %rd82, 62;
	cvt.rn.f32.u64 	%f126, %rd78;
	fma.rn.f32 	%f127, %f1, %f126, 0f40133333;
	cvt.f64.f32 	%fd192, %f127;
	add.f64 	%fd193, %fd2, %fd192;
	add.f64 	%fd194, %fd191, %fd193;
	add.s64 	%rd79, %rd82, 63;
	cvt.rn.f32.u64 	%f128, %rd79;
	fma.rn.f32 	%f129, %f1, %f128, 0f40133333;
	cvt.f64.f32 	%fd195, %f129;
	add.f64 	%fd196, %fd2, %fd195;
	add.f64 	%fd197, %fd194, %fd196;
	add.s64 	%rd82, %rd82, 64;
	setp.ne.s64 	%p2, %rd82, 8000;
	@%p2 bra 	$L__BB54_3;
	cvt.rzi.s64.f64 	%rd80, %fd197;
	st.global.u64 	[%rd6], %rd80;
	add.s64 	%rd81, %rd81, %rd3;
	setp.lt.u64 	%p3, %rd81, %rd2;
	@%p3 bra 	$L__BB54_2;
$L__BB54_5:
	ret;

}
	// .globl	_Z14iterate_kernelIlEvPT_mb
.visible .entry _Z14iterate_kernelIlEvPT_mb(
	.param .u64 .ptr .align 1 _Z14iterate_kernelIlEvPT_mb_param_0,
	.param .u64 _Z14iterate_kernelIlEvPT_mb_param_1,
	.param .u8 _Z14iterate_kernelIlEvPT_mb_param_2
)
{
	.reg .pred 	%p<5>;
	.reg .b32 	%r<7>;
	.reg .b64 	%rd<33>;

	ld.param.u64 	%rd16, [_Z14iterate_kernelIlEvPT_mb_param_0];
	ld.param.u64 	%rd17, [_Z14iterate_kernelIlEvPT_mb_param_1];
	cvta.to.global.u64 	%rd1, %rd16;
	mov.u32 	%r2, %tid.x;
	mov.u32 	%r3, %ctaid.x;
	mov.u32 	%r1, %ntid.x;
	mad.lo.s32 	%r4, %r3, %r1, %r2;
	cvt.u64.u32 	%rd27, %r4;
	add.s64 	%rd3, %rd17, -8000;
	setp.le.u64 	%p1, %rd3, %rd27;
	@%p1 bra 	$L__BB55_7;
	mov.u32 	%r5, %nctaid.x;
	mul.lo.s32 	%r6, %r1, %r5;
	cvt.u64.u32 	%rd4, %r6;
	mov.b64 	%rd32, 0;
$L__BB55_2:
	shl.b64 	%rd20, %rd27, 3;
	add.s64 	%rd7, %rd1, %rd20;
	mov.b64 	%rd29, 0;
$L__BB55_3:
	.pragma "nounroll";
	mov.b64 	%rd31, 0;
$L__BB55_4:
	.pragma "nounroll";
	add.s64 	%rd22, %rd7, %rd31;
	ld.global.u64 	%rd23, [%rd22];
	max.s64 	%rd24, %rd23, 0;
	add.s64 	%rd32, %rd32, %rd24;
	add.s64 	%rd31, %rd31, 8;
	setp.ne.s64 	%p2, %rd31, 64000;
	@%p2 bra 	$L__BB55_4;
	add.s64 	%rd29, %rd29, 1;
	setp.ne.s64 	%p3, %rd29, 10;
	@%p3 bra 	$L__BB55_3;
	st.global.u64 	[%rd7], %rd32;
	add.s64 	%rd27, %rd27, %rd4;
	setp.lt.u64 	%p4, %rd27, %rd3;
	@%p4 bra 	$L__BB55_2;
$L__BB55_7:
	ret;

}
	// .globl	_Z24multiply_add_kernel_iterIlEvPT_m
.visible .entry _Z24multiply_add_kernel_iterIlEvPT_m(
	.param .u64 .ptr .align 1 _Z24multiply_add_kernel_iterIlEvPT_m_param_0,
	.param .u64 _Z24multiply_add_kernel_iterIlEvPT_m_param_1
)
{
	.reg .pred 	%p<4>;
	.reg .b32 	%r<7>;
	.reg .b32 	%f<4>;
	.reg .b64 	%rd<20>;
	.reg .b64 	%fd<9>;

	ld.param.u64 	%rd10, [_Z24multiply_add_kernel_iterIlEvPT_m_param_0];
	ld.param.u64 	%rd11, [_Z24multiply_add_kernel_iterIlEvPT_m_param_1];
	mov.u32 	%r2, %tid.x;
	mov.u32 	%r3, %ctaid.x;
	mov.u32 	%r1, %ntid.x;
	mad.lo.s32 	%r4, %r3, %r1, %r2;
	cvt.u64.u32 	%rd18, %r4;
	add.s64 	%rd2, %rd11, -8000;
	setp.le.u64 	%p1, %rd2, %rd18;
	@%p1 bra 	$L__BB56_5;
	mov.u32 	%r5, %nctaid.x;
	mul.lo.s32 	%r6, %r1, %r5;
	cvt.u64.u32 	%rd3, %r6;
	cvta.to.global.u64 	%rd4, %rd10;
$L__BB56_2:
	shl.b64 	%rd13, %rd18, 3;
	add.s64 	%rd6, %rd4, %rd13;
	ld.global.u64 	%rd14, [%rd6];
	cvt.rn.f64.s64 	%fd8, %rd14;
	ld.global.u64 	%rd15, [%rd6+8];
	cvt.rn.f32.s64 	%f1, %rd15;
	ld.global.u64 	%rd16, [%rd6+16];
	cvt.rn.f64.s64 	%fd5, %rd16;
	mul.f64 	%fd2, %fd5, 0d3FF4CCCCC0000000;
	mov.b64 	%rd19, 0;
$L__BB56_3:
	.pragma "nounroll";
	cvt.rn.f32.u64 	%f2, %rd19;
	fma.rn.f32 	%f3, %f1, %f2, 0f40133333;
	cvt.f64.f32 	%fd6, %f3;
	add.f64 	%fd7, %fd2, %fd6;
	add.f64 	%fd8, %fd8, %fd7;
	add.s64 	%rd19, %rd19, 1;
	setp.ne.s64 	%p2, %rd19, 8000;
	@%p2 bra 	$L__BB56_3;
	cvt.rzi.s64.f64 	%rd17, %fd8;
	st.global.u64 	[%rd6], %rd17;
	add.s64 	%rd18, %rd18, %rd3;
	setp.lt.u64 	%p3, %rd18, %rd2;
	@%p3 bra 	$L__BB56_2;
$L__BB56_5:
	ret;

}
	// .globl	_Z27multiply_add_kernel_defaultIlEvPT_m
.visible .entry _Z27multiply_add_kernel_defaultIlEvPT_m(
	.param .u64 .ptr .align 1 _Z27multiply_add_kernel_defaultIlEvPT_m_param_0,
	.param .u64 _Z27multiply_add_kernel_defaultIlEvPT_m_param_1
)
{
	.reg .pred 	%p<4>;
	.reg .b32 	%r<7>;
	.reg .b32 	%f<34>;
	.reg .b64 	%rd<35>;
	.reg .b64 	%fd<54>;

	ld.param.u64 	%rd10, [_Z27multiply_add_kernel_defaultIlEvPT_m_param_0];
	ld.param.u64 	%rd11, [_Z27multiply_add_kernel_defaultIlEvPT_m_param_1];
	mov.u32 	%r2, %tid.x;
	mov.u32 	%r3, %ctaid.x;
	mov.u32 	%r1, %ntid.x;
	mad.lo.s32 	%r4, %r3, %r1, %r2;
	cvt.u64.u32 	%rd33, %r4;
	add.s64 	%rd2, %rd11, -8000;
	setp.le.u64 	%p1, %rd2, %rd33;
	@%p1 bra 	$L__BB57_5;
	mov.u32 	%r5, %nctaid.x;
	mul.lo.s32 	%r6, %r1, %r5;
	cvt.u64.u32 	%rd3, %r6;
	cvta.to.global.u64 	%rd4, %rd10;
$L__BB57_2:
	shl.b64 	%rd13, %rd33, 3;
	add.s64 	%rd6, %rd4, %rd13;
	ld.global.u64 	%rd14, [%rd6];
	cvt.rn.f64.s64 	%fd53, %rd14;
	ld.global.u64 	%rd15, [%rd6+8];
	cvt.rn.f32.s64 	%f1, %rd15;
	ld.global.u64 	%rd16, [%rd6+16];
	cvt.rn.f64.s64 	%fd5, %rd16;
	mul.f64 	%fd2, %fd5, 0d3FF4CCCCC0000000;
	mov.b64 	%rd34, 0;
$L__BB57_3:
	cvt.rn.f32.u64 	%f2, %rd34;
	fma.rn.f32 	%f3, %f1, %f2, 0f40133333;
	cvt.f64.f32 	%fd6, %f3;
	add.f64 	%fd7, %fd2, %fd6;
	add.f64 	%fd8, %fd53, %fd7;
	add.s64 	%rd17, %rd34, 1;
	cvt.rn.f32.u64 	%f4, %rd17;
	fma.rn.f32 	%f5, %f1, %f4, 0f40133333;
	cvt.f64.f32 	%fd9, %f5;
	add.f64 	%fd10, %fd2, %fd9;
	add.f64 	%fd11, %fd8, %fd10;
	add.s64 	%rd18, %rd34, 2;
	cvt.rn.f32.u64 	%f6, %rd18;
	fma.rn.f32 	%f7, %f1, %f6, 0f40133333;
	cvt.f64.f32 	%fd12, %f7;
	add.f64 	%fd13, %fd2, %fd12;
	add.f64 	%fd14, %fd11, %fd13;
	add.s64 	%rd19, %rd34, 3;
	cvt.rn.f32.u64 	%f8, %rd19;
	fma.rn.f32 	%f9, %f1, %f8, 0f40133333;
	cvt.f64.f32 	%fd15, %f9;
	add.f64 	%fd16, %fd2, %fd15;
	add.f64 	%fd17, %fd14, %fd16;
	add.s64 	%rd20, %rd34, 4;
	cvt.rn.f32.u64 	%f10, %rd20;
	fma.rn.f32 	%f11, %f1, %f10, 0f40133333;
	cvt.f64.f32 	%fd18, %f11;
	add.f64 	%fd19, %fd2, %fd18;
	add.f64 	%fd20, %fd17, %fd19;
	add.s64 	%rd21, %rd34, 5;
	cvt.rn.f32.u64 	%f12, %rd21;
	fma.rn.f32 	%f13, %f1, %f12, 0f40133333;
	cvt.f64.f32 	%fd21, %f13;
	add.f64 	%fd22, %fd2, %fd21;
	add.f64 	%fd23, %fd20, %fd22;
	add.s64 	%rd22, %rd34, 6;
	cvt.rn.f32.u64 	%f14, %rd22;
	fma.rn.f32 	%f15, %f1, %f14, 0f40133333;
	cvt.f64.f32 	%fd24, %f15;
	add.f64 	%fd25, %fd2, %fd24;
	add.f64 	%fd26, %fd23, %fd25;
	add.s64 	%rd23, %rd34, 7;
	cvt.rn.f32.u64 	%f16, %rd23;
	fma.rn.f32 	%f17, %f1, %f16, 0f40133333;
	cvt.f64.f32 	%fd27, %f17;
	add.f64 	%fd28, %fd2, %fd27;
	add.f64 	%fd29, %fd26, %fd28;
	add.s64 	%rd24, %rd34, 8;
	cvt.rn.f32.u64 	%f18, %rd24;
	fma.rn.f32 	%f19, %f1, %f18, 0f40133333;
	cvt.f64.f32 	%fd30, %f19;
	add.f64 	%fd31, %fd2, %fd30;
	add.f64 	%fd32, %fd29, %fd31;
	add.s64 	%rd25, %rd34, 9;
	cvt.rn.f32.u64 	%f20, %rd25;
	fma.rn.f32 	%f21, %f1, %f20, 0f40133333;
	cvt.f64.f32 	%fd33, %f21;
	add.f64 	%fd34, %fd2, %fd33;
	add.f64 	%fd35, %fd32, %fd34;
	add.s64 	%rd26, %rd34, 10;
	cvt.rn.f32.u64 	%f22, %rd26;
	fma.rn.f32 	%f23, %f1, %f22, 0f40133333;
	cvt.f64.f32 	%fd36, %f23;
	add.f64 	%fd37, %fd2, %fd36;
	add.f64 	%fd38, %fd35, %fd37;
	add.s64 	%rd27, %rd34, 11;
	cvt.rn.f32.u64 	%f24, %rd27;
	fma.rn.f32 	%f25, %f1, %f24, 0f40133333;
	cvt.f64.f32 	%fd39, %f25;
	add.f64 	%fd40, %fd2, %fd39;
	add.f64 	%fd41, %fd38, %fd40;
	add.s64 	%rd28, %rd34, 12;
	cvt.rn.f32.u64 	%f26, %rd28;
	fma.rn.f32 	%f27, %f1, %f26, 0f40133333;
	cvt.f64.f32 	%fd42, %f27;
	add.f64 	%fd43, %fd2, %fd42;
	add.f64 	%fd44, %fd41, %fd43;
	add.s64 	%rd29, %rd34, 13;
	cvt.rn.f32.u64 	%f28, %rd29;
	fma.rn.f32 	%f29, %f1, %f28, 0f40133333;
	cvt.f64.f32 	%fd45, %f29;
	add.f64 	%fd46, %fd2, %fd45;
	add.f64 	%fd47, %fd44, %fd46;
	add.s64 	%rd30, %rd34, 14;
	cvt.rn.f32.u64 	%f30, %rd30;
	fma.rn.f32 	%f31, %f1, %f30, 0f40133333;
	cvt.f64.f32 	%fd48, %f31;
	add.f64 	%fd49, %fd2, %fd48;
	add.f64 	%fd50, %fd47, %fd49;
	add.s64 	%rd31, %rd34, 15;
	cvt.rn.f32.u64 	%f32, %rd31;
	fma.rn.f32 	%f33, %f1, %f32, 0f40133333;
	cvt.f64.f32 	%fd51, %f33;
	add.f64 	%fd52, %fd2, %fd51;
	add.f64 	%fd53, %fd50, %fd52;
	add.s64 	%rd34, %rd34, 16;
	setp.ne.s64 	%p2, %rd34, 8000;
	@%p2 bra 	$L__BB57_3;
	cvt.rzi.s64.f64 	%rd32, %fd53;
	st.global.u64 	[%rd6], %rd32;
	add.s64 	%rd33, %rd33, %rd3;
	setp.lt.u64 	%p3, %rd33, %rd2;
	@%p3 bra 	$L__BB57_2;
$L__BB57_5:
	ret;

}
	// .globl	_Z11test_kernelIlEvPT_S1_S1_m
.visible .entry _Z11test_kernelIlEvPT_S1_S1_m(
	.param .u64 .ptr .align 1 _Z11test_kernelIlEvPT_S1_S1_m_param_0,
	.param .u64 .ptr .align 1 _Z11test_kernelIlEvPT_S1_S1_m_param_1,
	.param .u64 .ptr .align 1 _Z11test_kernelIlEvPT_S1_S1_m_param_2,
	.param .u64 _Z11test_kernelIlEvPT_S1_S1_m_param_3
)
{
	.reg .pred 	%p<6>;
	.reg .b32 	%r<7>;
	.reg .b64 	%rd<58>;

	ld.param.u64 	%rd25, [_Z11test_kernelIlEvPT_S1_S1_m_param_0];
	ld.param.u64 	%rd23, [_Z11test_kernelIlEvPT_S1_S1_m_param_1];
	ld.param.u64 	%rd24, [_Z11test_kernelIlEvPT_S1_S1_m_param_2];
	ld.param.u64 	%rd26, [_Z11test_kernelIlEvPT_S1_S1_m_param_3];
	cvta.to.global.u64 	%rd1, %rd25;
	mov.u32 	%r2, %tid.x;
	mov.u32 	%r3, %ctaid.x;
	mov.u32 	%r1, %ntid.x;
	mad.lo.s32 	%r4, %r3, %r1, %r2;
	cvt.u64.u32 	%rd51, %r4;
	add.s64 	%rd3, %rd26, -8000;
	setp.le.u64 	%p1, %rd3, %rd51;
	@%p1 bra 	$L__BB58_5;
	mov.u32 	%r5, %nctaid.x;
	mul.lo.s32 	%r6, %r1, %r5;
	cvt.u64.u32 	%rd4, %r6;
	cvta.to.global.u64 	%rd28, %rd23;
	add.s64 	%rd5, %rd28, 16;
	cvta.to.global.u64 	%rd6, %rd24;
	mov.b64 	%rd57, 0;
$L__BB58_2:
	shl.b64 	%rd30, %rd51, 3;
	add.s64 	%rd31, %rd1, %rd30;
	add.s64 	%rd55, %rd31, 8;
	add.s64 	%rd54, %rd5, %rd30;
	add.s64 	%rd53, %rd6, %rd30;
	mov.b64 	%rd56, 0;
$L__BB58_3:
	ld.global.u64 	%rd32, [%rd55+-8];
	ld.global.u64 	%rd33, [%rd54+-16];
	ld.global.u64 	%rd34, [%rd53];
	add.s64 	%rd35, %rd34, %rd57;
	mad.lo.s64 	%rd36, %rd33, %rd32, %rd35;
	setp.gt.s64 	%p2, %rd36, 4;
	add.s64 	%rd37, %rd36, -20;
	shl.b64 	%rd38, %rd36, 1;
	sub.s64 	%rd39, %rd38, %rd33;
	selp.b64 	%rd40, %rd37, %rd39, %p2;
	st.global.u64 	[%rd55+-8], %rd40;
	ld.global.u64 	%rd41, [%rd55];
	ld.global.u64 	%rd42, [%rd54];
	ld.global.u64 	%rd43, [%rd53+24];
	add.s64 	%rd44, %rd43, %rd40;
	mad.lo.s64 	%rd45, %rd42, %rd41, %rd44;
	setp.gt.s64 	%p3, %rd45, 4;
	add.s64 	%rd46, %rd45, -20;
	shl.b64 	%rd47, %rd45, 1;
	sub.s64 	%rd48, %rd47, %rd42;
	selp.b64 	%rd57, %rd46, %rd48, %p3;
	st.global.u64 	[%rd55], %rd57;
	add.s64 	%rd56, %rd56, 2;
	add.s64 	%rd55, %rd55, 16;
	add.s64 	%rd54, %rd54, 32;
	add.s64 	%rd53, %rd53, 48;
	setp.ne.s64 	%p4, %rd56, 2666;
	@%p4 bra 	$L__BB58_3;
	st.global.u64 	[%rd31], %rd57;
	add.s64 	%rd51, %rd51, %rd4;
	setp.lt.u64 	%p5, %rd51, %rd3;
	@%p5 bra 	$L__BB58_2;
$L__BB58_5:
	ret;

}
	// .globl	_Z18d_bilateral_filterIlEvPT_iifi
.visible .entry _Z18d_bilateral_filterIlEvPT_iifi(
	.param .u64 .ptr .align 1 _Z18d_bilateral_filterIlEvPT_iifi_param_0,
	.param .u32 _Z18d_bilateral_filterIlEvPT_iifi_param_1,
	.param .u32 _Z18d_bilateral_filterIlEvPT_iifi_param_2,
	.param .f32 _Z18d_bilateral_filterIlEvPT_iifi_param_3,
	.param .u32 _Z18d_bilateral_filterIlEvPT_iifi_param_4
)
{
	.local .align 16 .b8 	__local_depot59[512];
	.reg .b64 	%SP;
	.reg .b64 	%SPL;
	.reg .pred 	%p<13>;
	.reg .b32 	%r<47>;
	.reg .b32 	%f<200>;
	.reg .b64 	%rd<55>;
	.reg .b64 	%fd<71>;

	mov.u64 	%SPL, __local_depot59;
	ld.param.u64 	%rd8, [_Z18d_bilateral_filterIlEvPT_iifi_param_0];
	ld.param.u32 	%r21, [_Z18d_bilateral_filterIlEvPT_iifi_param_1];
	ld.param.u32 	%r23, [_Z18d_bilateral_filterIlEvPT_iifi_param_2];
	ld.param.f32 	%f31, [_Z18d_bilateral_filterIlEvPT_iifi_param_3];
	ld.param.u32 	%r22, [_Z18d_bilateral_filterIlEvPT_iifi_param_4];
	cvta.to.global.u64 	%rd1, %rd8;
	add.u64 	%rd2, %SPL, 0;
	mov.f64 	%fd2, 0d3F747AE147AE147B;
	mov.f64 	%fd3, 0d3F647AE147AE147B;
	st.local.v2.f64 	[%rd2], {%fd3, %fd2};
	mov.f64 	%fd4, 0d3F847AE147AE147B;
	mov.f64 	%fd5, 0d3F7EB851EB851EB8;
	st.local.v2.f64 	[%rd2+16], {%fd5, %fd4};
	st.local.v2.f64 	[%rd2+32], {%fd4, %fd5};
	st.local.v2.f64 	[%rd2+48], {%fd2, %fd3};
	st.local.v2.f64 	[%rd2+64], {%fd2, %fd4};
	mov.f64 	%fd6, 0d3F947AE147AE147B;
	mov.f64 	%fd7, 0d3F8EB851EB851EB8;
	st.local.v2.f64 	[%rd2+80], {%fd7, %fd6};
	st.local.v2.f64 	[%rd2+96], {%fd6, %fd7};
	st.local.v2.f64 	[%rd2+112], {%fd4, %fd2};
	st.local.v2.f64 	[%rd2+128], {%fd5, %fd7};
	mov.f64 	%fd8, 0d3F9EB851EB851EB8;
	mov.f64 	%fd9, 0d3F970A3D70A3D70A;
	st.local.v2.f64 	[%rd2+144], {%fd9, %fd8};
	st.local.v2.f64 	[%rd2+160], {%fd8, %fd9};
	st.local.v2.f64 	[%rd2+176], {%fd7, %fd5};
	st.local.v2.f64 	[%rd2+192], {%fd4, %fd6};
	mov.f64 	%fd10, 0d3FA47AE147AE147B;
	st.local.v2.f64 	[%rd2+208], {%fd8, %fd10};
	st.local.v2.f64 	[%rd2+224], {%fd10, %fd8};
	st.local.v2.f64 	[%rd2+240], {%fd6, %fd4};
	st.local.v2.f64 	[%rd2+256], {%fd4, %fd6};
	st.local.v2.f64 	[%rd2+272], {%fd8, %fd10};
	st.local.v2.f64 	[%rd2+288], {%fd10, %fd8};
	st.local.v2.f64 	[%rd2+304], {%fd6, %fd4};
	st.local.v2.f64 	[%rd2+320], {%fd5, %fd7};
	st.local.v2.f64 	[%rd2+336], {%fd9, %fd8};
	st.local.v2.f64 	[%rd2+352], {%fd8, %fd9};
	st.local.v2.f64 	[%rd2+368], {%fd7, %fd5};
	st.local.v2.f64 	[%rd2+384], {%fd2, %fd4};
	st.local.v2.f64 	[%rd2+400], {%fd7, %fd6};
	st.local.v2.f64 	[%rd2+416], {%fd6, %fd7};
	st.local.v2.f64 	[%rd2+432], {%fd4, %fd2};
	st.local.v2.f64 	[%rd2+448], {%fd3, %fd2};
	st.local.v2.f64 	[%rd2+464], {%fd5, %fd4};
	st.local.v2.f64 	[%rd2+480], {%fd4, %fd5};
	st.local.v2.f64 	[%rd2+496], {%fd2, %fd3};
	mov.u32 	%r24, %ctaid.x;
	mov.u32 	%r25, %ntid.x;
	mov.u32 	%r26, %tid.x;
	shr.u32 	%r27, %r26, 5;
	mad.lo.s32 	%r1, %r24, %r25, %r27;
	and.b32  	%r2, %r26, 31;
	setp.ge.s32 	%p1, %r1, %r21;
	setp.ge.s32 	%p2, %r2, %r23;
	or.pred  	%p3, %p1, %p2;
	@%p3 bra 	$L__BB59_16;
	mad.lo.s32 	%r28, %r21, %r2, %r1;
	mul.wide.s32 	%rd10, %r28, 8;
	add.s64 	%rd3, %rd1, %rd10;
	ld.global.u64 	%rd11, [%rd3];
	cvt.rn.f32.s64 	%f1, %rd11;
	setp.lt.s32 	%p4, %r22, 0;
	mov.f32 	%f197, 0f00000000;
	mov.f32 	%f196, %f197;
	@%p4 bra 	$L__BB59_15;
	add.f32 	%f34, %f31, %f31;
	mul.f32 	%f2, %f31, %f34;
	add.s32 	%r30, %r22, 1;
	and.b32  	%r3, %r30, 7;
	and.b32  	%r4, %r30, -8;
	and.b32  	%r5, %r30, 3;
	and.b32  	%r6, %r22, 3;
	and.b32  	%r7, %r22, 1;
	neg.s32 	%r8, %r4;
	cvt.u64.u32 	%rd4, %r22;
	mov.f32 	%f196, 0f00000000;
	mov.b32 	%r41, 0;
	mov.f32 	%f197, %f196;
$L__BB59_3:
	mov.u32 	%r9, %r41;
	setp.lt.u32 	%p5, %r22, 7;
	add.s32 	%r32, %r9, %r2;
	mad.lo.s32 	%r10, %r32, %r21, %r1;
	add.s32 	%r33, %r9, %r22;
	mul.wide.u32 	%rd12, %r33, 8;
	add.s64 	%rd13, %rd2, %rd12;
	ld.local.f64 	%fd1, [%rd13];
	mov.b32 	%r45, 0;
	@%p5 bra 	$L__BB59_6;
	shl.b64 	%rd14, %rd4, 3;
	add.s64 	%rd15, %rd14, %rd2;
	add.s64 	%rd54, %rd15, 32;
	mov.u32 	%r42, %r10;
	mov.u32 	%r43, %r8;
$L__BB59_5:
	.pragma "nounroll";
	mul.wide.s32 	%rd16, %r42, 8;
	add.s64 	%rd17, %rd1, %rd16;
	ld.global.u64 	%rd18, [%rd17];
	cvt.rn.f32.s64 	%f36, %rd18;
	ld.local.f64 	%fd11, [%rd54+-32];
	mul.f64 	%fd12, %fd1, %fd11;
	sub.f32 	%f37, %f1, %f36;
	neg.f32 	%f38, %f37;
	mul.f32 	%f39, %f37, %f38;
	div.rn.f32 	%f40, %f39, %f2;
	mul.f32 	%f41, %f40, 0f3FB8AA3B;
	ex2.approx.f32 	%f42, %f41;
	cvt.f64.f32 	%fd13, %f42;
	mul.f64 	%fd14, %fd12, %fd13;
	cvt.rn.f32.f64 	%f43, %fd14;
	fma.rn.f32 	%f44, %f36, %f43, %f196;
	add.f32 	%f45, %f197, %f43;
	ld.global.u64 	%rd19, [%rd17+8];
	cvt.rn.f32.s64 	%f46, %rd19;
	ld.local.f64 	%fd15, [%rd54+-24];
	mul.f64 	%fd16, %fd1, %fd15;
	sub.f32 	%f47, %f1, %f46;
	neg.f32 	%f48, %f47;
	mul.f32 	%f49, %f47, %f48;
	div.rn.f32 	%f50, %f49, %f2;
	mul.f32 	%f51, %f50, 0f3FB8AA3B;
	ex2.approx.f32 	%f52, %f51;
	cvt.f64.f32 	%fd17, %f52;
	mul.f64 	%fd18, %fd16, %fd17;
	cvt.rn.f32.f64 	%f53, %fd18;
	fma.rn.f32 	%f54, %f46, %f53, %f44;
	add.f32 	%f55, %f45, %f53;
	ld.global.u64 	%rd20, [%rd17+16];
	cvt.rn.f32.s64 	%f56, %rd20;
	ld.local.f64 	%fd19, [%rd54+-16];
	mul.f64 	%fd20, %fd1, %fd19;
	sub.f32 	%f57, %f1, %f56;
	neg.f32 	%f58, %f57;
	mul.f32 	%f59, %f57, %f58;
	div.rn.f32 	%f60, %f59, %f2;
	mul.f32 	%f61, %f60, 0f3FB8AA3B;
	ex2.approx.f32 	%f62, %f61;
	cvt.f64.f32 	%fd21, %f62;
	mul.f64 	%fd22, %fd20, %fd21;
	cvt.rn.f32.f64 	%f63, %fd22;
	fma.rn.f32 	%f64, %f56, %f63, %f54;
	add.f32 	%f65, %f55, %f63;
	ld.global.u64 	%rd21, [%rd17+24];
	cvt.rn.f32.s64 	%f66, %rd21;
	ld.local.f64 	%fd23, [%rd54+-8];
	mul.f64 	%fd24, %fd1, %fd23;
	sub.f32 	%f67, %f1, %f66;
	neg.f32 	%f68, %f67;
	mul.f32 	%f69, %f67, %f68;
	div.rn.f32 	%f70, %f69, %f2;
	mul.f32 	%f71, %f70, 0f3FB8AA3B;
	ex2.approx.f32 	%f72, %f71;
	cvt.f64.f32 	%fd25, %f72;
	mul.f64 	%fd26, %fd24, %fd25;
	cvt.rn.f32.f64 	%f73, %fd26;
	fma.rn.f32 	%f74, %f66, %f73, %f64;
	add.f32 	%f75, %f65, %f73;
	ld.global.u64 	%rd22, [%rd17+32];
	cvt.rn.f32.s64 	%f76, %rd22;
	ld.local.f64 	%fd27, [%rd54];
	mul.f64 	%fd28, %fd1, %fd27;
	sub.f32 	%f77, %f1, %f76;
	neg.f32 	%f78, %f77;
	mul.f32 	%f79, %f77, %f78;
	div.rn.f32 	%f80, %f79, %f2;
	mul.f32 	%f81, %f80, 0f3FB8AA3B;
	ex2.approx.f32 	%f82, %f81;
	cvt.f64.f32 	%fd29, %f82;
	mul.f64 	%fd30, %fd28, %fd29;
	cvt.rn.f32.f64 	%f83, %fd30;
	fma.rn.f32 	%f84, %f76, %f83, %f74;
	add.f32 	%f85, %f75, %f83;
	ld.global.u64 	%rd23, [%rd17+40];
	cvt.rn.f32.s64 	%f86, %rd23;
	ld.local.f64 	%fd31, [%rd54+8];
	mul.f64 	%fd32, %fd1, %fd31;
	sub.f32 	%f87, %f1, %f86;
	neg.f32 	%f88, %f87;
	mul.f32 	%f89, %f87, %f88;
	div.rn.f32 	%f90, %f89, %f2;
	mul.f32 	%f91, %f90, 0f3FB8AA3B;
	ex2.approx.f32 	%f92, %f91;
	cvt.f64.f32 	%fd33, %f92;
	mul.f64 	%fd34, %fd32, %fd33;
	cvt.rn.f32.f64 	%f93, %fd34;
	fma.rn.f32 	%f94, %f86, %f93, %f84;
	add.f32 	%f95, %f85, %f93;
	ld.global.u64 	%rd24, [%rd17+48];
	cvt.rn.f32.s64 	%f96, %rd24;
	ld.local.f64 	%fd35, [%rd54+16];
	mul.f64 	%fd36, %fd1, %fd35;
	sub.f32 	%f97, %f1, %f96;
	neg.f32 	%f98, %f97;
	mul.f32 	%f99, %f97, %f98;
	div.rn.f32 	%f100, %f99, %f2;
	mul.f32 	%f101, %f100, 0f3FB8AA3B;
	ex2.approx.f32 	%f102, %f101;
	cvt.f64.f32 	%fd37, %f102;
	mul.f64 	%fd38, %fd36, %fd37;
	cvt.rn.f32.f64 	%f103, %fd38;
	fma.rn.f32 	%f104, %f96, %f103, %f94;
	add.f32 	%f105, %f95, %f103;
	ld.global.u64 	%rd25, [%rd17+56];
	cvt.rn.f32.s64 	%f106, %rd25;
	ld.local.f64 	%fd39, [%rd54+24];
	mul.f64 	%fd40, %fd1, %fd39;
	sub.f32 	%f107, %f1, %f106;
	neg.f32 	%f108, %f107;
	mul.f32 	%f109, %f107, %f108;
	div.rn.f32 	%f110, %f109, %f2;
	mul.f32 	%f111, %f110, 0f3FB8AA3B;
	ex2.approx.f32 	%f112, %f111;
	cvt.f64.f32 	%fd41, %f112;
	mul.f64 	%fd42, %fd40, %fd41;
	cvt.rn.f32.f64 	%f113, %fd42;
	fma.rn.f32 	%f196, %f106, %f113, %f104;
	add.f32 	%f197, %f105, %f113;
	add.s32 	%r43, %r43, 8;
	add.s32 	%r42, %r42, 8;
	add.s64 	%rd54, %rd54, 64;
	setp.ne.s32 	%p6, %r43, 0;
	mov.u32 	%r45, %r4;
	@%p6 bra 	$L__BB59_5;
$L__BB59_6:
	setp.eq.s32 	%p7, %r3, 0;
	@%p7 bra 	$L__BB59_14;
	add.s32 	%r34, %r3, -1;
	setp.lt.u32 	%p8, %r34, 3;
	@%p8 bra 	$L__BB59_9;
	add.s32 	%r35, %r10, %r45;
	mul.wide.s32 	%rd26, %r35, 8;
	add.s64 	%rd27, %rd1, %rd26;
	ld.global.u64 	%rd28, [%rd27];
	cvt.rn.f32.s64 	%f115, %rd28;
	add.s32 	%r36, %r45, %r22;
	mul.wide.u32 	%rd29, %r36, 8;
	add.s64 	%rd30, %rd2, %rd29;
	ld.local.f64 	%fd43, [%rd30];
	mul.f64 	%fd44, %fd1, %fd43;
	sub.f32 	%f116, %f1, %f115;
	neg.f32 	%f117, %f116;
	mul.f32 	%f118, %f116, %f117;
	div.rn.f32 	%f119, %f118, %f2;
	mul.f32 	%f120, %f119, 0f3FB8AA3B;
	ex2.approx.f32 	%f121, %f120;
	cvt.f64.f32 	%fd45, %f121;
	mul.f64 	%fd46, %fd44, %fd45;
	cvt.rn.f32.f64 	%f122, %fd46;
	fma.rn.f32 	%f123, %f115, %f122, %f196;
	add.f32 	%f124, %f197, %f122;
	ld.global.u64 	%rd31, [%rd27+8];
	cvt.rn.f32.s64 	%f125, %rd31;
	cvt.u64.u32 	%rd32, %r45;
	add.s64 	%rd33, %rd32, %rd4;
	shl.b64 	%rd34, %rd33, 3;
	add.s64 	%rd35, %rd2, %rd34;
	ld.local.f64 	%fd47, [%rd35+8];
	mul.f64 	%fd48, %fd1, %fd47;
	sub.f32 	%f126, %f1, %f125;
	neg.f32 	%f127, %f126;
	mul.f32 	%f128, %f126, %f127;
	div.rn.f32 	%f129, %f128, %f2;
	mul.f32 	%f130, %f129, 0f3FB8AA3B;
	ex2.approx.f32 	%f131, %f130;
	cvt.f64.f32 	%fd49, %f131;
	mul.f64 	%fd50, %fd48, %fd49;
	cvt.rn.f32.f64 	%f132, %fd50;
	fma.rn.f32 	%f133, %f125, %f132, %f123;
	add.f32 	%f134, %f124, %f132;
	ld.global.u64 	%rd36, [%rd27+16];
	cvt.rn.f32.s64 	%f135, %rd36;
	ld.local.f64 	%fd51, [%rd35+16];
	mul.f64 	%fd52, %fd1, %fd51;
	sub.f32 	%f136, %f1, %f135;
	neg.f32 	%f137, %f136;
	mul.f32 	%f138, %f136, %f137;
	div.rn.f32 	%f139, %f138, %f2;
	mul.f32 	%f140, %f139, 0f3FB8AA3B;
	ex2.approx.f32 	%f141, %f140;
	cvt.f64.f32 	%fd53, %f141;
	mul.f64 	%fd54, %fd52, %fd53;
	cvt.rn.f32.f64 	%f142, %fd54;
	fma.rn.f32 	%f143, %f135, %f142, %f133;
	add.f32 	%f144, %f134, %f142;
	ld.global.u64 	%rd37, [%rd27+24];
	cvt.rn.f32.s64 	%f145, %rd37;
	ld.local.f64 	%fd55, [%rd35+24];
	mul.f64 	%fd56, %fd1, %fd55;
	sub.f32 	%f146, %f1, %f145;
	neg.f32 	%f147, %f146;
	mul.f32 	%f148, %f146, %f147;
	div.rn.f32 	%f149, %f148, %f2;
	mul.f32 	%f150, %f149, 0f3FB8AA3B;
	ex2.approx.f32 	%f151, %f150;
	cvt.f64.f32 	%fd57, %f151;
	mul.f64 	%fd58, %fd56, %fd57;
	cvt.rn.f32.f64 	%f152, %fd58;
	fma.rn.f32 	%f196, %f145, %f152, %f143;
	add.f32 	%f197, %f144, %f152;
	add.s32 	%r45, %r45, 4;
$L__BB59_9:
	setp.eq.s32 	%p9, %r5, 0;
	@%p9 bra 	$L__BB59_14;
	setp.eq.s32 	%p10, %r6, 0;
	@%p10 bra 	$L__BB59_12;
	add.s32 	%r37, %r10, %r45;
	mul.wide.s32 	%rd38, %r37, 8;
	add.s64 	%rd39, %rd1, %rd38;
	ld.global.u64 	%rd40, [%rd39];
	cvt.rn.f32.s64 	%f154, %rd40;
	add.s32 	%r38, %r45, %r22;
	mul.wide.u32 	%rd41, %r38, 8;
	add.s64 	%rd42, %rd2, %rd41;
	ld.local.f64 	%fd59, [%rd42];
	mul.f64 	%fd60, %fd1, %fd59;
	sub.f32 	%f155, %f1, %f154;
	neg.f32 	%f156, %f155;
	mul.f32 	%f157, %f155, %f156;
	div.rn.f32 	%f158, %f157, %f2;
	mul.f32 	%f159, %f158, 0f3FB8AA3B;
	ex2.approx.f32 	%f160, %f159;
	cvt.f64.f32 	%fd61, %f160;
	mul.f64 	%fd62, %fd60, %fd61;
	cvt.rn.f32.f64 	%f161, %fd62;
	fma.rn.f32 	%f162, %f154, %f161, %f196;
	add.f32 	%f163, %f197, %f161;
	ld.global.u64 	%rd43, [%rd39+8];
	cvt.rn.f32.s64 	%f164, %rd43;
	cvt.u64.u32 	%rd44, %r45;
	add.s64 	%rd45, %rd44, %rd4;
	shl.b64 	%rd46, %rd45, 3;
	add.s64 	%rd47, %rd2, %rd46;
	ld.local.f64 	%fd63, [%rd47+8];
	mul.f64 	%fd64, %fd1, %fd63;
	sub.f32 	%f165, %f1, %f164;
	neg.f32 	%f166, %f165;
	mul.f32 	%f167, %f165, %f166;
	div.rn.f32 	%f168, %f167, %f2;
	mul.f32 	%f169, %f168, 0f3FB8AA3B;
	ex2.approx.f32 	%f170, %f169;
	cvt.f64.f32 	%fd65, %f170;
	mul.f64 	%fd66, %fd64, %fd65;
	cvt.rn.f32.f64 	%f171, %fd66;
	fma.rn.f32 	%f196, %f164, %f171, %f162;
	add.f32 	%f197, %f163, %f171;
	add.s32 	%r45, %r45, 2;
$L__BB59_12:
	setp.ne.s32 	%p11, %r7, 0;
	@%p11 bra 	$L__BB59_14;
	add.s32 	%r39, %r10, %r45;
	mul.wide.s32 	%rd48, %r39, 8;
	add.s64 	%rd49, %rd1, %rd48;
	ld.global.u64 	%rd50, [%rd49];
	cvt.rn.f32.s64 	%f172, %rd50;
	add.s32 	%r40, %r45, %r22;
	mul.wide.u32 	%rd51, %r40, 8;
	add.s64 	%rd52, %rd2, %rd51;
	ld.local.f64 	%fd67, [%rd52];
	mul.f64 	%fd68, %fd1, %fd67;
	sub.f32 	%f173, %f1, %f172;
	mul.f32 	%f174, %f173, %f173;
	div.rn.f32 	%f175, %f174, %f2;
	mul.f32 	%f176, %f175, 0fBFB8AA3B;
	ex2.approx.f32 	%f177, %f176;
	cvt.f64.f32 	%fd69, %f177;
	mul.f64 	%fd70, %fd68, %fd69;
	cvt.rn.f32.f64 	%f178, %fd70;
	fma.rn.f32 	%f196, %f172, %f178, %f196;
	add.f32 	%f197, %f197, %f178;
$L__BB59_14:
	add.s32 	%r41, %r9, 1;
	setp.ne.s32 	%p12, %r9, %r22;
	@%p12 bra 	$L__BB59_3;
$L__BB59_15:
	div.rn.f32 	%f179, %f196, %f197;
	cvt.rzi.s64.f32 	%rd53, %f179;
	st.global.u64 	[%rd3], %rd53;
$L__BB59_16:
	ret;

}


// ===== COMPILED SASS (sm_100) =====

	.target	sm_100

	.elftype	@"ET_EXEC"


//--------------------- .note.nv.tkinfo           --------------------------
	.section	.note.nv.tkinfo,"",@"SHT_NOTE"
	.sectionflags	@"SHF_NOTE_NV_TKINFO"
	.tkinfo
        /*0018*/ 	.word	0x00000002
        /*0030*/ 	.string	""
        /*0030*/ 	.string	"ptxas"
        /*0030*/ 	.string	"Cuda compilation tools, release 13.0, V13.0.88"
        /*0030*/ 	.string	"Build cuda_13.0.r13.0/compiler.36424714_0"
        /*0030*/ 	.string	"-arch sm_100 -m 64 "



//--------------------- .note.nv.cuinfo           --------------------------
	.section	.note.nv.cuinfo,"",@"SHT_NOTE"
	.sectionflags	@"SHF_NOTE_NV_CUINFO"
        /*0018*/ 	.short	0x0002
        /*001a*/ 	.short	0x0064
        /*001c*/ 	.short	0x0082
	.zero		2


//--------------------- .nv.info                  --------------------------
	.section	.nv.info,"",@"SHT_CUDA_INFO"
	.align	4


	//----- nvinfo : EIATTR_REGCOUNT
	.align		4
        /*0000*/ 	.byte	0x04, 0x2f
        /*0002*/ 	.short	(.L_1 - .L_0)
	.align		4
.L_0:
        /*0004*/ 	.word	index@(_Z12store_kernelIfEvPT_S1_S1_m)
        /*0008*/ 	.word	0x00000016


	//----- nvinfo : EIATTR_FRAME_SIZE
	.align		4
.L_1:
        /*000c*/ 	.byte	0x04, 0x11
        /*000e*/ 	.short	(.L_3 - .L_2)
	.align		4
.L_2:
        /*0010*/ 	.word	index@(_Z12store_kernelIfEvPT_S1_S1_m)
        /*0014*/ 	.word	0x00000000


	//----- nvinfo : EIATTR_REGCOUNT
	.align		4
.L_3:
        /*0018*/ 	.byte	0x04, 0x2f
        /*001a*/ 	.short	(.L_5 - .L_4)
	.align		4
.L_4:
        /*001c*/ 	.word	index@(_Z19load_and_sum_kernelIfEvPT_S1_S1_m)
        /*0020*/ 	.word	0x00000020


	//----- nvinfo : EIATTR_FRAME_SIZE
	.align		4
.L_5:
        /*0024*/ 	.byte	0x04, 0x11
        /*0026*/ 	.short	(.L_7 - .L_6)
	.align		4
.L_6:
        /*0028*/ 	.word	index@(_Z19load_and_sum_kernelIfEvPT_S1_S1_m)
        /*002c*/ 	.word	0x00000000


	//----- nvinfo : EIATTR_REGCOUNT
	.align		4
.L_7:
        /*0030*/ 	.byte	0x04, 0x2f
        /*0032*/ 	.short	(.L_9 - .L_8)
	.align		4
.L_8:
        /*0034*/ 	.word	index@(_Z24load_and_sum_kernel_iterIfEvPT_S1_S1_m)
        /*0038*/ 	.word	0x00000017


	//----- nvinfo : EIATTR_FRAME_SIZE
	.align		4
.L_9:
        /*003c*/ 	.byte	0x04, 0x11
        /*003e*/ 	.short	(.L_11 - .L_10)
	.align		4
.L_10:
        /*0040*/ 	.word	index@(_Z24load_and_sum_kernel_iterIfEvPT_S1_S1_m)
        /*0044*/ 	.word	0x00000000


	//----- nvinfo : EIATTR_REGCOUNT
	.align		4
.L_11:
        /*0048*/ 	.byte	0x04, 0x2f
        /*004a*/ 	.short	(.L_13 - .L_12)
	.align		4
.L_12:
        /*004c*/ 	.word	index@(_Z24load_and_multiply_kernelIfEvPT_S1_S1_m)
        /*0050*/ 	.word	0x00000020


	//----- nvinfo : EIATTR_FRAME_SIZE
	.align		4
.L_13:
        /*0054*/ 	.byte	0x04, 0x11
        /*0056*/ 	.short	(.L_15 - .L_14)
	.align		4
.L_14:
        /*0058*/ 	.word	index@(_Z24load_and_multiply_kernelIfEvPT_S1_S1_m)
        /*005c*/ 	.word	0x00000000


	//----- nvinfo : EIATTR_REGCOUNT
	.align		4
.L_15:
        /*0060*/ 	.byte	0x04, 0x2f
        /*0062*/ 	.short	(.L_17 - .L_16)
	.align		4
.L_16:
        /*0064*/ 	.word	index@(_Z15multiply_kernelIfEvPT_m)
        /*0068*/ 	.word	0x00000020


	//----- nvinfo : EIATTR_FRAME_SIZE
	.align		4
.L_17:
        /*006c*/ 	.byte	0x04, 0x11
        /*006e*/ 	.short	(.L_19 - .L_18)
	.align		4
.L_18:
        /*0070*/ 	.word	index@(_Z15multiply_kernelIfEvPT_m)
        /*0074*/ 	.word	0x00000000


	//----- nvinfo : EIATTR_REGCOUNT
	.align		4
.L_19:
        /*0078*/ 	.byte	0x04, 0x2f
        /*007a*/ 	.short	(.L_21 - .L_20)
	.align		4
.L_20:
        /*007c*/ 	.word	index@(_Z10add_kernelIfEvPT_m)
        /*0080*/ 	.word	0x00000020


	//----- nvinfo : EIATTR_FRAME_SIZE
	.align		4
.L_21:
        /*0084*/ 	.byte	0x04, 0x11
        /*0086*/ 	.short	(.L_23 - .L_22)
	.align		4
.L_22:
        /*0088*/ 	.word	index@(_Z10add_kernelIfEvPT_m)
        /*008c*/ 	.word	0x00000000


	//----- nvinfo : EIATTR_REGCOUNT
	.align		4
.L_23:
        /*0090*/ 	.byte	0x04, 0x2f
        /*0092*/ 	.short	(.L_25 - .L_24)
	.align		4
.L_24:
        /*0094*/ 	.word	index@(_Z19multiply_add_kernelIfEvPT_m)
        /*0098*/ 	.word	0x00000020


	//----- nvinfo : EIATTR_FRAME_SIZE
	.align		4
.L_25:
        /*009c*/ 	.byte	0x04, 0x11
        /*009e*/ 	.short	(.L_27 - .L_26)
	.align		4
.L_26:
        /*00a0*/ 	.word	index@(_Z19multiply_add_kernelIfEvPT_m)
        /*00a4*/ 	.word	0x00000000


	//----- nvinfo : EIATTR_REGCOUNT
	.align		4
.L_27:
        /*00a8*/ 	.byte	0x04, 0x2f
        /*00aa*/ 	.short	(.L_29 - .L_28)
	.align		4
.L_28:
        /*00ac*/ 	.word	index@(_Z21runJacobiCUDA_kernel1IfEviPT_S1_)
        /*00b0*/ 	.word	0x0000000e


	//----- nvinfo : EIATTR_FRAME_SIZE
	.align		4
.L_29:
        /*00b4*/ 	.byte	0x04, 0x11
        /*00b6*/ 	.short	(.L_31 - .L_30)
	.align		4
.L_30:
        /*00b8*/ 	.word	index@(_Z21runJacobiCUDA_kernel1IfEviPT_S1_)
        /*00bc*/ 	.word	0x00000000


	//----- nvinfo : EIATTR_REGCOUNT
	.align		4
.L_31:
        /*00c0*/ 	.byte	0x04, 0x2f
        /*00c2*/ 	.short	(.L_33 - .L_32)
	.align		4
.L_32:
        /*00c4*/ 	.word	index@(_Z21runJacobiCUDA_kernel2IfEviPT_S1_)
        /*00c8*/ 	.word	0x0000000a


	//----- nvinfo : EIATTR_FRAME_SIZE
	.align		4
.L_33:
        /*00cc*/ 	.byte	0x04, 0x11
        /*00ce*/ 	.short	(.L_35 - .L_34)
	.align		4
.L_34:
        /*00d0*/ 	.word	index@(_Z21runJacobiCUDA_kernel2IfEviPT_S1_)
        /*00d4*/ 	.word	0x00000000


	//----- nvinfo : EIATTR_REGCOUNT
	.align		4
.L_35:
        /*00d8*/ 	.byte	0x04, 0x2f
        /*00da*/ 	.short	(.L_37 - .L_36)
	.align		4
.L_36:
        /*00dc*/ 	.word	index@(_Z20multiply_add_kernel2IfEvPT_m)
        /*00e0*/ 	.word	0x00000020


	//----- nvinfo : EIATTR_FRAME_SIZE
	.align		4
.L_37:
        /*00e4*/ 	.byte	0x04, 0x11
        /*00e6*/ 	.short	(.L_39 - .L_38)
	.align		4
.L_38:
        /*00e8*/ 	.word	index@(_Z20multiply_add_kernel2IfEvPT_m)
        /*00ec*/ 	.word	0x00000000


	//----- nvinfo : EIATTR_REGCOUNT
	.align		4
.L_39:
        /*00f0*/ 	.byte	0x04, 0x2f
        /*00f2*/ 	.short	(.L_41 - .L_40)
	.align		4
.L_40:
        /*00f4*/ 	.word	index@(_Z14iterate_kernelIfEvPT_mb)
        /*00f8*/ 	.word	0x00000010


	//----- nvinfo : EIATTR_FRAME_SIZE
	.align		4
.L_41:
        /*00fc*/ 	.byte	0x04, 0x11
        /*00fe*/ 	.short	(.L_43 - .L_42)
	.align		4
.L_42:
        /*0100*/ 	.word	index@(_Z14iterate_kernelIfEvPT_mb)
        /*0104*/ 	.word	0x00000000


	//----- nvinfo : EIATTR_REGCOUNT
	.align		4
.L_43:
        /*0108*/ 	.byte	0x04, 0x2f
        /*010a*/ 	.short	(.L_45 - .L_44)
	.align		4
.L_44:
        /*010c*/ 	.word	index@(_Z24multiply_add_kernel_iterIfEvPT_m)
        /*0110*/ 	.word	0x00000012


	//----- nvinfo : EIATTR_FRAME_SIZE
	.align		4
.L_45:
        /*0114*/ 	.byte	0x04, 0x11
        /*0116*/ 	.short	(.L_47 - .L_46)
	.align		4
.L_46:
        /*0118*/ 	.word	index@(_Z24multiply_add_kernel_iterIfEvPT_m)
        /*011c*/ 	.word	0x00000000


	//----- nvinfo : EIATTR_REGCOUNT
	.align		4
.L_47:
        /*0120*/ 	.byte	0x04, 0x2f
        /*0122*/ 	.short	(.L_49 - .L_48)
	.align		4
.L_48:
        /*0124*/ 	.word	index@(_Z27multiply_add_kernel_defaultIfEvPT_m)
        /*0128*/ 	.word	0x00000020


	//----- nvinfo : EIATTR_FRAME_SIZE
	.align		4
.L_49:
        /*012c*/ 	.byte	0x04, 0x11
        /*012e*/ 	.short	(.L_51 - .L_50)
	.align		4
.L_50:
        /*0130*/ 	.word	index@(_Z27multiply_add_kernel_defaultIfEvPT_m)
        /*0134*/ 	.word	0x00000000


	//----- nvinfo : EIATTR_REGCOUNT
	.align		4
.L_51:
        /*0138*/ 	.byte	0x04, 0x2f
        /*013a*/ 	.short	(.L_53 - .L_52)
	.align		4
.L_52:
        /*013c*/ 	.word	index@(_Z11test_kernelIfEvPT_S1_S1_m)
        /*0140*/ 	.word	0x0000001c


	//----- nvinfo : EIATTR_FRAME_SIZE
	.align		4
.L_53:
        /*0144*/ 	.byte	0x04, 0x11
        /*0146*/ 	.short	(.L_55 - .L_54)
	.align		4
.L_54:
        /*0148*/ 	.word	index@(_Z11test_kernelIfEvPT_S1_S1_m)
        /*014c*/ 	.word	0x00000000


	//----- nvinfo : EIATTR_REGCOUNT
	.align		4
.L_55:
        /*0150*/ 	.byte	0x04, 0x2f
        /*0152*/ 	.short	(.L_57 - .L_56)
	.align		4
.L_56:
        /*0154*/ 	.word	index@(_Z18d_bilateral_filterIfEvPT_iifi)
        /*0158*/ 	.word	0x0000002a


	//----- nvinfo : EIATTR_FRAME_SIZE
	.align		4
.L_57:
        /*015c*/ 	.byte	0x04, 0x11
        /*015e*/ 	.short	(.L_59 - .L_58)
	.align		4
.L_58:
        /*0160*/ 	.word	index@($__internal_3_$__cuda_sm3x_div_rn_noftz_f32_slowpath)
        /*0164*/ 	.word	0x00000200


	//----- nvinfo : EIATTR_FRAME_SIZE
	.align		4
.L_59:
        /*0168*/ 	.byte	0x04, 0x11
        /*016a*/ 	.short	(.L_61 - .L_60)
	.align		4
.L_60:
        /*016c*/ 	.word	index@(_Z18d_bilateral_filterIfEvPT_iifi)
        /*0170*/ 	.word	0x00000200


	//----- nvinfo : EIATTR_REGCOUNT
	.align		4
.L_61:
        /*0174*/ 	.byte	0x04, 0x2f
        /*0176*/ 	.short	(.L_63 - .L_62)
	.align		4
.L_62:
        /*0178*/ 	.word	index@(_Z12store_kernelIdEvPT_S1_S1_m)
        /*017c*/ 	.word	0x00000016


	//----- nvinfo : EIATTR_FRAME_SIZE
	.align		4
.L_63:
        /*0180*/ 	.byte	0x04, 0x11
        /*0182*/ 	.short	(.L_65 - .L_64)
	.align		4
.L_64:
        /*0184*/ 	.word	index@(_Z12store_kernelIdEvPT_S1_S1_m)
        /*0188*/ 	.word	0x00000000


	//----- nvinfo : EIATTR_REGCOUNT
	.align		4
.L_65:
        /*018c*/ 	.byte	0x04, 0x2f
        /*018e*/ 	.short	(.L_67 - .L_66)
	.align		4
.L_66:
        /*0190*/ 	.word	index@(_Z19load_and_sum_kernelIdEvPT_S1_S1_m)
        /*0194*/ 	.word	0x00000020


	//----- nvinfo : EIATTR_FRAME_SIZE
	.align		4
.L_67:
        /*0198*/ 	.byte	0x04, 0x11
        /*019a*/ 	.short	(.L_69 - .L_68)
	.align		4
.L_68:
        /*019c*/ 	.word	index@(_Z19load_and_sum_kernelIdEvPT_S1_S1_m)
        /*01a0*/ 	.word	0x00000000


	//----- nvinfo : EIATTR_REGCOUNT
	.align		4
.L_69:
        /*01a4*/ 	.byte	0x04, 0x2f
        /*01a6*/ 	.short	(.L_71 - .L_70)
	.align		4
.L_70:
        /*01a8*/ 	.word	index@(_Z24load_and_sum_kernel_iterIdEvPT_S1_S1_m)
        /*01ac*/ 	.word	0x00000018


	//----- nvinfo : EIATTR_FRAME_SIZE
	.align		4
.L_71:
        /*01b0*/ 	.byte	0x04, 0x11
        /*01b2*/ 	.short	(.L_73 - .L_72)
	.align		4
.L_72:
        /*01b4*/ 	.word	index@(_Z24load_and_sum_kernel_iterIdEvPT_S1_S1_m)
        /*01b8*/ 	.word	0x00000000


	//----- nvinfo : EIATTR_REGCOUNT
	.align		4
.L_73:
        /*01bc*/ 	.byte	0x04, 0x2f
        /*01be*/ 	.short	(.L_75 - .L_74)
	.align		4
.L_74:
        /*01c0*/ 	.word	index@(_Z24load_and_multiply_kernelIdEvPT_S1_S1_m)
        /*01c4*/ 	.word	0x00000020


	//----- nvinfo : EIATTR_FRAME_SIZE
	.align		4
.L_75:
        /*01c8*/ 	.byte	0x04, 0x11
        /*01ca*/ 	.short	(.L_77 - .L_76)
	.align		4
.L_76:
        /*01cc*/ 	.word	index@(_Z24load_and_multiply_kernelIdEvPT_S1_S1_m)
        /*01d0*/ 	.word	0x00000000


	//----- nvinfo : EIATTR_REGCOUNT
	.align		4
.L_77:
        /*01d4*/ 	.byte	0x04, 0x2f
        /*01d6*/ 	.short	(.L_79 - .L_78)
	.align		4
.L_78:
        /*01d8*/ 	.word	index@(_Z15multiply_kernelIdEvPT_m)
        /*01dc*/ 	.word	0x00000020


	//----- nvinfo : EIATTR_FRAME_SIZE
	.align		4
.L_79:
        /*01e0*/ 	.byte	0x04, 0x11
        /*01e2*/ 	.short	(.L_81 - .L_80)
	.align		4
.L_80:
        /*01e4*/ 	.word	index@(_Z15multiply_kernelIdEvPT_m)
        /*01e8*/ 	.word	0x00000000


	//----- nvinfo : EIATTR_REGCOUNT
	.align		4
.L_81:
        /*01ec*/ 	.byte	0x04, 0x2f
        /*01ee*/ 	.short	(.L_83 - .L_82)
	.align		4
.L_82:
        /*01f0*/ 	.word	index@(_Z10add_kernelIdEvPT_m)
        /*01f4*/ 	.word	0x00000020


	//----- nvinfo : EIATTR_FRAME_SIZE
	.align		4
.L_83:
        /*01f8*/ 	.byte	0x04, 0x11
        /*01fa*/ 	.short	(.L_85 - .L_84)
	.align		4
.L_84:
        /*01fc*/ 	.word	index@(_Z10add_kernelIdEvPT_m)
        /*0200*/ 	.word	0x00000000


	//----- nvinfo : EIATTR_REGCOUNT
	.align		4
.L_85:
        /*0204*/ 	.byte	0x04, 0x2f
        /*0206*/ 	.short	(.L_87 - .L_86)
	.align		4
.L_86:
        /*0208*/ 	.word	index@(_Z19multiply_add_kernelIdEvPT_m)
        /*020c*/ 	.word	0x00000020


	//----- nvinfo : EIATTR_FRAME_SIZE
	.align		4
.L_87:
        /*0210*/ 	.byte	0x04, 0x11
        /*0212*/ 	.short	(.L_89 - .L_88)
	.align		4
.L_88:
        /*0214*/ 	.word	index@(_Z19multiply_add_kernelIdEvPT_m)
        /*0218*/ 	.word	0x00000000


	//----- nvinfo : EIATTR_REGCOUNT
	.align		4
.L_89:
        /*021c*/ 	.byte	0x04, 0x2f
        /*021e*/ 	.short	(.L_91 - .L_90)
	.align		4
.L_90:
        /*0220*/ 	.word	index@(_Z21runJacobiCUDA_kernel1IdEviPT_S1_)
        /*0224*/ 	.word	0x00000010


	//----- nvinfo : EIATTR_FRAME_SIZE
	.align		4
.L_91:
        /*0228*/ 	.byte	0x04, 0x11
        /*022a*/ 	.short	(.L_93 - .L_92)
	.align		4
.L_92:
        /*022c*/ 	.word	index@(_Z21runJacobiCUDA_kernel1IdEviPT_S1_)
        /*0230*/ 	.word	0x00000000


	//----- nvinfo : EIATTR_REGCOUNT
	.align		4
.L_93:
        /*0234*/ 	.byte	0x04, 0x2f
        /*0236*/ 	.short	(.L_95 - .L_94)
	.align		4
.L_94:
        /*0238*/ 	.word	index@(_Z21runJacobiCUDA_kernel2IdEviPT_S1_)
        /*023c*/ 	.word	0x0000000a


	//----- nvinfo : EIATTR_FRAME_SIZE
	.align		4
.L_95:
        /*0240*/ 	.byte	0x04, 0x11
        /*0242*/ 	.short	(.L_97 - .L_96)
	.align		4
.L_96:
        /*0244*/ 	.word	index@(_Z21runJacobiCUDA_kernel2IdEviPT_S1_)
        /*0248*/ 	.word	0x00000000


	//----- nvinfo : EIATTR_REGCOUNT
	.align		4
.L_97:
        /*024c*/ 	.byte	0x04, 0x2f
        /*024e*/ 	.short	(.L_99 - .L_98)
	.align		4
.L_98:
        /*0250*/ 	.word	index@(_Z20multiply_add_kernel2IdEvPT_m)
        /*0254*/ 	.word	0x00000020


	//----- nvinfo : EIATTR_FRAME_SIZE
	.align		4
.L_99:
        /*0258*/ 	.byte	0x04, 0x11
        /*025a*/ 	.short	(.L_101 - .L_100)
	.align		4
.L_100:
        /*025c*/ 	.word	index@(_Z20multiply_add_kernel2IdEvPT_m)
        /*0260*/ 	.word	0x00000000


	//----- nvinfo : EIATTR_REGCOUNT
	.align		4
.L_101:
        /*0264*/ 	.byte	0x04, 0x2f
        /*0266*/ 	.short	(.L_103 - .L_102)
	.align		4
.L_102:
        /*0268*/ 	.word	index@(_Z14iterate_kernelIdEvPT_mb)
        /*026c*/ 	.word	0x00000012


	//----- nvinfo : EIATTR_FRAME_SIZE
	.align		4
.L_103:
        /*0270*/ 	.byte	0x04, 0x11
        /*0272*/ 	.short	(.L_105 - .L_104)
	.align		4
.L_104:
        /*0274*/ 	.word	index@(_Z14iterate_kernelIdEvPT_mb)
        /*0278*/ 	.word	0x00000000


	//----- nvinfo : EIATTR_REGCOUNT
	.align		4
.L_105:
        /*027c*/ 	.byte	0x04, 0x2f
        /*027e*/ 	.short	(.L_107 - .L_106)
	.align		4
.L_106:
        /*0280*/ 	.word	index@(_Z24multiply_add_kernel_iterIdEvPT_m)
        /*0284*/ 	.word	0x00000012


	//----- nvinfo : EIATTR_FRAME_SIZE
	.align		4
.L_107:
        /*0288*/ 	.byte	0x04, 0x11
        /*028a*/ 	.short	(.L_109 - .L_108)
	.align		4
.L_108:
        /*028c*/ 	.word	index@(_Z24multiply_add_kernel_iterIdEvPT_m)
        /*0290*/ 	.word	0x00000000


	//----- nvinfo : EIATTR_REGCOUNT
	.align		4
.L_109:
        /*0294*/ 	.byte	0x04, 0x2f
        /*0296*/ 	.short	(.L_111 - .L_110)
	.align		4
.L_110:
        /*0298*/ 	.word	index@(_Z27multiply_add_kernel_defaultIdEvPT_m)
        /*029c*/ 	.word	0x00000020


	//----- nvinfo : EIATTR_FRAME_SIZE
	.align		4
.L_111:
        /*02a0*/ 	.byte	0x04, 0x11
        /*02a2*/ 	.short	(.L_113 - .L_112)
	.align		4
.L_112:
        /*02a4*/ 	.word	index@(_Z27multiply_add_kernel_defaultIdEvPT_m)
        /*02a8*/ 	.word	0x00000000


	//----- nvinfo : EIATTR_REGCOUNT
	.align		4
.L_113:
        /*02ac*/ 	.byte	0x04, 0x2f
        /*02ae*/ 	.short	(.L_115 - .L_114)
	.align		4
.L_114:
        /*02b0*/ 	.word	index@(_Z11test_kernelIdEvPT_S1_S1_m)
        /*02b4*/ 	.word	0x0000001c


	//----- nvinfo : EIATTR_FRAME_SIZE
	.align		4
.L_115:
        /*02b8*/ 	.byte	0x04, 0x11
        /*02ba*/ 	.short	(.L_117 - .L_116)
	.align		4
.L_116:
        /*02bc*/ 	.word	index@(_Z11test_kernelIdEvPT_S1_S1_m)
        /*02c0*/ 	.word	0x00000000


	//----- nvinfo : EIATTR_REGCOUNT
	.align		4
.L_117:
        /*02c4*/ 	.byte	0x04, 0x2f
        /*02c6*/ 	.short	(.L_119 - .L_118)
	.align		4
.L_118:
        /*02c8*/ 	.word	index@(_Z18d_bilateral_filterIdEvPT_iifi)
        /*02cc*/ 	.word	0x0000002a


	//----- nvinfo : EIATTR_FRAME_SIZE
	.align		4
.L_119:
        /*02d0*/ 	.byte	0x04, 0x11
        /*02d2*/ 	.short	(.L_121 - .L_120)
	.align		4
.L_120:
        /*02d4*/ 	.word	index@($__internal_2_$__cuda_sm3x_div_rn_noftz_f32_slowpath)
        /*02d8*/ 	.word	0x00000200


	//----- nvinfo : EIATTR_FRAME_SIZE
	.align		4
.L_121:
        /*02dc*/ 	.byte	0x04, 0x11
        /*02de*/ 	.short	(.L_123 - .L_122)
	.align		4
.L_122:
        /*02e0*/ 	.word	index@(_Z18d_bilateral_filterIdEvPT_iifi)
        /*02e4*/ 	.word	0x00000200


	//----- nvinfo : EIATTR_REGCOUNT
	.align		4
.L_123:
        /*02e8*/ 	.byte	0x04, 0x2f
        /*02ea*/ 	.short	(.L_125 - .L_124)
	.align		4
.L_124:
        /*02ec*/ 	.word	index@(_Z12store_kernelIiEvPT_S1_S1_m)
        /*02f0*/ 	.word	0x00000014


	//----- nvinfo : EIATTR_FRAME_SIZE
	.align		4
.L_125:
        /*02f4*/ 	.byte	0x04, 0x11
        /*02f6*/ 	.short	(.L_127 - .L_126)
	.align		4
.L_126:
        /*02f8*/ 	.word	index@(_Z12store_kernelIiEvPT_S1_S1_m)
        /*02fc*/ 	.word	0x00000000


	//----- nvinfo : EIATTR_REGCOUNT
	.align		4
.L_127:
        /*0300*/ 	.byte	0x04, 0x2f
        /*0302*/ 	.short	(.L_129 - .L_128)
	.align		4
.L_128:
        /*0304*/ 	.word	index@(_Z19load_and_sum_kernelIiEvPT_S1_S1_m)
        /*0308*/ 	.word	0x00000020


	//----- nvinfo : EIATTR_FRAME_SIZE
	.align		4
.L_129:
        /*030c*/ 	.byte	0x04, 0x11
        /*030e*/ 	.short	(.L_131 - .L_130)
	.align		4
.L_130:
        /*0310*/ 	.word	index@(_Z19load_and_sum_kernelIiEvPT_S1_S1_m)
        /*0314*/ 	.word	0x00000000


	//----- nvinfo : EIATTR_REGCOUNT
	.align		4
.L_131:
        /*0318*/ 	.byte	0x04, 0x2f
        /*031a*/ 	.short	(.L_133 - .L_132)
	.align		4
.L_132:
        /*031c*/ 	.word	index@(_Z24load_and_sum_kernel_iterIiEvPT_S1_S1_m)
        /*0320*/ 	.word	0x00000015


	//----- nvinfo : EIATTR_FRAME_SIZE
	.align		4
.L_133:
        /*0324*/ 	.byte	0x04, 0x11
        /*0326*/ 	.short	(.L_135 - .L_134)
	.align		4
.L_134:
        /*0328*/ 	.word	index@(_Z24load_and_sum_kernel_iterIiEvPT_S1_S1_m)
        /*032c*/ 	.word	0x00000000


	//----- nvinfo : EIATTR_REGCOUNT
	.align		4
.L_135:
        /*0330*/ 	.byte	0x04, 0x2f
        /*0332*/ 	.short	(.L_137 - .L_136)
	.align		4
.L_136:
        /*0334*/ 	.word	index@(_Z24load_and_multiply_kernelIiEvPT_S1_S1_m)
        /*0338*/ 	.word	0x00000008


	//----- nvinfo : EIATTR_FRAME_SIZE
	.align		4
.L_137:
        /*033c*/ 	.byte	0x04, 0x11
        /*033e*/ 	.short	(.L_139 - .L_138)
	.align		4
.L_138:
        /*0340*/ 	.word	index@(_Z24load_and_multiply_kernelIiEvPT_S1_S1_m)
        /*0344*/ 	.word	0x00000000


	//----- nvinfo : EIATTR_REGCOUNT
	.align		4
.L_139:
        /*0348*/ 	.byte	0x04, 0x2f
        /*034a*/ 	.short	(.L_141 - .L_140)
	.align		4
.L_140:
        /*034c*/ 	.word	index@(_Z15multiply_kernelIiEvPT_m)
        /*0350*/ 	.word	0x00000008


	//----- nvinfo : EIATTR_FRAME_SIZE
	.align		4
.L_141:
        /*0354*/ 	.byte	0x04, 0x11
        /*0356*/ 	.short	(.L_143 - .L_142)
	.align		4
.L_142:
        /*0358*/ 	.word	index@(_Z15multiply_kernelIiEvPT_m)
        /*035c*/ 	.word	0x00000000


	//----- nvinfo : EIATTR_REGCOUNT
	.align		4
.L_143:
        /*0360*/ 	.byte	0x04, 0x2f
        /*0362*/ 	.short	(.L_145 - .L_144)
	.align		4
.L_144:
        /*0364*/ 	.word	index@(_Z10add_kernelIiEvPT_m)
        /*0368*/ 	.word	0x0000000b


	//----- nvinfo : EIATTR_FRAME_SIZE
	.align		4
.L_145:
        /*036c*/ 	.byte	0x04, 0x11
        /*036e*/ 	.short	(.L_147 - .L_146)
	.align		4
.L_146:
        /*0370*/ 	.word	index@(_Z10add_kernelIiEvPT_m)
        /*0374*/ 	.word	0x00000000


	//----- nvinfo : EIATTR_REGCOUNT
	.align		4
.L_147:
        /*0378*/ 	.byte	0x04, 0x2f
        /*037a*/ 	.short	(.L_149 - .L_148)
	.align		4
.L_148:
        /*037c*/ 	.word	index@(_Z19multiply_add_kernelIiEvPT_m)
        /*0380*/ 	.word	0x00000011


	//----- nvinfo : EIATTR_FRAME_SIZE
	.align		4
.L_149:
        /*0384*/ 	.byte	0x04, 0x11
        /*0386*/ 	.short	(.L_151 - .L_150)
	.align		4
.L_150:
        /*0388*/ 	.word	index@(_Z19multiply_add_kernelIiEvPT_m)
        /*038c*/ 	.word	0x00000000


	//----- nvinfo : EIATTR_REGCOUNT
	.align		4
.L_151:
        /*0390*/ 	.byte	0x04, 0x2f
        /*0392*/ 	.short	(.L_153 - .L_152)
	.align		4
.L_152:
        /*0394*/ 	.word	index@(_Z21runJacobiCUDA_kernel1IiEviPT_S1_)
        /*0398*/ 	.word	0x0000000e


	//----- nvinfo : EIATTR_FRAME_SIZE
	.align		4
.L_153:
        /*039c*/ 	.byte	0x04, 0x11
        /*039e*/ 	.short	(.L_155 - .L_154)
	.align		4
.L_154:
        /*03a0*/ 	.word	index@(_Z21runJacobiCUDA_kernel1IiEviPT_S1_)
        /*03a4*/ 	.word	0x00000000


	//----- nvinfo : EIATTR_REGCOUNT
	.align		4
.L_155:
        /*03a8*/ 	.byte	0x04, 0x2f
        /*03aa*/ 	.short	(.L_157 - .L_156)
	.align		4
.L_156:
        /*03ac*/ 	.word	index@(_Z21runJacobiCUDA_kernel2IiEviPT_S1_)
        /*03b0*/ 	.word	0x0000000a


	//----- nvinfo : EIATTR_FRAME_SIZE
	.align		4
.L_157:
        /*03b4*/ 	.byte	0x04, 0x11
        /*03b6*/ 	.short	(.L_159 - .L_158)
	.align		4
.L_158:
        /*03b8*/ 	.word	index@(_Z21runJacobiCUDA_kernel2IiEviPT_S1_)
        /*03bc*/ 	.word	0x00000000


	//----- nvinfo : EIATTR_REGCOUNT
	.align		4
.L_159:
        /*03c0*/ 	.byte	0x04, 0x2f
        /*03c2*/ 	.short	(.L_161 - .L_160)
	.align		4
.L_160:
        /*03c4*/ 	.word	index@(_Z20multiply_add_kernel2IiEvPT_m)
        /*03c8*/ 	.word	0x00000020


	//----- nvinfo : EIATTR_FRAME_SIZE
	.align		4
.L_161:
        /*03cc*/ 	.byte	0x04, 0x11
        /*03ce*/ 	.short	(.L_163 - .L_162)
	.align		4
.L_162:
        /*03d0*/ 	.word	index@(_Z20multiply_add_kernel2IiEvPT_m)
        /*03d4*/ 	.word	0x00000000


	//----- nvinfo : EIATTR_REGCOUNT
	.align		4
.L_163:
        /*03d8*/ 	.byte	0x04, 0x2f
        /*03da*/ 	.short	(.L_165 - .L_164)
	.align		4
.L_164:
        /*03dc*/ 	.word	index@(_Z14iterate_kernelIiEvPT_mb)
        /*03e0*/ 	.word	0x00000010


	//----- nvinfo : EIATTR_FRAME_SIZE
	.align		4
.L_165:
        /*03e4*/ 	.byte	0x04, 0x11
        /*03e6*/ 	.short	(.L_167 - .L_166)
	.align		4
.L_166:
        /*03e8*/ 	.word	index@(_Z14iterate_kernelIiEvPT_mb)
        /*03ec*/ 	.word	0x00000000


	//----- nvinfo : EIATTR_REGCOUNT
	.align		4
.L_167:
        /*03f0*/ 	.byte	0x04, 0x2f
        /*03f2*/ 	.short	(.L_169 - .L_168)
	.align		4
.L_168:
        /*03f4*/ 	.word	index@(_Z24multiply_add_kernel_iterIiEvPT_m)
        /*03f8*/ 	.word	0x00000012


	//----- nvinfo : EIATTR_FRAME_SIZE
	.align		4
.L_169:
        /*03fc*/ 	.byte	0x04, 0x11
        /*03fe*/ 	.short	(.L_171 - .L_170)
	.align		4
.L_170:
        /*0400*/ 	.word	index@(_Z24multiply_add_kernel_iterIiEvPT_m)
        /*0404*/ 	.word	0x00000000


	//----- nvinfo : EIATTR_REGCOUNT
	.align		4
.L_171:
        /*0408*/ 	.byte	0x04, 0x2f
        /*040a*/ 	.short	(.L_173 - .L_172)
	.align		4
.L_172:
        /*040c*/ 	.word	index@(_Z27multiply_add_kernel_defaultIiEvPT_m)
        /*0410*/ 	.word	0x00000020


	//----- nvinfo : EIATTR_FRAME_SIZE
	.align		4
.L_173:
        /*0414*/ 	.byte	0x04, 0x11
        /*0416*/ 	.short	(.L_175 - .L_174)
	.align		4
.L_174:
        /*0418*/ 	.word	index@(_Z27multiply_add_kernel_defaultIiEvPT_m)
        /*041c*/ 	.word	0x00000000


	//----- nvinfo : EIATTR_REGCOUNT
	.align		4
.L_175:
        /*0420*/ 	.byte	0x04, 0x2f
        /*0422*/ 	.short	(.L_177 - .L_176)
	.align		4
.L_176:
        /*0424*/ 	.word	index@(_Z11test_kernelIiEvPT_S1_S1_m)
        /*0428*/ 	.word	0x00000018


	//----- nvinfo : EIATTR_FRAME_SIZE
	.align		4
.L_177:
        /*042c*/ 	.byte	0x04, 0x11
        /*042e*/ 	.short	(.L_179 - .L_178)
	.align		4
.L_178:
        /*0430*/ 	.word	index@(_Z11test_kernelIiEvPT_S1_S1_m)
        /*0434*/ 	.word	0x00000000


	//----- nvinfo : EIATTR_REGCOUNT
	.align		4
.L_179:
        /*0438*/ 	.byte	0x04, 0x2f
        /*043a*/ 	.short	(.L_181 - .L_180)
	.align		4
.L_180:
        /*043c*/ 	.word	index@(_Z18d_bilateral_filterIiEvPT_iifi)
        /*0440*/ 	.word	0x0000002e


	//----- nvinfo : EIATTR_FRAME_SIZE
	.align		4
.L_181:
        /*0444*/ 	.byte	0x04, 0x11
        /*0446*/ 	.short	(.L_183 - .L_182)
	.align		4
.L_182:
        /*0448*/ 	.word	index@($__internal_1_$__cuda_sm3x_div_rn_noftz_f32_slowpath)
        /*044c*/ 	.word	0x00000200


	//----- nvinfo : EIATTR_FRAME_SIZE
	.align		4
.L_183:
        /*0450*/ 	.byte	0x04, 0x11
        /*0452*/ 	.short	(.L_185 - .L_184)
	.align		4
.L_184:
        /*0454*/ 	.word	index@(_Z18d_bilateral_filterIiEvPT_iifi)
        /*0458*/ 	.word	0x00000200


	//----- nvinfo : EIATTR_REGCOUNT
	.align		4
.L_185:
        /*045c*/ 	.byte	0x04, 0x2f
        /*045e*/ 	.short	(.L_187 - .L_186)
	.align		4
.L_186:
        /*0460*/ 	.word	index@(_Z12store_kernelIlEvPT_S1_S1_m)
        /*0464*/ 	.word	0x00000014


	//----- nvinfo : EIATTR_FRAME_SIZE
	.align		4
.L_187:
        /*0468*/ 	.byte	0x04, 0x11
        /*046a*/ 	.short	(.L_189 - .L_188)
	.align		4
.L_188:
        /*046c*/ 	.word	index@(_Z12store_kernelIlEvPT_S1_S1_m)
        /*0470*/ 	.word	0x00000000


	//----- nvinfo : EIATTR_REGCOUNT
	.align		4
.L_189:
        /*0474*/ 	.byte	0x04, 0x2f
        /*0476*/ 	.short	(.L_191 - .L_190)
	.align		4
.L_190:
        /*0478*/ 	.word	index@(_Z19load_and_sum_kernelIlEvPT_S1_S1_m)
        /*047c*/ 	.word	0x00000028


	//----- nvinfo : EIATTR_FRAME_SIZE
	.align		4
.L_191:
        /*0480*/ 	.byte	0x04, 0x11
        /*0482*/ 	.short	(.L_193 - .L_192)
	.align		4
.L_192:
        /*0484*/ 	.word	index@(_Z19load_and_sum_kernelIlEvPT_S1_S1_m)
        /*0488*/ 	.word	0x00000000


	//----- nvinfo : EIATTR_REGCOUNT
	.align		4
.L_193:
        /*048c*/ 	.byte	0x04, 0x2f
        /*048e*/ 	.short	(.L_195 - .L_194)
	.align		4
.L_194:
        /*0490*/ 	.word	index@(_Z24load_and_sum_kernel_iterIlEvPT_S1_S1_m)
        /*0494*/ 	.word	0x00000017


	//----- nvinfo : EIATTR_FRAME_SIZE
	.align		4
.L_195:
        /*0498*/ 	.byte	0x04, 0x11
        /*049a*/ 	.short	(.L_197 - .L_196)
	.align		4
.L_196:
        /*049c*/ 	.word	index@(_Z24load_and_sum_kernel_iterIlEvPT_S1_S1_m)
        /*04a0*/ 	.word	0x00000000


	//----- nvinfo : EIATTR_REGCOUNT
	.align		4
.L_197:
        /*04a4*/ 	.byte	0x04, 0x2f
        /*04a6*/ 	.short	(.L_199 - .L_198)
	.align		4
.L_198:
        /*04a8*/ 	.word	index@(_Z24load_and_multiply_kernelIlEvPT_S1_S1_m)
        /*04ac*/ 	.word	0x00000008


	//----- nvinfo : EIATTR_FRAME_SIZE
	.align		4
.L_199:
        /*04b0*/ 	.byte	0x04, 0x11
        /*04b2*/ 	.short	(.L_201 - .L_200)
	.align		4
.L_200:
        /*04b4*/ 	.word	index@(_Z24load_and_multiply_kernelIlEvPT_S1_S1_m)
        /*04b8*/ 	.word	0x00000000


	//----- nvinfo : EIATTR_REGCOUNT
	.align		4
.L_201:
        /*04bc*/ 	.byte	0x04, 0x2f
        /*04be*/ 	.short	(.L_203 - .L_202)
	.align		4
.L_202:
        /*04c0*/ 	.word	index@(_Z15multiply_kernelIlEvPT_m)
        /*04c4*/ 	.word	0x00000012


	//----- nvinfo : EIATTR_FRAME_SIZE
	.align		4
.L_203:
        /*04c8*/ 	.byte	0x04, 0x11
        /*04ca*/ 	.short	(.L_205 - .L_204)
	.align		4
.L_204:
        /*04cc*/ 	.word	index@(_Z15multiply_kernelIlEvPT_m)
        /*04d0*/ 	.word	0x00000000


	//----- nvinfo : EIATTR_REGCOUNT
	.align		4
.L_205:
        /*04d4*/ 	.byte	0x04, 0x2f
        /*04d6*/ 	.short	(.L_207 - .L_206)
	.align		4
.L_206:
        /*04d8*/ 	.word	index@(_Z10add_kernelIlEvPT_m)
        /*04dc*/ 	.word	0x00000010


	//----- nvinfo : EIATTR_FRAME_SIZE
	.align		4
.L_207:
        /*04e0*/ 	.byte	0x04, 0x11
        /*04e2*/ 	.short	(.L_209 - .L_208)
	.align		4
.L_208:
        /*04e4*/ 	.word	index@(_Z10add_kernelIlEvPT_m)
        /*04e8*/ 	.word	0x00000000


	//----- nvinfo : EIATTR_REGCOUNT
	.align		4
.L_209:
        /*04ec*/ 	.byte	0x04, 0x2f
        /*04ee*/ 	.short	(.L_211 - .L_210)
	.align		4
.L_210:
        /*04f0*/ 	.word	index@(_Z19multiply_add_kernelIlEvPT_m)
        /*04f4*/ 	.word	0x00000020


	//----- nvinfo : EIATTR_FRAME_SIZE
	.align		4
.L_211:
        /*04f8*/ 	.byte	0x04, 0x11
        /*04fa*/ 	.short	(.L_213 - .L_212)
	.align		4
.L_212:
        /*04fc*/ 	.word	index@(_Z19multiply_add_kernelIlEvPT_m)
        /*0500*/ 	.word	0x00000000


	//----- nvinfo : EIATTR_REGCOUNT
	.align		4
.L_213:
        /*0504*/ 	.byte	0x04, 0x2f
        /*0506*/ 	.short	(.L_215 - .L_214)
	.align		4
.L_214:
        /*0508*/ 	.word	index@(_Z21runJacobiCUDA_kernel1IlEviPT_S1_)
        /*050c*/ 	.word	0x00000010


	//----- nvinfo : EIATTR_FRAME_SIZE
	.align		4
.L_215:
        /*0510*/ 	.byte	0x04, 0x11
        /*0512*/ 	.short	(.L_217 - .L_216)
	.align		4
.L_216:
        /*0514*/ 	.word	index@(_Z21runJacobiCUDA_kernel1IlEviPT_S1_)
        /*0518*/ 	.word	0x00000000


	//----- nvinfo : EIATTR_REGCOUNT
	.align		4
.L_217:
        /*051c*/ 	.byte	0x04, 0x2f
        /*051e*/ 	.short	(.L_219 - .L_218)
	.align		4
.L_218:
        /*0520*/ 	.word	index@(_Z21runJacobiCUDA_kernel2IlEviPT_S1_)
        /*0524*/ 	.word	0x0000000a


	//----- nvinfo : EIATTR_FRAME_SIZE
	.align		4
.L_219:
        /*0528*/ 	.byte	0x04, 0x11
        /*052a*/ 	.short	(.L_221 - .L_220)
	.align		4
.L_220:
        /*052c*/ 	.word	index@(_Z21runJacobiCUDA_kernel2IlEviPT_S1_)
        /*0530*/ 	.word	0x00000000


	//----- nvinfo : EIATTR_REGCOUNT
	.align		4
.L_221:
        /*0534*/ 	.byte	0x04, 0x2f
        /*0536*/ 	.short	(.L_223 - .L_222)
	.align		4
.L_222:
        /*0538*/ 	.word	index@(_Z20multiply_add_kernel2IlEvPT_m)
        /*053c*/ 	.word	0x00000020


	//----- nvinfo : EIATTR_FRAME_SIZE
	.align		4
.L_223:
        /*0540*/ 	.byte	0x04, 0x11
        /*0542*/ 	.short	(.L_225 - .L_224)
	.align		4
.L_224:
        /*0544*/ 	.word	index@(_Z20multiply_add_kernel2IlEvPT_m)
        /*0548*/ 	.word	0x00000000


	//----- nvinfo : EIATTR_REGCOUNT
	.align		4
.L_225:
        /*054c*/ 	.byte	0x04, 0x2f
        /*054e*/ 	.short	(.L_227 - .L_226)
	.align		4
.L_226:
        /*0550*/ 	.word	index@(_Z14iterate_kernelIlEvPT_mb)
        /*0554*/ 	.word	0x00000011


	//----- nvinfo : EIATTR_FRAME_SIZE
	.align		4
.L_227:
        /*0558*/ 	.byte	0x04, 0x11
        /*055a*/ 	.short	(.L_229 - .L_228)
	.align		4
.L_228:
        /*055c*/ 	.word	index@(_Z14iterate_kernelIlEvPT_mb)
        /*0560*/ 	.word	0x00000000


	//----- nvinfo : EIATTR_REGCOUNT
	.align		4
.L_229:
        /*0564*/ 	.byte	0x04, 0x2f
        /*0566*/ 	.short	(.L_231 - .L_230)
	.align		4
.L_230:
        /*0568*/ 	.word	index@(_Z24multiply_add_kernel_iterIlEvPT_m)
        /*056c*/ 	.word	0x00000014


	//----- nvinfo : EIATTR_FRAME_SIZE
	.align		4
.L_231:
        /*0570*/ 	.byte	0x04, 0x11
        /*0572*/ 	.short	(.L_233 - .L_232)
	.align		4
.L_232:
        /*0574*/ 	.word	index@(_Z24multiply_add_kernel_iterIlEvPT_m)
        /*0578*/ 	.word	0x00000000


	//----- nvinfo : EIATTR_REGCOUNT
	.align		4
.L_233:
        /*057c*/ 	.byte	0x04, 0x2f
        /*057e*/ 	.short	(.L_235 - .L_234)
	.align		4
.L_234:
        /*0580*/ 	.word	index@(_Z27multiply_add_kernel_defaultIlEvPT_m)
        /*0584*/ 	.word	0x00000020


	//----- nvinfo : EIATTR_FRAME_SIZE
	.align		4
.L_235:
        /*0588*/ 	.byte	0x04, 0x11
        /*058a*/ 	.short	(.L_237 - .L_236)
	.align		4
.L_236:
        /*058c*/ 	.word	index@(_Z27multiply_add_kernel_defaultIlEvPT_m)
        /*0590*/ 	.word	0x00000000


	//----- nvinfo : EIATTR_REGCOUNT
	.align		4
.L_237:
        /*0594*/ 	.byte	0x04, 0x2f
        /*0596*/ 	.short	(.L_239 - .L_238)
	.align		4
.L_238:
        /*0598*/ 	.word	index@(_Z11test_kernelIlEvPT_S1_S1_m)
        /*059c*/ 	.word	0x0000001a


	//----- nvinfo : EIATTR_FRAME_SIZE
	.align		4
.L_239:
        /*05a0*/ 	.byte	0x04, 0x11
        /*05a2*/ 	.short	(.L_241 - .L_240)
	.align		4
.L_240:
        /*05a4*/ 	.word	index@(_Z11test_kernelIlEvPT_S1_S1_m)
        /*05a8*/ 	.word	0x00000000


	//----- nvinfo : EIATTR_REGCOUNT
	.align		4
.L_241:
        /*05ac*/ 	.byte	0x04, 0x2f
        /*05ae*/ 	.short	(.L_243 - .L_242)
	.align		4
.L_242:
        /*05b0*/ 	.word	index@(_Z18d_bilateral_filterIlEvPT_iifi)
        /*05b4*/ 	.word	0x0000002a


	//----- nvinfo : EIATTR_FRAME_SIZE
	.align		4
.L_243:
        /*05b8*/ 	.byte	0x04, 0x11
        /*05ba*/ 	.short	(.L_245 - .L_244)
	.align		4
.L_244:
        /*05bc*/ 	.word	index@($__internal_0_$__cuda_sm3x_div_rn_noftz_f32_slowpath)
        /*05c0*/ 	.word	0x00000200


	//----- nvinfo : EIATTR_FRAME_SIZE
	.align		4
.L_245:
        /*05c4*/ 	.byte	0x04, 0x11
        /*05c6*/ 	.short	(.L_247 - .L_246)
	.align		4
.L_246:
        /*05c8*/ 	.word	index@(_Z18d_bilateral_filterIlEvPT_iifi)
        /*05cc*/ 	.word	0x00000200


	//----- nvinfo : EIATTR_MIN_STACK_SIZE
	.align		4
.L_247:
        /*05d0*/ 	.byte	0x04, 0x12
        /*05d2*/ 	.short	(.L_249 - .L_248)
	.align		4
.L_248:
        /*05d4*/ 	.word	index@(_Z18d_bilateral_filterIlEvPT_iifi)
        /*05d8*/ 	.word	0x00000200


	//----- nvinfo : EIATTR_MIN_STACK_SIZE
	.align		4
.L_249:
        /*05dc*/ 	.byte	0x04, 0x12
        /*05de*/ 	.short	(.L_251 - .L_250)
	.align		4
.L_250:
        /*05e0*/ 	.word	index@(_Z11test_kernelIlEvPT_S1_S1_m)
        /*05e4*/ 	.word	0x00000000


	//----- nvinfo : EIATTR_MIN_STACK_SIZE
	.align		4
.L_251:
        /*05e8*/ 	.byte	0x04, 0x12
        /*05ea*/ 	.short	(.L_253 - .L_252)
	.align		4
.L_252:
        /*05ec*/ 	.word	index@(_Z27multiply_add_kernel_defaultIlEvPT_m)
        /*05f0*/ 	.word	0x00000000


	//----- nvinfo : EIATTR_MIN_STACK_SIZE
	.align		4
.L_253:
        /*05f4*/ 	.byte	0x04, 0x12
        /*05f6*/ 	.short	(.L_255 - .L_254)
	.align		4
.L_254:
        /*05f8*/ 	.word	index@(_Z24multiply_add_kernel_iterIlEvPT_m)
        /*05fc*/ 	.word	0x00000000


	//----- nvinfo : EIATTR_MIN_STACK_SIZE
	.align		4
.L_255:
        /*0600*/ 	.byte	0x04, 0x12
        /*0602*/ 	.short	(.L_257 - .L_256)
	.align		4
.L_256:
        /*0604*/ 	.word	index@(_Z14iterate_kernelIlEvPT_mb)
        /*0608*/ 	.word	0x00000000


	//----- nvinfo : EIATTR_MIN_STACK_SIZE
	.align		4
.L_257:
        /*060c*/ 	.byte	0x04, 0x12
        /*060e*/ 	.short	(.L_259 - .L_258)
	.align		4
.L_258:
        /*0610*/ 	.word	index@(_Z20multiply_add_kernel2IlEvPT_m)
        /*0614*/ 	.word	0x00000000


	//----- nvinfo : EIATTR_MIN_STACK_SIZE
	.align		4
.L_259:
        /*0618*/ 	.byte	0x04, 0x12
        /*061a*/ 	.short	(.L_261 - .L_260)
	.align		4
.L_260:
        /*061c*/ 	.word	index@(_Z21runJacobiCUDA_kernel2IlEviPT_S1_)
        /*0620*/ 	.word	0x00000000


	//----- nvinfo : EIATTR_MIN_STACK_SIZE
	.align		4
.L_261:
        /*0624*/ 	.byte	0x04, 0x12
        /*0626*/ 	.short	(.L_263 - .L_262)
	.align		4
.L_262:
        /*0628*/ 	.word	index@(_Z21runJacobiCUDA_kernel1IlEviPT_S1_)
        /*062c*/ 	.word	0x00000000


	//----- nvinfo : EIATTR_MIN_STACK_SIZE
	.align		4
.L_263:
        /*0630*/ 	.byte	0x04, 0x12
        /*0632*/ 	.short	(.L_265 - .L_264)
	.align		4
.L_264:
        /*0634*/ 	.word	index@(_Z19multiply_add_kernelIlEvPT_m)
        /*0638*/ 	.word	0x00000000


	//----- nvinfo : EIATTR_MIN_STACK_SIZE
	.align		4
.L_265:
        /*063c*/ 	.byte	0x04, 0x12
        /*063e*/ 	.short	(.L_267 - .L_266)
	.align		4
.L_266:
        /*0640*/ 	.word	index@(_Z10add_kernelIlEvPT_m)
        /*0644*/ 	.word	0x00000000


	//----- nvinfo : EIATTR_MIN_STACK_SIZE
	.align		4
.L_267:
        /*0648*/ 	.byte	0x04, 0x12
        /*064a*/ 	.short	(.L_269 - .L_268)
	.align		4
.L_268:
        /*064c*/ 	.word	index@(_Z15multiply_kernelIlEvPT_m)
        /*0650*/ 	.word	0x00000000


	//----- nvinfo : EIATTR_MIN_STACK_SIZE
	.align		4
.L_269:
        /*0654*/ 	.byte	0x04, 0x12
        /*0656*/ 	.short	(.L_271 - .L_270)
	.align		4
.L_270:
        /*0658*/ 	.word	index@(_Z24load_and_multiply_kernelIlEvPT_S1_S1_m)
        /*065c*/ 	.word	0x00000000


	//----- nvinfo : EIATTR_MIN_STACK_SIZE
	.align		4
.L_271:
        /*0660*/ 	.byte	0x04, 0x12
        /*0662*/ 	.short	(.L_273 - .L_272)
	.align		4
.L_272:
        /*0664*/ 	.word	index@(_Z24load_and_sum_kernel_iterIlEvPT_S1_S1_m)
        /*0668*/ 	.word	0x00000000


	//----- nvinfo : EIATTR_MIN_STACK_SIZE
	.align		4
.L_273:
        /*066c*/ 	.byte	0x04, 0x12
        /*066e*/ 	.short	(.L_275 - .L_274)
	.align		4
.L_274:
        /*0670*/ 	.word	index@(_Z19load_and_sum_kernelIlEvPT_S1_S1_m)
        /*0674*/ 	.word	0x00000000


	//----- nvinfo : EIATTR_MIN_STACK_SIZE
	.align		4
.L_275:
        /*0678*/ 	.byte	0x04, 0x12
        /*067a*/ 	.short	(.L_277 - .L_276)
	.align		4
.L_276:
        /*067c*/ 	.word	index@(_Z12store_kernelIlEvPT_S1_S1_m)
        /*0680*/ 	.word	0x00000000


	//----- nvinfo : EIATTR_MIN_STACK_SIZE
	.align		4
.L_277:
        /*0684*/ 	.byte	0x04, 0x12
        /*0686*/ 	.short	(.L_279 - .L_278)
	.align		4
.L_278:
        /*0688*/ 	.word	index@(_Z18d_bilateral_filterIiEvPT_iifi)
        /*068c*/ 	.word	0x00000200


	//----- nvinfo : EIATTR_MIN_STACK_SIZE
	.align		4
.L_279:
        /*0690*/ 	.byte	0x04, 0x12
        /*0692*/ 	.short	(.L_281 - .L_280)
	.align		4
.L_280:
        /*0694*/ 	.word	index@(_Z11test_kernelIiEvPT_S1_S1_m)
        /*0698*/ 	.word	0x00000000


	//----- nvinfo : EIATTR_MIN_STACK_SIZE
	.align		4
.L_281:
        /*069c*/ 	.byte	0x04, 0x12
        /*069e*/ 	.short	(.L_283 - .L_282)
	.align		4
.L_282:
        /*06a0*/ 	.word	index@(_Z27multiply_add_kernel_defaultIiEvPT_m)
        /*06a4*/ 	.word	0x00000000


	//----- nvinfo : EIATTR_MIN_STACK_SIZE
	.align		4
.L_283:
        /*06a8*/ 	.byte	0x04, 0x12
        /*06aa*/ 	.short	(.L_285 - .L_284)
	.align		4
.L_284:
        /*06ac*/ 	.word	index@(_Z24multiply_add_kernel_iterIiEvPT_m)
        /*06b0*/ 	.word	0x00000000


	//----- nvinfo : EIATTR_MIN_STACK_SIZE
	.align		4
.L_285:
        /*06b4*/ 	.byte	0x04, 0x12
        /*06b6*/ 	.short	(.L_287 - .L_286)
	.align		4
.L_286:
        /*06b8*/ 	.word	index@(_Z14iterate_kernelIiEvPT_mb)
        /*06bc*/ 	.word	0x00000000


	//----- nvinfo : EIATTR_MIN_STACK_SIZE
	.align		4
.L_287:
        /*06c0*/ 	.byte	0x04, 0x12
        /*06c2*/ 	.short	(.L_289 - .L_288)
	.align		4
.L_288:
        /*06c4*/ 	.word	index@(_Z20multiply_add_kernel2IiEvPT_m)
        /*06c8*/ 	.word	0x00000000


	//----- nvinfo : EIATTR_MIN_STACK_SIZE
	.align		4
.L_289:
        /*06cc*/ 	.byte	0x04, 0x12
        /*06ce*/ 	.short	(.L_291 - .L_290)
	.align		4
.L_290:
        /*06d0*/ 	.word	index@(_Z21runJacobiCUDA_kernel2IiEviPT_S1_)
        /*06d4*/ 	.word	0x00000000


	//----- nvinfo : EIATTR_MIN_STACK_SIZE
	.align		4
.L_291:
        /*06d8*/ 	.byte	0x04, 0x12
        /*06da*/ 	.short	(.L_293 - .L_292)
	.align		4
.L_292:
        /*06dc*/ 	.word	index@(_Z21runJacobiCUDA_kernel1IiEviPT_S1_)
        /*06e0*/ 	.word	0x00000000


	//----- nvinfo : EIATTR_MIN_STACK_SIZE
	.align		4
.L_293:
        /*06e4*/ 	.byte	0x04, 0x12
        /*06e6*/ 	.short	(.L_295 - .L_294)
	.align		4
.L_294:
        /*06e8*/ 	.word	index@(_Z19multiply_add_kernelIiEvPT_m)
        /*06ec*/ 	.word	0x00000000


	//----- nvinfo : EIATTR_MIN_STACK_SIZE
	.align		4
.L_295:
        /*06f0*/ 	.byte	0x04, 0x12
        /*06f2*/ 	.short	(.L_297 - .L_296)
	.align		4
.L_296:
        /*06f4*/ 	.word	index@(_Z10add_kernelIiEvPT_m)
        /*06f8*/ 	.word	0x00000000


	//----- nvinfo : EIATTR_MIN_STACK_SIZE
	.align		4
.L_297:
        /*06fc*/ 	.byte	0x04, 0x12
        /*06fe*/ 	.short	(.L_299 - .L_298)
	.align		4
.L_298:
        /*0700*/ 	.word	index@(_Z15multiply_kernelIiEvPT_m)
        /*0704*/ 	.word	0x00000000


	//----- nvinfo : EIATTR_MIN_STACK_SIZE
	.align		4
.L_299:
        /*0708*/ 	.byte	0x04, 0x12
        /*070a*/ 	.short	(.L_301 - .L_300)
	.align		4
.L_300:
        /*070c*/ 	.word	index@(_Z24load_and_multiply_kernelIiEvPT_S1_S1_m)
        /*0710*/ 	.word	0x00000000


	//----- nvinfo : EIATTR_MIN_STACK_SIZE
	.align		4
.L_301:
        /*0714*/ 	.byte	0x04, 0x12
        /*0716*/ 	.short	(.L_303 - .L_302)
	.align		4
.L_302:
        /*0718*/ 	.word	index@(_Z24load_and_sum_kernel_iterIiEvPT_S1_S1_m)
        /*071c*/ 	.word	0x00000000


	//----- nvinfo : EIATTR_MIN_STACK_SIZE
	.align		4
.L_303:
        /*0720*/ 	.byte	0x04, 0x12
        /*0722*/ 	.short	(.L_305 - .L_304)
	.align		4
.L_304:
        /*0724*/ 	.word	index@(_Z19load_and_sum_kernelIiEvPT_S1_S1_m)
        /*0728*/ 	.word	0x00000000


	//----- nvinfo : EIATTR_MIN_STACK_SIZE
	.align		4
.L_305:
        /*072c*/ 	.byte	0x04, 0x12
        /*072e*/ 	.short	(.L_307 - .L_306)
	.align		4
.L_306:
        /*0730*/ 	.word	index@(_Z12store_kernelIiEvPT_S1_S1_m)
        /*0734*/ 	.word	0x00000000


	//----- nvinfo : EIATTR_MIN_STACK_SIZE
	.align		4
.L_307:
        /*0738*/ 	.byte	0x04, 0x12
        /*073a*/ 	.short	(.L_309 - .L_308)
	.align		4
.L_308:
        /*073c*/ 	.word	index@(_Z18d_bilateral_filterIdEvPT_iifi)
        /*0740*/ 	.word	0x00000200


	//----- nvinfo : EIATTR_MIN_STACK_SIZE
	.align		4
.L_309:
        /*0744*/ 	.byte	0x04, 0x12
        /*0746*/ 	.short	(.L_311 - .L_310)
	.align		4
.L_310:
        /*0748*/ 	.word	index@(_Z11test_kernelIdEvPT_S1_S1_m)
        /*074c*/ 	.word	0x00000000


	//----- nvinfo : EIATTR_MIN_STACK_SIZE
	.align		4
.L_311:
        /*0750*/ 	.byte	0x04, 0x12
        /*0752*/ 	.short	(.L_313 - .L_312)
	.align		4
.L_312:
        /*0754*/ 	.word	index@(_Z27multiply_add_kernel_defaultIdEvPT_m)
        /*0758*/ 	.word	0x00000000


	//----- nvinfo : EIATTR_MIN_STACK_SIZE
	.align		4
.L_313:
        /*075c*/ 	.byte	0x04, 0x12
        /*075e*/ 	.short	(.L_315 - .L_314)
	.align		4
.L_314:
        /*0760*/ 	.word	index@(_Z24multiply_add_kernel_iterIdEvPT_m)
        /*0764*/ 	.word	0x00000000


	//----- nvinfo : EIATTR_MIN_STACK_SIZE
	.align		4
.L_315:
        /*0768*/ 	.byte	0x04, 0x12
        /*076a*/ 	.short	(.L_317 - .L_316)
	.align		4
.L_316:
        /*076c*/ 	.word	index@(_Z14iterate_kernelIdEvPT_mb)
        /*0770*/ 	.word	0x00000000


	//----- nvinfo : EIATTR_MIN_STACK_SIZE
	.align		4
.L_317:
        /*0774*/ 	.byte	0x04, 0x12
        /*0776*/ 	.short	(.L_319 - .L_318)
	.align		4
.L_318:
        /*0778*/ 	.word	index@(_Z20multiply_add_kernel2IdEvPT_m)
        /*077c*/ 	.word	0x00000000


	//----- nvinfo : EIATTR_MIN_STACK_SIZE
	.align		4
.L_319:
        /*0780*/ 	.byte	0x04, 0x12
        /*0782*/ 	.short	(.L_321 - .L_320)
	.align		4
.L_320:
        /*0784*/ 	.word	index@(_Z21runJacobiCUDA_kernel2IdEviPT_S1_)
        /*0788*/ 	.word	0x00000000


	//----- nvinfo : EIATTR_MIN_STACK_SIZE
	.align		4
.L_321:
        /*078c*/ 	.byte	0x04, 0x12
        /*078e*/ 	.short	(.L_323 - .L_322)
	.align		4
.L_322:
        /*0790*/ 	.word	index@(_Z21runJacobiCUDA_kernel1IdEviPT_S1_)
        /*0794*/ 	.word	0x00000000


	//----- nvinfo : EIATTR_MIN_STACK_SIZE
	.align		4
.L_323:
        /*0798*/ 	.byte	0x04, 0x12
        /*079a*/ 	.short	(.L_325 - .L_324)
	.align		4
.L_324:
        /*079c*/ 	.word	index@(_Z19multiply_add_kernelIdEvPT_m)
        /*07a0*/ 	.word	0x00000000


	//----- nvinfo : EIATTR_MIN_STACK_SIZE
	.align		4
.L_325:
        /*07a4*/ 	.byte	0x04, 0x12
        /*07a6*/ 	.short	(.L_327 - .L_326)
	.align		4
.L_326:
        /*07a8*/ 	.word	index@(_Z10add_kernelIdEvPT_m)
        /*07ac*/ 	.word	0x00000000


	//----- nvinfo : EIATTR_MIN_STACK_SIZE
	.align		4
.L_327:
        /*07b0*/ 	.byte	0x04, 0x12
        /*07b2*/ 	.short	(.L_329 - .L_328)
	.align		4
.L_328:
        /*07b4*/ 	.word	index@(_Z15multiply_kernelIdEvPT_m)
        /*07b8*/ 	.word	0x00000000


	//----- nvinfo : EIATTR_MIN_STACK_SIZE
	.align		4
.L_329:
        /*07bc*/ 	.byte	0x04, 0x12
        /*07be*/ 	.short	(.L_331 - .L_330)
	.align		4
.L_330:
        /*07c0*/ 	.word	index@(_Z24load_and_multiply_kernelIdEvPT_S1_S1_m)
        /*07c4*/ 	.word	0x00000000


	//----- nvinfo : EIATTR_MIN_STACK_SIZE
	.align		4
.L_331:
        /*07c8*/ 	.byte	0x04, 0x12
        /*07ca*/ 	.short	(.L_333 - .L_332)
	.align		4
.L_332:
        /*07cc*/ 	.word	index@(_Z24load_and_sum_kernel_iterIdEvPT_S1_S1_m)
        /*07d0*/ 	.word	0x00000000


	//----- nvinfo : EIATTR_MIN_STACK_SIZE
	.align		4
.L_333:
        /*07d4*/ 	.byte	0x04, 0x12
        /*07d6*/ 	.short	(.L_335 - .L_334)
	.align		4
.L_334:
        /*07d8*/ 	.word	index@(_Z19load_and_sum_kernelIdEvPT_S1_S1_m)
        /*07dc*/ 	.word	0x00000000


	//----- nvinfo : EIATTR_MIN_STACK_SIZE
	.align		4
.L_335:
        /*07e0*/ 	.byte	0x04, 0x12
        /*07e2*/ 	.short	(.L_337 - .L_336)
	.align		4
.L_336:
        /*07e4*/ 	.word	index@(_Z12store_kernelIdEvPT_S1_S1_m)
        /*07e8*/ 	.word	0x00000000


	//----- nvinfo : EIATTR_MIN_STACK_SIZE
	.align		4
.L_337:
        /*07ec*/ 	.byte	0x04, 0x12
        /*07ee*/ 	.short	(.L_339 - .L_338)
	.align		4
.L_338:
        /*07f0*/ 	.word	index@(_Z18d_bilateral_filterIfEvPT_iifi)
        /*07f4*/ 	.word	0x00000200


	//----- nvinfo : EIATTR_MIN_STACK_SIZE
	.align		4
.L_339:
        /*07f8*/ 	.byte	0x04, 0x12
        /*07fa*/ 	.short	(.L_341 - .L_340)
	.align		4
.L_340:
        /*07fc*/ 	.word	index@(_Z11test_kernelIfEvPT_S1_S1_m)
        /*0800*/ 	.word	0x00000000


	//----- nvinfo : EIATTR_MIN_STACK_SIZE
	.align		4
.L_341:
        /*0804*/ 	.byte	0x04, 0x12
        /*0806*/ 	.short	(.L_343 - .L_342)
	.align		4
.L_342:
        /*0808*/ 	.word	index@(_Z27multiply_add_kernel_defaultIfEvPT_m)
        /*080c*/ 	.word	0x00000000


	//----- nvinfo : EIATTR_MIN_STACK_SIZE
	.align		4
.L_343:
        /*0810*/ 	.byte	0x04, 0x12
        /*0812*/ 	.short	(.L_345 - .L_344)
	.align		4
.L_344:
        /*0814*/ 	.word	index@(_Z24multiply_add_kernel_iterIfEvPT_m)
        /*0818*/ 	.word	0x00000000


	//----- nvinfo : EIATTR_MIN_STACK_SIZE
	.align		4
.L_345:
        /*081c*/ 	.byte	0x04, 0x12
        /*081e*/ 	.short	(.L_347 - .L_346)
	.align		4
.L_346:
        /*0820*/ 	.word	index@(_Z14iterate_kernelIfEvPT_mb)
        /*0824*/ 	.word	0x00000000


	//----- nvinfo : EIATTR_MIN_STACK_SIZE
	.align		4
.L_347:
        /*0828*/ 	.byte	0x04, 0x12
        /*082a*/ 	.short	(.L_349 - .L_348)
	.align		4
.L_348:
        /*082c*/ 	.word	index@(_Z20multiply_add_kernel2IfEvPT_m)
        /*0830*/ 	.word	0x00000000


	//----- nvinfo : EIATTR_MIN_STACK_SIZE
	.align		4
.L_349:
        /*0834*/ 	.byte	0x04, 0x12
        /*0836*/ 	.short	(.L_351 - .L_350)
	.align		4
.L_350:
        /*0838*/ 	.word	index@(_Z21runJacobiCUDA_kernel2IfEviPT_S1_)
        /*083c*/ 	.word	0x00000000


	//----- nvinfo : EIATTR_MIN_STACK_SIZE
	.align		4
.L_351:
        /*0840*/ 	.byte	0x04, 0x12
        /*0842*/ 	.short	(.L_353 - .L_352)
	.align		4
.L_352:
        /*0844*/ 	.word	index@(_Z21runJacobiCUDA_kernel1IfEviPT_S1_)
        /*0848*/ 	.word	0x00000000


	//----- nvinfo : EIATTR_MIN_STACK_SIZE
	.align		4
.L_353:
        /*084c*/ 	.byte	0x04, 0x12
        /*084e*/ 	.short	(.L_355 - .L_354)
	.align		4
.L_354:
        /*0850*/ 	.word	index@(_Z19multiply_add_kernelIfEvPT_m)
        /*0854*/ 	.word	0x00000000


	//----- nvinfo : EIATTR_MIN_STACK_SIZE
	.align		4
.L_355:
        /*0858*/ 	.byte	0x04, 0x12
        /*085a*/ 	.short	(.L_357 - .L_356)
	.align		4
.L_356:
        /*085c*/ 	.word	index@(_Z10add_kernelIfEvPT_m)
        /*0860*/ 	.word	0x00000000


	//----- nvinfo : EIATTR_MIN_STACK_SIZE
	.align		4
.L_357:
        /*0864*/ 	.byte	0x04, 0x12
        /*0866*/ 	.short	(.L_359 - .L_358)
	.align		4
.L_358:
        /*0868*/ 	.word	index@(_Z15multiply_kernelIfEvPT_m)
        /*086c*/ 	.word	0x00000000


	//----- nvinfo : EIATTR_MIN_STACK_SIZE
	.align		4
.L_359:
        /*0870*/ 	.byte	0x04, 0x12
        /*0872*/ 	.short	(.L_361 - .L_360)
	.align		4
.L_360:
        /*0874*/ 	.word	index@(_Z24load_and_multiply_kernelIfEvPT_S1_S1_m)
        /*0878*/ 	.word	0x00000000


	//----- nvinfo : EIATTR_MIN_STACK_SIZE
	.align		4
.L_361:
        /*087c*/ 	.byte	0x04, 0x12
        /*087e*/ 	.short	(.L_363 - .L_362)
	.align		4
.L_362:
        /*0880*/ 	.word	index@(_Z24load_and_sum_kernel_iterIfEvPT_S1_S1_m)
        /*0884*/ 	.word	0x00000000


	//----- nvinfo : EIATTR_MIN_STACK_SIZE
	.align		4
.L_363:
        /*0888*/ 	.byte	0x04, 0x12
        /*088a*/ 	.short	(.L_365 - .L_364)
	.align		4
.L_364:
        /*088c*/ 	.word	index@(_Z19load_and_sum_kernelIfEvPT_S1_S1_m)
        /*0890*/ 	.word	0x00000000


	//----- nvinfo : EIATTR_MIN_STACK_SIZE
	.align		4
.L_365:
        /*0894*/ 	.byte	0x04, 0x12
        /*0896*/ 	.short	(.L_367 - .L_366)
	.align		4
.L_366:
        /*0898*/ 	.word	index@(_Z12store_kernelIfEvPT_S1_S1_m)
        /*089c*/ 	.word	0x00000000
.L_367:


//--------------------- .nv.compat                --------------------------
	.section	.nv.compat,"",@"SHT_CUDA_COMPAT_INFO"
	.align	4
        /*0000*/ 	.byte	0x02, 0x09, 0x00, 0x00, 0x02, 0x02, 0x01, 0x00, 0x02, 0x05, 0x05, 0x00, 0x03, 0x07, 0x01, 0x01
        /*0010*/ 	.byte	0x02, 0x03, 0x00, 0x00, 0x02, 0x06, 0x01, 0x00, 0x04, 0x0b, 0x08, 0x00, 0x01, 0x00, 0x00, 0x00
        /*0020*/ 	.byte	0x00, 0x00, 0x00, 0x00


//--------------------- .nv.info._Z18d_bilateral_filterIlEvPT_iifi --------------------------
	.section	.nv.info._Z18d_bilateral_filterIlEvPT_iifi,"",@"SHT_CUDA_INFO"
	.sectionflags	@""
	.align	4


	//----- nvinfo : EIATTR_CUDA_API_VERSION
	.align		4
        /*0000*/ 	.byte	0x04, 0x37
        /*0002*/ 	.short	(.L_369 - .L_368)
.L_368:
        /*0004*/ 	.word	0x00000082


	//----- nvinfo : EIATTR_KPARAM_INFO
	.align		4
.L_369:
        /*0008*/ 	.byte	0x04, 0x17
        /*000a*/ 	.short	(.L_371 - .L_370)
.L_370:
        /*000c*/ 	.word	0x00000000
        /*0010*/ 	.short	0x0004
        /*0012*/ 	.short	0x0014
        /*0014*/ 	.byte	0x00, 0xf0, 0x11, 0x00


	//----- nvinfo : EIATTR_KPARAM_INFO
	.align		4
.L_371:
        /*0018*/ 	.byte	0x04, 0x17
        /*001a*/ 	.short	(.L_373 - .L_372)
.L_372:
        /*001c*/ 	.word	0x00000000
        /*0020*/ 	.short	0x0003
        /*0022*/ 	.short	0x0010
        /*0024*/ 	.byte	0x00, 0xf0, 0x11, 0x00


	//----- nvinfo : EIATTR_KPARAM_INFO
	.align		4
.L_373:
        /*0028*/ 	.byte	0x04, 0x17
        /*002a*/ 	.short	(.L_375 - .L_374)
.L_374:
        /*002c*/ 	.word	0x00000000
        /*0030*/ 	.short	0x0002
        /*0032*/ 	.short	0x000c
        /*0034*/ 	.byte	0x00, 0xf0, 0x11, 0x00


	//----- nvinfo : EIATTR_KPARAM_INFO
	.align		4
.L_375:
        /*0038*/ 	.byte	0x04, 0x17
        /*003a*/ 	.short	(.L_377 - .L_376)
.L_376:
        /*003c*/ 	.word	0x00000000
        /*0040*/ 	.short	0x0001
        /*0042*/ 	.short	0x0008
        /*0044*/ 	.byte	0x00, 0xf0, 0x11, 0x00


	//----- nvinfo : EIATTR_KPARAM_INFO
	.align		4
.L_377:
        /*0048*/ 	.byte	0x04, 0x17
        /*004a*/ 	.short	(.L_379 - .L_378)
.L_378:
        /*004c*/ 	.word	0x00000000
        /*0050*/ 	.short	0x0000
        /*0052*/ 	.short	0x0000
        /*0054*/ 	.byte	0x00, 0xf5, 0x21, 0x00


	//----- nvinfo : EIATTR_SPARSE_MMA_MASK
	.align		4
.L_379:
        /*0058*/ 	.byte	0x03, 0x50
        /*005a*/ 	.short	0x0000


	//----- nvinfo : EIATTR_MAXREG_COUNT
	.align		4
        /*005c*/ 	.byte	0x03, 0x1b
        /*005e*/ 	.short	0x00ff


	//----- nvinfo : EIATTR_MERCURY_ISA_VERSION
	.align		4
        /*0060*/ 	.byte	0x03, 0x5f
        /*0062*/ 	.short	0x0101


	//----- nvinfo : EIATTR_VRC_CTA_INIT_COUNT
	.align		4
        /*0064*/ 	.byte	0x02, 0x4a
	.zero		1
	.zero		1


	//----- nvinfo : EIATTR_EXIT_INSTR_OFFSETS
	.align		4
        /*0068*/ 	.byte	0x04, 0x1c
        /*006a*/ 	.short	(.L_381 - .L_380)


	//   ....[0]....
.L_380:
        /*006c*/ 	.word	0x00000790


	//   ....[1]....
        /*0070*/ 	.word	0x00002820


	//----- nvinfo : EIATTR_CRS_STACK_SIZE
	.align		4
.L_381:
        /*0074*/ 	.byte	0x04, 0x1e
        /*0076*/ 	.short	(.L_383 - .L_382)
.L_382:
        /*0078*/ 	.word	0x00000000


	//----- nvinfo : EIATTR_CBANK_PARAM_SIZE
	.align		4
.L_383:
        /*007c*/ 	.byte	0x03, 0x19
        /*007e*/ 	.short	0x0018


	//----- nvinfo : EIATTR_PARAM_CBANK
	.align		4
        /*0080*/ 	.byte	0x04, 0x0a
        /*0082*/ 	.short	(.L_385 - .L_384)
	.align		4
.L_384:
        /*0084*/ 	.word	index@(.nv.constant0._Z18d_bilateral_filterIlEvPT_iifi)
        /*0088*/ 	.short	0x0380
        /*008a*/ 	.short	0x0018


	//----- nvinfo : EIATTR_SW_WAR
	.align		4
.L_385:
        /*008c*/ 	.byte	0x04, 0x36
        /*008e*/ 	.short	(.L_387 - .L_386)
.L_386:
        /*0090*/ 	.word	0x00000008
.L_387:


//--------------------- .nv.info._Z11test_kernelIlEvPT_S1_S1_m --------------------------
	.section	.nv.info._Z11test_kernelIlEvPT_S1_S1_m,"",@"SHT_CUDA_INFO"
	.sectionflags	@""
	.align	4


	//----- nvinfo : EIATTR_CUDA_API_VERSION
	.align		4
        /*0000*/ 	.byte	0x04, 0x37
        /*0002*/ 	.short	(.L_389 - .L_388)
.L_388:
        /*0004*/ 	.word	0x00000082


	//----- nvinfo : EIATTR_KPARAM_INFO
	.align		4
.L_389:
        /*0008*/ 	.byte	0x04, 0x17
        /*000a*/ 	.short	(.L_391 - .L_390)
.L_390:
        /*000c*/ 	.word	0x00000000
        /*0010*/ 	.short	0x0003
        /*0012*/ 	.short	0x0018
        /*0014*/ 	.byte	0x00, 0xf0, 0x21, 0x00


	//----- nvinfo : EIATTR_KPARAM_INFO
	.align		4
.L_391:
        /*0018*/ 	.byte	0x04, 0x17
        /*001a*/ 	.short	(.L_393 - .L_392)
.L_392:
        /*001c*/ 	.word	0x00000000
        /*0020*/ 	.short	0x0002
        /*0022*/ 	.short	0x0010
        /*0024*/ 	.byte	0x00, 0xf5, 0x21, 0x00


	//----- nvinfo : EIATTR_KPARAM_INFO
	.align		4
.L_393:
        /*0028*/ 	.byte	0x04, 0x17
        /*002a*/ 	.short	(.L_395 - .L_394)
.L_394:
        /*002c*/ 	.word	0x00000000
        /*0030*/ 	.short	0x0001
        /*0032*/ 	.short	0x0008
        /*0034*/ 	.byte	0x00, 0xf5, 0x21, 0x00


	//----- nvinfo : EIATTR_KPARAM_INFO
	.align		4
.L_395:
        /*0038*/ 	.byte	0x04, 0x17
        /*003a*/ 	.short	(.L_397 - .L_396)
.L_396:
        /*003c*/ 	.word	0x00000000
        /*0040*/ 	.short	0x0000
        /*0042*/ 	.short	0x0000
        /*0044*/ 	.byte	0x00, 0xf5, 0x21, 0x00


	//----- nvinfo : EIATTR_SPARSE_MMA_MASK
	.align		4
.L_397:
        /*0048*/ 	.byte	0x03, 0x50
        /*004a*/ 	.short	0x0000


	//----- nvinfo : EIATTR_MAXREG_COUNT
	.align		4
        /*004c*/ 	.byte	0x03, 0x1b
        /*004e*/ 	.short	0x00ff


	//----- nvinfo : EIATTR_MERCURY_ISA_VERSION
	.align		4
        /*0050*/ 	.byte	0x03, 0x5f
        /*0052*/ 	.short	0x0101


	//----- nvinfo : EIATTR_VRC_CTA_INIT_COUNT
	.align		4
        /*0054*/ 	.byte	0x02, 0x4a
	.zero		1
	.zero		1


	//----- nvinfo : EIATTR_EXIT_INSTR_OFFSETS
	.align		4
        /*0058*/ 	.byte	0x04, 0x1c
        /*005a*/ 	.short	(.L_399 - .L_398)


	//   ....[0]....
.L_398:
        /*005c*/ 	.word	0x000000b0


	//   ....[1]....
        /*0060*/ 	.word	0x00001b30


	//----- nvinfo : EIATTR_CRS_STACK_SIZE
	.align		4
.L_399:
        /*0064*/ 	.byte	0x04, 0x1e
        /*0066*/ 	.short	(.L_401 - .L_400)
.L_400:
        /*0068*/ 	.word	0x00000000


	//----- nvinfo : EIATTR_CBANK_PARAM_SIZE
	.align		4
.L_401:
        /*006c*/ 	.byte	0x03, 0x19
        /*006e*/ 	.short	0x0020


	//----- nvinfo : EIATTR_PARAM_CBANK
	.align		4
        /*0070*/ 	.byte	0x04, 0x0a
        /*0072*/ 	.short	(.L_403 - .L_402)
	.align		4
.L_402:
        /*0074*/ 	.word	index@(.nv.constant0._Z11test_kernelIlEvPT_S1_S1_m)
        /*0078*/ 	.short	0x0380
        /*007a*/ 	.short	0x0020


	//----- nvinfo : EIATTR_SW_WAR
	.align		4
.L_403:
        /*007c*/ 	.byte	0x04, 0x36
        /*007e*/ 	.short	(.L_405 - .L_404)
.L_404:
        /*0080*/ 	.word	0x00000008
.L_405:


//--------------------- .nv.info._Z27multiply_add_kernel_defaultIlEvPT_m --------------------------
	.section	.nv.info._Z27multiply_add_kernel_defaultIlEvPT_m,"",@"SHT_CUDA_INFO"
	.sectionflags	@""
	.align	4


	//----- nvinfo : EIATTR_CUDA_API_VERSION
	.align		4
        /*0000*/ 	.byte	0x04, 0x37
        /*0002*/ 	.short	(.L_407 - .L_406)
.L_406:
        /*0004*/ 	.word	0x00000082


	//----- nvinfo : EIATTR_KPARAM_INFO
	.align		4
.L_407:
        /*0008*/ 	.byte	0x04, 0x17
        /*000a*/ 	.short	(.L_409 - .L_408)
.L_408:
        /*000c*/ 	.word	0x00000000
        /*0010*/ 	.short	0x0001
        /*0012*/ 	.short	0x0008
        /*0014*/ 	.byte	0x00, 0xf0, 0x21, 0x00


	//----- nvinfo : EIATTR_KPARAM_INFO
	.align		4
.L_409:
        /*0018*/ 	.byte	0x04, 0x17
        /*001a*/ 	.short	(.L_411 - .L_410)
.L_410:
        /*001c*/ 	.word	0x00000000
        /*0020*/ 	.short	0x0000
        /*0022*/ 	.short	0x0000
        /*0024*/ 	.byte	0x00, 0xf5, 0x21, 0x00


	//----- nvinfo : EIATTR_SPARSE_MMA_MASK
	.align		4
.L_411:
        /*0028*/ 	.byte	0x03, 0x50
        /*002a*/ 	.short	0x0000


	//----- nvinfo : EIATTR_MAXREG_COUNT
	.align		4
        /*002c*/ 	.byte	0x03, 0x1b
        /*002e*/ 	.short	0x00ff


	//----- nvinfo : EIATTR_MERCURY_ISA_VERSION
	.align		4
        /*0030*/ 	.byte	0x03, 0x5f
        /*0032*/ 	.short	0x0101


	//----- nvinfo : EIATTR_VRC_CTA_INIT_COUNT
	.align		4
        /*0034*/ 	.byte	0x02, 0x4a
	.zero		1
	.zero		1


	//----- nvinfo : EIATTR_EXIT_INSTR_OFFSETS
	.align		4
        /*0038*/ 	.byte	0x04, 0x1c
        /*003a*/ 	.short	(.L_413 - .L_412)


	//   ....[0]....
.L_412:
        /*003c*/ 	.word	0x000000b0


	//   ....[1]....
        /*0040*/ 	.word	0x00000980


	//----- nvinfo : EIATTR_CRS_STACK_SIZE
	.align		4
.L_413:
        /*0044*/ 	.byte	0x04, 0x1e
        /*0046*/ 	.short	(.L_415 - .L_414)
.L_414:
        /*0048*/ 	.word	0x00000000


	//----- nvinfo : EIATTR_CBANK_PARAM_SIZE
	.align		4
.L_415:
        /*004c*/ 	.byte	0x03, 0x19
        /*004e*/ 	.short	0x0010


	//----- nvinfo : EIATTR_PARAM_CBANK
	.align		4
        /*0050*/ 	.byte	0x04, 0x0a
        /*0052*/ 	.short	(.L_417 - .L_416)
	.align		4
.L_416:
        /*0054*/ 	.word	index@(.nv.constant0._Z27multiply_add_kernel_defaultIlEvPT_m)
        /*0058*/ 	.short	0x0380
        /*005a*/ 	.short	0x0010


	//----- nvinfo : EIATTR_SW_WAR
	.align		4
.L_417:
        /*005c*/ 	.byte	0x04, 0x36
        /*005e*/ 	.short	(.L_419 - .L_418)
.L_418:
        /*0060*/ 	.word	0x00000008
.L_419:


//--------------------- .nv.info._Z24multiply_add_kernel_iterIlEvPT_m --------------------------
	.section	.nv.info._Z24multiply_add_kernel_iterIlEvPT_m,"",@"SHT_CUDA_INFO"
	.sectionflags	@""
	.align	4


	//----- nvinfo : EIATTR_CUDA_API_VERSION
	.align		4
        /*0000*/ 	.byte	0x04, 0x37
        /*0002*/ 	.short	(.L_421 - .L_420)
.L_420:
        /*0004*/ 	.word	0x00000082


	//----- nvinfo : EIATTR_KPARAM_INFO
	.align		4
.L_421:
        /*0008*/ 	.byte	0x04, 0x17
        /*000a*/ 	.short	(.L_423 - .L_422)
.L_422:
        /*000c*/ 	.word	0x00000000
        /*0010*/ 	.short	0x0001
        /*0012*/ 	.short	0x0008
        /*0014*/ 	.byte	0x00, 0xf0, 0x21, 0x00


	//----- nvinfo : EIATTR_KPARAM_INFO
	.align		4
.L_423:
        /*0018*/ 	.byte	0x04, 0x17
        /*001a*/ 	.short	(.L_425 - .L_424)
.L_424:
        /*001c*/ 	.word	0x00000000
        /*0020*/ 	.short	0x0000
        /*0022*/ 	.short	0x0000
        /*0024*/ 	.byte	0x00, 0xf5, 0x21, 0x00


	//----- nvinfo : EIATTR_SPARSE_MMA_MASK
	.align		4
.L_425:
        /*0028*/ 	.byte	0x03, 0x50
        /*002a*/ 	.short	0x0000


	//----- nvinfo : EIATTR_MAXREG_COUNT
	.align		4
        /*002c*/ 	.byte	0x03, 0x1b
        /*002e*/ 	.short	0x00ff


	//----- nvinfo : EIATTR_MERCURY_ISA_VERSION
	.align		4
        /*0030*/ 	.byte	0x03, 0x5f
        /*0032*/ 	.short	0x0101


	//----- nvinfo : EIATTR_VRC_CTA_INIT_COUNT
	.align		4
        /*0034*/ 	.byte	0x02, 0x4a
	.zero		1
	.zero		1


	//----- nvinfo : EIATTR_EXIT_INSTR_OFFSETS
	.align		4
        /*0038*/ 	.byte	0x04, 0x1c
        /*003a*/ 	.short	(.L_427 - .L_426)


	//   ....[0]....
.L_426:
        /*003c*/ 	.word	0x000000b0


	//   ....[1]....
        /*0040*/ 	.word	0x00000310


	//----- nvinfo : EIATTR_CRS_STACK_SIZE
	.align		4
.L_427:
        /*0044*/ 	.byte	0x04, 0x1e
        /*0046*/ 	.short	(.L_429 - .L_428)
.L_428:
        /*0048*/ 	.word	0x00000000


	//----- nvinfo : EIATTR_CBANK_PARAM_SIZE
	.align		4
.L_429:
        /*004c*/ 	.byte	0x03, 0x19
        /*004e*/ 	.short	0x0010


	//----- nvinfo : EIATTR_PARAM_CBANK
	.align		4
        /*0050*/ 	.byte	0x04, 0x0a
        /*0052*/ 	.short	(.L_431 - .L_430)
	.align		4
.L_430:
        /*0054*/ 	.word	index@(.nv.constant0._Z24multiply_add_kernel_iterIlEvPT_m)
        /*0058*/ 	.short	0x0380
        /*005a*/ 	.short	0x0010


	//----- nvinfo : EIATTR_SW_WAR
	.align		4
.L_431:
        /*005c*/ 	.byte	0x04, 0x36
        /*005e*/ 	.short	(.L_433 - .L_432)
.L_432:
        /*0060*/ 	.word	0x00000008
.L_433:


//--------------------- .nv.info._Z14iterate_kernelIlEvPT_mb --------------------------
	.section	.nv.info._Z14iterate_kernelIlEvPT_mb,"",@"SHT_CUDA_INFO"
	.sectionflags	@""
	.align	4


	//----- nvinfo : EIATTR_CUDA_API_VERSION
	.align		4
        /*0000*/ 	.byte	0x04, 0x37
        /*0002*/ 	.short	(.L_435 - .L_434)
.L_434:
        /*0004*/ 	.word	0x00000082


	//----- nvinfo : EIATTR_KPARAM_INFO
	.align		4
.L_435:
        /*0008*/ 	.byte	0x04, 0x17
        /*000a*/ 	.short	(.L_437 - .L_436)
.L_436:
        /*000c*/ 	.word	0x00000000
        /*0010*/ 	.short	0x0002
        /*0012*/ 	.short	0x0010
        /*0014*/ 	.byte	0x00, 0xf0, 0x05, 0x00


	//----- nvinfo : EIATTR_KPARAM_INFO
	.align		4
.L_437:
        /*0018*/ 	.byte	0x04, 0x17
        /*001a*/ 	.short	(.L_439 - .L_438)
.L_438:
        /*001c*/ 	.word	0x00000000
        /*0020*/ 	.short	0x0001
        /*0022*/ 	.short	0x0008
        /*0024*/ 	.byte	0x00, 0xf0, 0x21, 0x00


	//----- nvinfo : EIATTR_KPARAM_INFO
	.align		4
.L_439:
        /*0028*/ 	.byte	0x04, 0x17
        /*002a*/ 	.short	(.L_441 - .L_440)
.L_440:
        /*002c*/ 	.word	0x00000000
        /*0030*/ 	.short	0x0000
        /*0032*/ 	.short	0x0000
        /*0034*/ 	.byte	0x00, 0xf5, 0x21, 0x00


	//----- nvinfo : EIATTR_SPARSE_MMA_MASK
	.align		4
.L_441:
        /*0038*/ 	.byte	0x03, 0x50
        /*003a*/ 	.short	0x0000


	//----- nvinfo : EIATTR_MAXREG_COUNT
	.align		4
        /*003c*/ 	.byte	0x03, 0x1b
        /*003e*/ 	.short	0x00ff


	//----- nvinfo : EIATTR_MERCURY_ISA_VERSION
	.align		4
        /*0040*/ 	.byte	0x03, 0x5f
        /*0042*/ 	.short	0x0101


	//----- nvinfo : EIATTR_VRC_CTA_INIT_COUNT
	.align		4
        /*0044*/ 	.byte	0x02, 0x4a
	.zero		1
	.zero		1


	//----- nvinfo : EIATTR_EXIT_INSTR_OFFSETS
	.align		4
        /*0048*/ 	.byte	0x04, 0x1c
        /*004a*/ 	.short	(.L_443 - .L_442)


	//   ....[0]....
.L_442:
        /*004c*/ 	.word	0x000000b0


	//   ....[1]....
        /*0050*/ 	.word	0x00000340


	//----- nvinfo : EIATTR_CRS_STACK_SIZE
	.align		4
.L_443:
        /*0054*/ 	.byte	0x04, 0x1e
        /*0056*/ 	.short	(.L_445 - .L_444)
.L_444:
        /*0058*/ 	.word	0x00000000


	//----- nvinfo : EIATTR_CBANK_PARAM_SIZE
	.align		4
.L_445:
        /*005c*/ 	.byte	0x03, 0x19
        /*005e*/ 	.short	0x0011


	//----- nvinfo : EIATTR_PARAM_CBANK
	.align		4
        /*0060*/ 	.byte	0x04, 0x0a
        /*0062*/ 	.short	(.L_447 - .L_446)
	.align		4
.L_446:
        /*0064*/ 	.word	index@(.nv.constant0._Z14iterate_kernelIlEvPT_mb)
        /*0068*/ 	.short	0x0380
        /*006a*/ 	.short	0x0011


	//----- nvinfo : EIATTR_SW_WAR
	.align		4
.L_447:
        /*006c*/ 	.byte	0x04, 0x36
        /*006e*/ 	.short	(.L_449 - .L_448)
.L_448:
        /*0070*/ 	.word	0x00000008
.L_449:


//--------------------- .nv.info._Z20multiply_add_kernel2IlEvPT_m --------------------------
	.section	.nv.info._Z20multiply_add_kernel2IlEvPT_m,"",@"SHT_CUDA_INFO"
	.sectionflags	@""
	.align	4


	//----- nvinfo : EIATTR_CUDA_API_VERSION
	.align		4
        /*0000*/ 	.byte	0x04, 0x37
        /*0002*/ 	.short	(.L_451 - .L_450)
.L_450:
        /*0004*/ 	.word	0x00000082


	//----- nvinfo : EIATTR_KPARAM_INFO
	.align		4
.L_451:
        /*0008*/ 	.byte	0x04, 0x17
        /*000a*/ 	.short	(.L_453 - .L_452)
.L_452:
        /*000c*/ 	.word	0x00000000
        /*0010*/ 	.short	0x0001
        /*0012*/ 	.short	0x0008
        /*0014*/ 	.byte	0x00, 0xf0, 0x21, 0x00


	//----- nvinfo : EIATTR_KPARAM_INFO
	.align		4
.L_453:
        /*0018*/ 	.byte	0x04, 0x17
        /*001a*/ 	.short	(.L_455 - .L_454)
.L_454:
        /*001c*/ 	.word	0x00000000
        /*0020*/ 	.short	0x0000
        /*0022*/ 	.short	0x0000
        /*0024*/ 	.byte	0x00, 0xf5, 0x21, 0x00


	//----- nvinfo : EIATTR_SPARSE_MMA_MASK
	.align		4
.L_455:
        /*0028*/ 	.byte	0x03, 0x50
        /*002a*/ 	.short	0x0000


	//----- nvinfo : EIATTR_MAXREG_COUNT
	.align		4
        /*002c*/ 	.byte	0x03, 0x1b
        /*002e*/ 	.short	0x00ff


	//----- nvinfo : EIATTR_MERCURY_ISA_VERSION
	.align		4
        /*0030*/ 	.byte	0x03, 0x5f
        /*0032*/ 	.short	0x0101


	//----- nvinfo : EIATTR_VRC_CTA_INIT_COUNT
	.align		4
        /*0034*/ 	.byte	0x02, 0x4a
	.zero		1
	.zero		1


	//----- nvinfo : EIATTR_EXIT_INSTR_OFFSETS
	.align		4
        /*0038*/ 	.byte	0x04, 0x1c
        /*003a*/ 	.short	(.L_457 - .L_456)


	//   ....[0]....
.L_456:
        /*003c*/ 	.word	0x000000b0


	//   ....[1]....
        /*0040*/ 	.word	0x00001e80


	//----- nvinfo : EIATTR_CRS_STACK_SIZE
	.align		4
.L_457:
        /*0044*/ 	.byte	0x04, 0x1e
        /*0046*/ 	.short	(.L_459 - .L_458)
.L_458:
        /*0048*/ 	.word	0x00000000


	//----- nvinfo : EIATTR_CBANK_PARAM_SIZE
	.align		4
.L_459:
        /*004c*/ 	.byte	0x03, 0x19
        /*004e*/ 	.short	0x0010


	//----- nvinfo : EIATTR_PARAM_CBANK
	.align		4
        /*0050*/ 	.byte	0x04, 0x0a
        /*0052*/ 	.short	(.L_461 - .L_460)
	.align		4
.L_460:
        /*0054*/ 	.word	index@(.nv.constant0._Z20multiply_add_kernel2IlEvPT_m)
        /*0058*/ 	.short	0x0380
        /*005a*/ 	.short	0x0010


	//----- nvinfo : EIATTR_SW_WAR
	.align		4
.L_461:
        /*005c*/ 	.byte	0x04, 0x36
        /*005e*/ 	.short	(.L_463 - .L_462)
.L_462:
        /*0060*/ 	.word	0x00000008
.L_463:


//--------------------- .nv.info._Z21runJacobiCUDA_kernel2IlEviPT_S1_ --------------------------
	.section	.nv.info._Z21runJacobiCUDA_kernel2IlEviPT_S1_,"",@"SHT_CUDA_INFO"
	.sectionflags	@""
	.align	4


	//----- nvinfo : EIATTR_CUDA_API_VERSION
	.align		4
        /*0000*/ 	.byte	0x04, 0x37
        /*0002*/ 	.short	(.L_465 - .L_464)
.L_464:
        /*0004*/ 	.word	0x00000082


	//----- nvinfo : EIATTR_KPARAM_INFO
	.align		4
.L_465:
        /*0008*/ 	.byte	0x04, 0x17
        /*000a*/ 	.short	(.L_467 - .L_466)
.L_466:
        /*000c*/ 	.word	0x00000000
        /*0010*/ 	.short	0x0002
        /*0012*/ 	.short	0x0010
        /*0014*/ 	.byte	0x00, 0xf5, 0x21, 0x00


	//----- nvinfo : EIATTR_KPARAM_INFO
	.align		4
.L_467:
        /*0018*/ 	.byte	0x04, 0x17
        /*001a*/ 	.short	(.L_469 - .L_468)
.L_468:
        /*001c*/ 	.word	0x00000000
        /*0020*/ 	.short	0x0001
        /*0022*/ 	.short	0x0008
        /*0024*/ 	.byte	0x00, 0xf5, 0x21, 0x00


	//----- nvinfo : EIATTR_KPARAM_INFO
	.align		4
.L_469:
        /*0028*/ 	.byte	0x04, 0x17
        /*002a*/ 	.short	(.L_471 - .L_470)
.L_470:
        /*002c*/ 	.word	0x00000000
        /*0030*/ 	.short	0x0000
        /*0032*/ 	.short	0x0000
        /*0034*/ 	.byte	0x00, 0xf0, 0x11, 0x00


	//----- nvinfo : EIATTR_SPARSE_MMA_MASK
	.align		4
.L_471:
        /*0038*/ 	.byte	0x03, 0x50
        /*003a*/ 	.short	0x0000


	//----- nvinfo : EIATTR_MAXREG_COUNT
	.align		4
        /*003c*/ 	.byte	0x03, 0x1b
        /*003e*/ 	.short	0x00ff


	//----- nvinfo : EIATTR_MERCURY_ISA_VERSION
	.align		4
        /*0040*/ 	.byte	0x03, 0x5f
        /*0042*/ 	.short	0x0101


	//----- nvinfo : EIATTR_VRC_CTA_INIT_COUNT
	.align		4
        /*0044*/ 	.byte	0x02, 0x4a
	.zero		1
	.zero		1


	//----- nvinfo : EIATTR_EXIT_INSTR_OFFSETS
	.align		4
        /*0048*/ 	.byte	0x04, 0x1c
        /*004a*/ 	.short	(.L_473 - .L_472)


	//   ....[0]....
.L_472:
        /*004c*/ 	.word	0x00000090


	//   ....[1]....
        /*0050*/ 	.word	0x00000110


	//----- nvinfo : EIATTR_CBANK_PARAM_SIZE
	.align		4
.L_473:
        /*0054*/ 	.byte	0x03, 0x19
        /*0056*/ 	.short	0x0018


	//----- nvinfo : EIATTR_PARAM_CBANK
	.align		4
        /*0058*/ 	.byte	0x04, 0x0a
        /*005a*/ 	.short	(.L_475 - .L_474)
	.align		4
.L_474:
        /*005c*/ 	.word	index@(.nv.constant0._Z21runJacobiCUDA_kernel2IlEviPT_S1_)
        /*0060*/ 	.short	0x0380
        /*0062*/ 	.short	0x0018


	//----- nvinfo : EIATTR_SW_WAR
	.align		4
.L_475:
        /*0064*/ 	.byte	0x04, 0x36
        /*0066*/ 	.short	(.L_477 - .L_476)
.L_476:
        /*0068*/ 	.word	0x00000008
.L_477:


//--------------------- .nv.info._Z21runJacobiCUDA_kernel1IlEviPT_S1_ --------------------------
	.section	.nv.info._Z21runJacobiCUDA_kernel1IlEviPT_S1_,"",@"SHT_CUDA_INFO"
	.sectionflags	@""
	.align	4


	//----- nvinfo : EIATTR_CUDA_API_VERSION
	.align		4
        /*0000*/ 	.byte	0x04, 0x37
        /*0002*/ 	.short	(.L_479 - .L_478)
.L_478:
        /*0004*/ 	.word	0x00000082


	//----- nvinfo : EIATTR_KPARAM_INFO
	.align		4
.L_479:
        /*0008*/ 	.byte	0x04, 0x17
        /*000a*/ 	.short	(.L_481 - .L_480)
.L_480:
        /*000c*/ 	.word	0x00000000
        /*0010*/ 	.short	0x0002
        /*0012*/ 	.short	0x0010
        /*0014*/ 	.byte	0x00, 0xf5, 0x21, 0x00


	//----- nvinfo : EIATTR_KPARAM_INFO
	.align		4
.L_481:
        /*0018*/ 	.byte	0x04, 0x17
        /*001a*/ 	.short	(.L_483 - .L_482)
.L_482:
        /*001c*/ 	.word	0x00000000
        /*0020*/ 	.short	0x0001
        /*0022*/ 	.short	0x0008
        /*0024*/ 	.byte	0x00, 0xf5, 0x21, 0x00


	//----- nvinfo : EIATTR_KPARAM_INFO
	.align		4
.L_483:
        /*0028*/ 	.byte	0x04, 0x17
        /*002a*/ 	.short	(.L_485 - .L_484)
.L_484:
        /*002c*/ 	.word	0x00000000
        /*0030*/ 	.short	0x0000
        /*0032*/ 	.short	0x0000
        /*0034*/ 	.byte	0x00, 0xf0, 0x11, 0x00


	//----- nvinfo : EIATTR_SPARSE_MMA_MASK
	.align		4
.L_485:
        /*0038*/ 	.byte	0x03, 0x50
        /*003a*/ 	.short	0x0000


	//----- nvinfo : EIATTR_MAXREG_COUNT
	.align		4
        /*003c*/ 	.byte	0x03, 0x1b
        /*003e*/ 	.short	0x00ff


	//----- nvinfo : EIATTR_MERCURY_ISA_VERSION
	.align		4
        /*0040*/ 	.byte	0x03, 0x5f
        /*0042*/ 	.short	0x0101


	//----- nvinfo : EIATTR_VRC_CTA_INIT_COUNT
	.align		4
        /*0044*/ 	.byte	0x02, 0x4a
	.zero		1
	.zero		1


	//----- nvinfo : EIATTR_EXIT_INSTR_OFFSETS
	.align		4
        /*0048*/ 	.byte	0x04, 0x1c
        /*004a*/ 	.short	(.L_487 - .L_486)


	//   ....[0]....
.L_486:
        /*004c*/ 	.word	0x00000090


	//   ....[1]....
        /*0050*/ 	.word	0x000001a0


	//----- nvinfo : EIATTR_CBANK_PARAM_SIZE
	.align		4
.L_487:
        /*0054*/ 	.byte	0x03, 0x19
        /*0056*/ 	.short	0x0018


	//----- nvinfo : EIATTR_PARAM_CBANK
	.align		4
        /*0058*/ 	.byte	0x04, 0x0a
        /*005a*/ 	.short	(.L_489 - .L_488)
	.align		4
.L_488:
        /*005c*/ 	.word	index@(.nv.constant0._Z21runJacobiCUDA_kernel1IlEviPT_S1_)
        /*0060*/ 	.short	0x0380
        /*0062*/ 	.short	0x0018


	//----- nvinfo : EIATTR_SW_WAR
	.align		4
.L_489:
        /*0064*/ 	.byte	0x04, 0x36
        /*0066*/ 	.short	(.L_491 - .L_490)
.L_490:
        /*0068*/ 	.word	0x00000008
.L_491:


//--------------------- .nv.info._Z19multiply_add_kernelIlEvPT_m --------------------------
	.section	.nv.info._Z19multiply_add_kernelIlEvPT_m,"",@"SHT_CUDA_INFO"
	.sectionflags	@""
	.align	4


	//----- nvinfo : EIATTR_CUDA_API_VERSION
	.align		4
        /*0000*/ 	.byte	0x04, 0x37
        /*0002*/ 	.short	(.L_493 - .L_492)
.L_492:
        /*0004*/ 	.word	0x00000082


	//----- nvinfo : EIATTR_KPARAM_INFO
	.align		4
.L_493:
        /*0008*/ 	.byte	0x04, 0x17
        /*000a*/ 	.short	(.L_495 - .L_494)
.L_494:
        /*000c*/ 	.word	0x00000000
        /*0010*/ 	.short	0x0001
        /*0012*/ 	.short	0x0008
        /*0014*/ 	.byte	0x00, 0xf0, 0x21, 0x00


	//----- nvinfo : EIATTR_KPARAM_INFO
	.align		4
.L_495:
        /*0018*/ 	.byte	0x04, 0x17
        /*001a*/ 	.short	(.L_497 - .L_496)
.L_496:
        /*001c*/ 	.word	0x00000000
        /*0020*/ 	.short	0x0000
        /*0022*/ 	.short	0x0000
        /*0024*/ 	.byte	0x00, 0xf5, 0x21, 0x00


	//----- nvinfo : EIATTR_SPARSE_MMA_MASK
	.align		4
.L_497:
        /*0028*/ 	.byte	0x03, 0x50
        /*002a*/ 	.short	0x0000


	//----- nvinfo : EIATTR_MAXREG_COUNT
	.align		4
        /*002c*/ 	.byte	0x03, 0x1b
        /*002e*/ 	.short	0x00ff


	//----- nvinfo : EIATTR_MERCURY_ISA_VERSION
	.align		4
        /*0030*/ 	.byte	0x03, 0x5f
        /*0032*/ 	.short	0x0101


	//----- nvinfo : EIATTR_VRC_CTA_INIT_COUNT
	.align		4
        /*0034*/ 	.byte	0x02, 0x4a
	.zero		1
	.zero		1


	//----- nvinfo : EIATTR_EXIT_INSTR_OFFSETS
	.align		4
        /*0038*/ 	.byte	0x04, 0x1c
        /*003a*/ 	.short	(.L_499 - .L_498)


	//   ....[0]....
.L_498:
        /*003c*/ 	.word	0x000000b0


	//   ....[1]....
        /*0040*/ 	.word	0x00001ac0


	//----- nvinfo : EIATTR_CRS_STACK_SIZE
	.align		4
.L_499:
        /*0044*/ 	.byte	0x04, 0x1e
        /*0046*/ 	.short	(.L_501 - .L_500)
.L_500:
        /*0048*/ 	.word	0x00000000


	//----- nvinfo : EIATTR_CBANK_PARAM_SIZE
	.align		4
.L_501:
        /*004c*/ 	.byte	0x03, 0x19
        /*004e*/ 	.short	0x0010


	//----- nvinfo : EIATTR_PARAM_CBANK
	.align		4
        /*0050*/ 	.byte	0x04, 0x0a
        /*0052*/ 	.short	(.L_503 - .L_502)
	.align		4
.L_502:
        /*0054*/ 	.word	index@(.nv.constant0._Z19multiply_add_kernelIlEvPT_m)
        /*0058*/ 	.short	0x0380
        /*005a*/ 	.short	0x0010


	//----- nvinfo : EIATTR_SW_WAR
	.align		4
.L_503:
        /*005c*/ 	.byte	0x04, 0x36
        /*005e*/ 	.short	(.L_505 - .L_504)
.L_504:
        /*0060*/ 	.word	0x00000008
.L_505:


//--------------------- .nv.info._Z10add_kernelIlEvPT_m --------------------------
	.section	.nv.info._Z10add_kernelIlEvPT_m,"",@"SHT_CUDA_INFO"
	.sectionflags	@""
	.align	4


	//----- nvinfo : EIATTR_CUDA_API_VERSION
	.align		4
        /*0000*/ 	.byte	0x04, 0x37
        /*0002*/ 	.short	(.L_507 - .L_506)
.L_506:
        /*0004*/ 	.word	0x00000082


	//----- nvinfo : EIATTR_KPARAM_INFO
	.align		4
.L_507:
        /*0008*/ 	.byte	0x04, 0x17
        /*000a*/ 	.short	(.L_509 - .L_508)
.L_508:
        /*000c*/ 	.word	0x00000000
        /*0010*/ 	.short	0x0001
        /*0012*/ 	.short	0x0008
        /*0014*/ 	.byte	0x00, 0xf0, 0x21, 0x00


	//----- nvinfo : EIATTR_KPARAM_INFO
	.align		4
.L_509:
        /*0018*/ 	.byte	0x04, 0x17
        /*001a*/ 	.short	(.L_511 - .L_510)
.L_510:
        /*001c*/ 	.word	0x00000000
        /*0020*/ 	.short	0x0000
        /*0022*/ 	.short	0x0000
        /*0024*/ 	.byte	0x00, 0xf5, 0x21, 0x00


	//----- nvinfo : EIATTR_SPARSE_MMA_MASK
	.align		4
.L_511:
        /*0028*/ 	.byte	0x03, 0x50
        /*002a*/ 	.short	0x0000


	//----- nvinfo : EIATTR_MAXREG_COUNT
	.align		4
        /*002c*/ 	.byte	0x03, 0x1b
        /*002e*/ 	.short	0x00ff


	//----- nvinfo : EIATTR_MERCURY_ISA_VERSION
	.align		4
        /*0030*/ 	.byte	0x03, 0x5f
        /*0032*/ 	.short	0x0101


	//----- nvinfo : EIATTR_VRC_CTA_INIT_COUNT
	.align		4
        /*0034*/ 	.byte	0x02, 0x4a
	.zero		1
	.zero		1


	//----- nvinfo : EIATTR_EXIT_INSTR_OFFSETS
	.align		4
        /*0038*/ 	.byte	0x04, 0x1c
        /*003a*/ 	.short	(.L_513 - .L_512)


	//   ....[0]....
.L_512:
        /*003c*/ 	.word	0x000000b0


	//   ....[1]....
        /*0040*/ 	.word	0x00000230


	//----- nvinfo : EIATTR_CRS_STACK_SIZE
	.align		4
.L_513:
        /*0044*/ 	.byte	0x04, 0x1e
        /*0046*/ 	.short	(.L_515 - .L_514)
.L_514:
        /*0048*/ 	.word	0x00000000


	//----- nvinfo : EIATTR_CBANK_PARAM_SIZE
	.align		4
.L_515:
        /*004c*/ 	.byte	0x03, 0x19
        /*004e*/ 	.short	0x0010


	//----- nvinfo : EIATTR_PARAM_CBANK
	.align		4
        /*0050*/ 	.byte	0x04, 0x0a
        /*0052*/ 	.short	(.L_517 - .L_516)
	.align		4
.L_516:
        /*0054*/ 	.word	index@(.nv.constant0._Z10add_kernelIlEvPT_m)
        /*0058*/ 	.short	0x0380
        /*005a*/ 	.short	0x0010


	//----- nvinfo : EIATTR_SW_WAR
	.align		4
.L_517:
        /*005c*/ 	.byte	0x04, 0x36
        /*005e*/ 	.short	(.L_519 - .L_518)
.L_518:
        /*0060*/ 	.word	0x00000008
.L_519:


//--------------------- .nv.info._Z15multiply_kernelIlEvPT_m --------------------------
	.section	.nv.info._Z15multiply_kernelIlEvPT_m,"",@"SHT_CUDA_INFO"
	.sectionflags	@""
	.align	4


	//----- nvinfo : EIATTR_CUDA_API_VERSION
	.align		4
        /*0000*/ 	.byte	0x04, 0x37
        /*0002*/ 	.short	(.L_521 - .L_520)
.L_520:
        /*0004*/ 	.word	0x00000082


	//----- nvinfo : EIATTR_KPARAM_INFO
	.align		4
.L_521:
        /*0008*/ 	.byte	0x04, 0x17
        /*000a*/ 	.short	(.L_523 - .L_522)
.L_522:
        /*000c*/ 	.word	0x00000000
        /*0010*/ 	.short	0x0001
        /*0012*/ 	.short	0x0008
        /*0014*/ 	.byte	0x00, 0xf0, 0x21, 0x00


	//----- nvinfo : EIATTR_KPARAM_INFO
	.align		4
.L_523:
        /*0018*/ 	.byte	0x04, 0x17
        /*001a*/ 	.short	(.L_525 - .L_524)
.L_524:
        /*001c*/ 	.word	0x00000000
        /*0020*/ 	.short	0x0000
        /*0022*/ 	.short	0x0000
        /*0024*/ 	.byte	0x00, 0xf5, 0x21, 0x00


	//----- nvinfo : EIATTR_SPARSE_MMA_MASK
	.align		4
.L_525:
        /*0028*/ 	.byte	0x03, 0x50
        /*002a*/ 	.short	0x0000


	//----- nvinfo : EIATTR_MAXREG_COUNT
	.align		4
        /*002c*/ 	.byte	0x03, 0x1b
        /*002e*/ 	.short	0x00ff


	//----- nvinfo : EIATTR_MERCURY_ISA_VERSION
	.align		4
        /*0030*/ 	.byte	0x03, 0x5f
        /*0032*/ 	.short	0x0101


	//----- nvinfo : EIATTR_VRC_CTA_INIT_COUNT
	.align		4
        /*0034*/ 	.byte	0x02, 0x4a
	.zero		1
	.zero		1


	//----- nvinfo : EIATTR_EXIT_INSTR_OFFSETS
	.align		4
        /*0038*/ 	.byte	0x04, 0x1c
        /*003a*/ 	.short	(.L_527 - .L_526)


	//   ....[0]....
.L_526:
        /*003c*/ 	.word	0x000000b0


	//   ....[1]....
        /*0040*/ 	.word	0x00002a80


	//----- nvinfo : EIATTR_CRS_STACK_SIZE
	.align		4
.L_527:
        /*0044*/ 	.byte	0x04, 0x1e
        /*0046*/ 	.short	(.L_529 - .L_528)
.L_528:
        /*0048*/ 	.word	0x00000000


	//----- nvinfo : EIATTR_CBANK_PARAM_SIZE
	.align		4
.L_529:
        /*004c*/ 	.byte	0x03, 0x19
        /*004e*/ 	.short	0x0010


	//----- nvinfo : EIATTR_PARAM_CBANK
	.align		4
        /*0050*/ 	.byte	0x04, 0x0a
        /*0052*/ 	.short	(.L_531 - .L_530)
	.align		4
.L_530:
        /*0054*/ 	.word	index@(.nv.constant0._Z15multiply_kernelIlEvPT_m)
        /*0058*/ 	.short	0x0380
        /*005a*/ 	.short	0x0010


	//----- nvinfo : EIATTR_SW_WAR
	.align		4
.L_531:
        /*005c*/ 	.byte	0x04, 0x36
        /*005e*/ 	.short	(.L_533 - .L_532)
.L_532:
        /*0060*/ 	.word	0x00000008
.L_533:


//--------------------- .nv.info._Z24load_and_multiply_kernelIlEvPT_S1_S1_m --------------------------
	.section	.nv.info._Z24load_and_multiply_kernelIlEvPT_S1_S1_m,"",@"SHT_CUDA_INFO"
	.sectionflags	@""
	.align	4


	//----- nvinfo : EIATTR_CUDA_API_VERSION
	.align		4
        /*0000*/ 	.byte	0x04, 0x37
        /*0002*/ 	.short	(.L_535 - .L_534)
.L_534:
        /*0004*/ 	.word	0x00000082


	//----- nvinfo : EIATTR_KPARAM_INFO
	.align		4
.L_535:
        /*0008*/ 	.byte	0x04, 0x17
        /*000a*/ 	.short	(.L_537 - .L_536)
.L_536:
        /*000c*/ 	.word	0x00000000
        /*0010*/ 	.short	0x0003
        /*0012*/ 	.short	0x0018
        /*0014*/ 	.byte	0x00, 0xf0, 0x21, 0x00


	//----- nvinfo : EIATTR_KPARAM_INFO
	.align		4
.L_537:
        /*0018*/ 	.byte	0x04, 0x17
        /*001a*/ 	.short	(.L_539 - .L_538)
.L_538:
        /*001c*/ 	.word	0x00000000
        /*0020*/ 	.short	0x0002
        /*0022*/ 	.short	0x0010
        /*0024*/ 	.byte	0x00, 0xf5, 0x21, 0x00


	//----- nvinfo : EIATTR_KPARAM_INFO
	.align		4
.L_539:
        /*0028*/ 	.byte	0x04, 0x17
        /*002a*/ 	.short	(.L_541 - .L_540)
.L_540:
        /*002c*/ 	.word	0x00000000
        /*0030*/ 	.short	0x0001
        /*0032*/ 	.short	0x0008
        /*0034*/ 	.byte	0x00, 0xf5, 0x21, 0x00


	//----- nvinfo : EIATTR_KPARAM_INFO
	.align		4
.L_541:
        /*0038*/ 	.byte	0x04, 0x17
        /*003a*/ 	.short	(.L_543 - .L_542)
.L_542:
        /*003c*/ 	.word	0x00000000
        /*0040*/ 	.short	0x0000
        /*0042*/ 	.short	0x0000
        /*0044*/ 	.byte	0x00, 0xf5, 0x21, 0x00


	//----- nvinfo : EIATTR_SPARSE_MMA_MASK
	.align		4
.L_543:
        /*0048*/ 	.byte	0x03, 0x50
        /*004a*/ 	.short	0x0000


	//----- nvinfo : EIATTR_MAXREG_COUNT
	.align		4
        /*004c*/ 	.byte	0x03, 0x1b
        /*004e*/ 	.short	0x00ff


	//----- nvinfo : EIATTR_MERCURY_ISA_VERSION
	.align		4
        /*0050*/ 	.byte	0x03, 0x5f
        /*0052*/ 	.short	0x0101


	//----- nvinfo : EIATTR_VRC_CTA_INIT_COUNT
	.align		4
        /*0054*/ 	.byte	0x02, 0x4a
	.zero		1
	.zero		1


	//----- nvinfo : EIATTR_EXIT_INSTR_OFFSETS
	.align		4
        /*0058*/ 	.byte	0x04, 0x1c
        /*005a*/ 	.short	(.L_545 - .L_544)


	//   ....[0]....
.L_544:
        /*005c*/ 	.word	0x000000b0


	//   ....[1]....
        /*0060*/ 	.word	0x000001a0


	//----- nvinfo : EIATTR_CRS_STACK_SIZE
	.align		4
.L_545:
        /*0064*/ 	.byte	0x04, 0x1e
        /*0066*/ 	.short	(.L_547 - .L_546)
.L_546:
        /*0068*/ 	.word	0x00000000


	//----- nvinfo : EIATTR_CBANK_PARAM_SIZE
	.align		4
.L_547:
        /*006c*/ 	.byte	0x03, 0x19
        /*006e*/ 	.short	0x0020


	//----- nvinfo : EIATTR_PARAM_CBANK
	.align		4
        /*0070*/ 	.byte	0x04, 0x0a
        /*0072*/ 	.short	(.L_549 - .L_548)
	.align		4
.L_548:
        /*0074*/ 	.word	index@(.nv.constant0._Z24load_and_multiply_kernelIlEvPT_S1_S1_m)
        /*0078*/ 	.short	0x0380
        /*007a*/ 	.short	0x0020


	//----- nvinfo : EIATTR_SW_WAR
	.align		4
.L_549:
        /*007c*/ 	.byte	0x04, 0x36
        /*007e*/ 	.short	(.L_551 - .L_550)
.L_550:
        /*0080*/ 	.word	0x00000008
.L_551:


//--------------------- .nv.info._Z24load_and_sum_kernel_iterIlEvPT_S1_S1_m --------------------------
	.section	.nv.info._Z24load_and_sum_kernel_iterIlEvPT_S1_S1_m,"",@"SHT_CUDA_INFO"
	.sectionflags	@""
	.align	4


	//----- nvinfo : EIATTR_CUDA_API_VERSION
	.align		4
        /*0000*/ 	.byte	0x04, 0x37
        /*0002*/ 	.short	(.L_553 - .L_552)
.L_552:
        /*0004*/ 	.word	0x00000082


	//----- nvinfo : EIATTR_KPARAM_INFO
	.align		4
.L_553:
        /*0008*/ 	.byte	0x04, 0x17
        /*000a*/ 	.short	(.L_555 - .L_554)
.L_554:
        /*000c*/ 	.word	0x00000000
        /*0010*/ 	.short	0x0003
        /*0012*/ 	.short	0x0018
        /*0014*/ 	.byte	0x00, 0xf0, 0x21, 0x00


	//----- nvinfo : EIATTR_KPARAM_INFO
	.align		4
.L_555:
        /*0018*/ 	.byte	0x04, 0x17
        /*001a*/ 	.short	(.L_557 - .L_556)
.L_556:
        /*001c*/ 	.word	0x00000000
        /*0020*/ 	.short	0x0002
        /*0022*/ 	.short	0x0010
        /*0024*/ 	.byte	0x00, 0xf5, 0x21, 0x00


	//----- nvinfo : EIATTR_KPARAM_INFO
	.align		4
.L_557:
        /*0028*/ 	.byte	0x04, 0x17
        /*002a*/ 	.short	(.L_559 - .L_558)
.L_558:
        /*002c*/ 	.word	0x00000000
        /*0030*/ 	.short	0x0001
        /*0032*/ 	.short	0x0008
        /*0034*/ 	.byte	0x00, 0xf5, 0x21, 0x00


	//----- nvinfo : EIATTR_KPARAM_INFO
	.align		4
.L_559:
        /*0038*/ 	.byte	0x04, 0x17
        /*003a*/ 	.short	(.L_561 - .L_560)
.L_560:
        /*003c*/ 	.word	0x00000000
        /*0040*/ 	.short	0x0000
        /*0042*/ 	.short	0x0000
        /*0044*/ 	.byte	0x00, 0xf5, 0x21, 0x00


	//----- nvinfo : EIATTR_SPARSE_MMA_MASK
	.align		4
.L_561:
        /*0048*/ 	.byte	0x03, 0x50
        /*004a*/ 	.short	0x0000


	//----- nvinfo : EIATTR_MAXREG_COUNT
	.align		4
        /*004c*/ 	.byte	0x03, 0x1b
        /*004e*/ 	.short	0x00ff


	//----- nvinfo : EIATTR_MERCURY_ISA_VERSION
	.align		4
        /*0050*/ 	.byte	0x03, 0x5f
        /*0052*/ 	.short	0x0101


	//----- nvinfo : EIATTR_VRC_CTA_INIT_COUNT
	.align		4
        /*0054*/ 	.byte	0x02, 0x4a
	.zero		1
	.zero		1


	//----- nvinfo : EIATTR_EXIT_INSTR_OFFSETS
	.align		4
        /*0058*/ 	.byte	0x04, 0x1c
        /*005a*/ 	.short	(.L_563 - .L_562)


	//   ....[0]....
.L_562:
        /*005c*/ 	.word	0x000000b0


	//   ....[1]....
        /*0060*/ 	.word	0x00000350


	//----- nvinfo : EIATTR_CRS_STACK_SIZE
	.align		4
.L_563:
        /*0064*/ 	.byte	0x04, 0x1e
        /*0066*/ 	.short	(.L_565 - .L_564)
.L_564:
        /*0068*/ 	.word	0x00000000


	//----- nvinfo : EIATTR_CBANK_PARAM_SIZE
	.align		4
.L_565:
        /*006c*/ 	.byte	0x03, 0x19
        /*006e*/ 	.short	0x0020


	//----- nvinfo : EIATTR_PARAM_CBANK
	.align		4
        /*0070*/ 	.byte	0x04, 0x0a
        /*0072*/ 	.short	(.L_567 - .L_566)
	.align		4
.L_566:
        /*0074*/ 	.word	index@(.nv.constant0._Z24load_and_sum_kernel_iterIlEvPT_S1_S1_m)
        /*0078*/ 	.short	0x0380
        /*007a*/ 	.short	0x0020


	//----- nvinfo : EIATTR_SW_WAR
	.align		4
.L_567:
        /*007c*/ 	.byte	0x04, 0x36
        /*007e*/ 	.short	(.L_569 - .L_568)
.L_568:
        /*0080*/ 	.word	0x00000008
.L_569:


//--------------------- .nv.info._Z19load_and_sum_kernelIlEvPT_S1_S1_m --------------------------
	.section	.nv.info._Z19load_and_sum_kernelIlEvPT_S1_S1_m,"",@"SHT_CUDA_INFO"
	.sectionflags	@""
	.align	4


	//----- nvinfo : EIATTR_CUDA_API_VERSION
	.align		4
        /*0000*/ 	.byte	0x04, 0x37
        /*0002*/ 	.short	(.L_571 - .L_570)
.L_570:
        /*0004*/ 	.word	0x00000082


	//----- nvinfo : EIATTR_KPARAM_INFO
	.align		4
.L_571:
        /*0008*/ 	.byte	0x04, 0x17
        /*000a*/ 	.short	(.L_573 - .L_572)
.L_572:
        /*000c*/ 	.word	0x00000000
        /*0010*/ 	.short	0x0003
        /*0012*/ 	.short	0x0018
        /*0014*/ 	.byte	0x00, 0xf0, 0x21, 0x00


	//----- nvinfo : EIATTR_KPARAM_INFO
	.align		4
.L_573:
        /*0018*/ 	.byte	0x04, 0x17
        /*001a*/ 	.short	(.L_575 - .L_574)
.L_574:
        /*001c*/ 	.word	0x00000000
        /*0020*/ 	.short	0x0002
        /*0022*/ 	.short	0x0010
        /*0024*/ 	.byte	0x00, 0xf5, 0x21, 0x00


	//----- nvinfo : EIATTR_KPARAM_INFO
	.align		4
.L_575:
        /*0028*/ 	.byte	0x04, 0x17
        /*002a*/ 	.short	(.L_577 - .L_576)
.L_576:
        /*002c*/ 	.word	0x00000000
        /*0030*/ 	.short	0x0001
        /*0032*/ 	.short	0x0008
        /*0034*/ 	.byte	0x00, 0xf5, 0x21, 0x00


	//----- nvinfo : EIATTR_KPARAM_INFO
	.align		4
.L_577:
        /*0038*/ 	.byte	0x04, 0x17
        /*003a*/ 	.short	(.L_579 - .L_578)
.L_578:
        /*003c*/ 	.word	0x00000000
        /*0040*/ 	.short	0x0000
        /*0042*/ 	.short	0x0000
        /*0044*/ 	.byte	0x00, 0xf5, 0x21, 0x00


	//----- nvinfo : EIATTR_SPARSE_MMA_MASK
	.align		4
.L_579:
        /*0048*/ 	.byte	0x03, 0x50
        /*004a*/ 	.short	0x0000


	//----- nvinfo : EIATTR_MAXREG_COUNT
	.align		4
        /*004c*/ 	.byte	0x03, 0x1b
        /*004e*/ 	.short	0x00ff


	//----- nvinfo : EIATTR_MERCURY_ISA_VERSION
	.align		4
        /*0050*/ 	.byte	0x03, 0x5f
        /*0052*/ 	.short	0x0101


	//----- nvinfo : EIATTR_VRC_CTA_INIT_COUNT
	.align		4
        /*0054*/ 	.byte	0x02, 0x4a
	.zero		1
	.zero		1


	//----- nvinfo : EIATTR_EXIT_INSTR_OFFSETS
	.align		4
        /*0058*/ 	.byte	0x04, 0x1c
        /*005a*/ 	.short	(.L_581 - .L_580)


	//   ....[0]....
.L_580:
        /*005c*/ 	.word	0x000000c0


	//   ....[1]....
        /*0060*/ 	.word	0x00001b40


	//----- nvinfo : EIATTR_CRS_STACK_SIZE
	.align		4
.L_581:
        /*0064*/ 	.byte	0x04, 0x1e
        /*0066*/ 	.short	(.L_583 - .L_582)
.L_582:
        /*0068*/ 	.word	0x00000000


	//----- nvinfo : EIATTR_CBANK_PARAM_SIZE
	.align		4
.L_583:
        /*006c*/ 	.byte	0x03, 0x19
        /*006e*/ 	.short	0x0020


	//----- nvinfo : EIATTR_PARAM_CBANK
	.align		4
        /*0070*/ 	.byte	0x04, 0x0a
        /*0072*/ 	.short	(.L_585 - .L_584)
	.align		4
.L_584:
        /*0074*/ 	.word	index@(.nv.constant0._Z19load_and_sum_kernelIlEvPT_S1_S1_m)
        /*0078*/ 	.short	0x0380
        /*007a*/ 	.short	0x0020


	//----- nvinfo : EIATTR_SW_WAR
	.align		4
.L_585:
        /*007c*/ 	.byte	0x04, 0x36
        /*007e*/ 	.short	(.L_587 - .L_586)
.L_586:
        /*0080*/ 	.word	0x00000008
.L_587:


//--------------------- .nv.info._Z12store_kernelIlEvPT_S1_S1_m --------------------------
	.section	.nv.info._Z12store_kernelIlEvPT_S1_S1_m,"",@"SHT_CUDA_INFO"
	.sectionflags	@""
	.align	4


	//----- nvinfo : EIATTR_CUDA_API_VERSION
	.align		4
        /*0000*/ 	.byte	0x04, 0x37
        /*0002*/ 	.short	(.L_589 - .L_588)
.L_588:
        /*0004*/ 	.word	0x00000082


	//----- nvinfo : EIATTR_KPARAM_INFO
	.align		4
.L_589:
        /*0008*/ 	.byte	0x04, 0x17
        /*000a*/ 	.short	(.L_591 - .L_590)
.L_590:
        /*000c*/ 	.word	0x00000000
        /*0010*/ 	.short	0x0003
        /*0012*/ 	.short	0x0018
        /*0014*/ 	.byte	0x00, 0xf0, 0x21, 0x00


	//----- nvinfo : EIATTR_KPARAM_INFO
	.align		4
.L_591:
        /*0018*/ 	.byte	0x04, 0x17
        /*001a*/ 	.short	(.L_593 - .L_592)
.L_592:
        /*001c*/ 	.word	0x00000000
        /*0020*/ 	.short	0x0002
        /*0022*/ 	.short	0x0010
        /*0024*/ 	.byte	0x00, 0xf5, 0x21, 0x00


	//----- nvinfo : EIATTR_KPARAM_INFO
	.align		4
.L_593:
        /*0028*/ 	.byte	0x04, 0x17
        /*002a*/ 	.short	(.L_595 - .L_594)
.L_594:
        /*002c*/ 	.word	0x00000000
        /*0030*/ 	.short	0x0001
        /*0032*/ 	.short	0x0008
        /*0034*/ 	.byte	0x00, 0xf5, 0x21, 0x00


	//----- nvinfo : EIATTR_KPARAM_INFO
	.align		4
.L_595:
        /*0038*/ 	.byte	0x04, 0x17
        /*003a*/ 	.short	(.L_597 - .L_596)
.L_596:
        /*003c*/ 	.word	0x00000000
        /*0040*/ 	.short	0x0000
        /*0042*/ 	.short	0x0000
        /*0044*/ 	.byte	0x00, 0xf5, 0x21, 0x00


	//----- nvinfo : EIATTR_SPARSE_MMA_MASK
	.align		4
.L_597:
        /*0048*/ 	.byte	0x03, 0x50
        /*004a*/ 	.short	0x0000


	//----- nvinfo : EIATTR_MAXREG_COUNT
	.align		4
        /*004c*/ 	.byte	0x03, 0x1b
        /*004e*/ 	.short	0x00ff


	//----- nvinfo : EIATTR_MERCURY_ISA_VERSION
	.align		4
        /*0050*/ 	.byte	0x03, 0x5f
        /*0052*/ 	.short	0x0101


	//----- nvinfo : EIATTR_VRC_CTA_INIT_COUNT
	.align		4
        /*0054*/ 	.byte	0x02, 0x4a
	.zero		1
	.zero		1


	//----- nvinfo : EIATTR_EXIT_INSTR_OFFSETS
	.align		4
        /*0058*/ 	.byte	0x04, 0x1c
        /*005a*/ 	.short	(.L_599 - .L_598)


	//   ....[0]....
.L_598:
        /*005c*/ 	.word	0x000000b0


	//   ....[1]....
        /*0060*/ 	.word	0x00000ed0


	//----- nvinfo : EIATTR_CRS_STACK_SIZE
	.align		4
.L_599:
        /*0064*/ 	.byte	0x04, 0x1e
        /*0066*/ 	.short	(.L_601 - .L_600)
.L_600:
        /*0068*/ 	.word	0x00000000


	//----- nvinfo : EIATTR_CBANK_PARAM_SIZE
	.align		4
.L_601:
        /*006c*/ 	.byte	0x03, 0x19
        /*006e*/ 	.short	0x0020


	//----- nvinfo : EIATTR_PARAM_CBANK
	.align		4
        /*0070*/ 	.byte	0x04, 0x0a
        /*0072*/ 	.short	(.L_603 - .L_602)
	.align		4
.L_602:
        /*0074*/ 	.word	index@(.nv.constant0._Z12store_kernelIlEvPT_S1_S1_m)
        /*0078*/ 	.short	0x0380
        /*007a*/ 	.short	0x0020


	//----- nvinfo : EIATTR_SW_WAR
	.align		4
.L_603:
        /*007c*/ 	.byte	0x04, 0x36
        /*007e*/ 	.short	(.L_605 - .L_604)
.L_604:
        /*0080*/ 	.word	0x00000008
.L_605:


//--------------------- .nv.info._Z18d_bilateral_filterIiEvPT_iifi --------------------------
	.section	.nv.info._Z18d_bilateral_filterIiEvPT_iifi,"",@"SHT_CUDA_INFO"
	.sectionflags	@""
	.align	4


	//----- nvinfo : EIATTR_CUDA_API_VERSION
	.align		4
        /*0000*/ 	.byte	0x04, 0x37
        /*0002*/ 	.short	(.L_607 - .L_606)
.L_606:
        /*0004*/ 	.word	0x00000082


	//----- nvinfo : EIATTR_KPARAM_INFO
	.align		4
.L_607:
        /*0008*/ 	.byte	0x04, 0x17
        /*000a*/ 	.short	(.L_609 - .L_608)
.L_608:
        /*000c*/ 	.word	0x00000000
        /*0010*/ 	.short	0x0004
        /*0012*/ 	.short	0x0014
        /*0014*/ 	.byte	0x00, 0xf0, 0x11, 0x00


	//----- nvinfo : EIATTR_KPARAM_INFO
	.align		4
.L_609:
        /*0018*/ 	.byte	0x04, 0x17
        /*001a*/ 	.short	(.L_611 - .L_610)
.L_610:
        /*001c*/ 	.word	0x00000000
        /*0020*/ 	.short	0x0003
        /*0022*/ 	.short	0x0010
        /*0024*/ 	.byte	0x00, 0xf0, 0x11, 0x00


	//----- nvinfo : EIATTR_KPARAM_INFO
	.align		4
.L_611:
        /*0028*/ 	.byte	0x04, 0x17
        /*002a*/ 	.short	(.L_613 - .L_612)
.L_612:
        /*002c*/ 	.word	0x00000000
        /*0030*/ 	.short	0x0002
        /*0032*/ 	.short	0x000c
        /*0034*/ 	.byte	0x00, 0xf0, 0x11, 0x00


	//----- nvinfo : EIATTR_KPARAM_INFO
	.align		4
.L_613:
        /*0038*/ 	.byte	0x04, 0x17
        /*003a*/ 	.short	(.L_615 - .L_614)
.L_614:
        /*003c*/ 	.word	0x00000000
        /*0040*/ 	.short	0x0001
        /*0042*/ 	.short	0x0008
        /*0044*/ 	.byte	0x00, 0xf0, 0x11, 0x00


	//----- nvinfo : EIATTR_KPARAM_INFO
	.align		4
.L_615:
        /*0048*/ 	.byte	0x04, 0x17
        /*004a*/ 	.short	(.L_617 - .L_616)
.L_616:
        /*004c*/ 	.word	0x00000000
        /*0050*/ 	.short	0x0000
        /*0052*/ 	.short	0x0000
        /*0054*/ 	.byte	0x00, 0xf5, 0x21, 0x00


	//----- nvinfo : EIATTR_SPARSE_MMA_MASK
	.align		4
.L_617:
        /*0058*/ 	.byte	0x03, 0x50
        /*005a*/ 	.short	0x0000


	//----- nvinfo : EIATTR_MAXREG_COUNT
	.align		4
        /*005c*/ 	.byte	0x03, 0x1b
        /*005e*/ 	.short	0x00ff


	//----- nvinfo : EIATTR_MERCURY_ISA_VERSION
	.align		4
        /*0060*/ 	.byte	0x03, 0x5f
        /*0062*/ 	.short	0x0101


	//----- nvinfo : EIATTR_VRC_CTA_INIT_COUNT
	.align		4
        /*0064*/ 	.byte	0x02, 0x4a
	.zero		1
	.zero		1


	//----- nvinfo : EIATTR_EXIT_INSTR_OFFSETS
	.align		4
        /*0068*/ 	.byte	0x04, 0x1c
        /*006a*/ 	.short	(.L_619 - .L_618)


	//   ....[0]....
.L_618:
        /*006c*/ 	.word	0x000007d0


	//   ....[1]....
        /*0070*/ 	.word	0x00002950


	//----- nvinfo : EIATTR_CRS_STACK_SIZE
	.align		4
.L_619:
        /*0074*/ 	.byte	0x04, 0x1e
        /*0076*/ 	.short	(.L_621 - .L_620)
.L_620:
        /*0078*/ 	.word	0x00000000


	//----- nvinfo : EIATTR_CBANK_PARAM_SIZE
	.align		4
.L_621:
        /*007c*/ 	.byte	0x03, 0x19
        /*007e*/ 	.short	0x0018


	//----- nvinfo : EIATTR_PARAM_CBANK
	.align		4
        /*0080*/ 	.byte	0x04, 0x0a
        /*0082*/ 	.short	(.L_623 - .L_622)
	.align		4
.L_622:
        /*0084*/ 	.word	index@(.nv.constant0._Z18d_bilateral_filterIiEvPT_iifi)
        /*0088*/ 	.short	0x0380
        /*008a*/ 	.short	0x0018


	//----- nvinfo : EIATTR_SW_WAR
	.align		4
.L_623:
        /*008c*/ 	.byte	0x04, 0x36
        /*008e*/ 	.short	(.L_625 - .L_624)
.L_624:
        /*0090*/ 	.word	0x00000008
.L_625:


//--------------------- .nv.info._Z11test_kernelIiEvPT_S1_S1_m --------------------------
	.section	.nv.info._Z11test_kernelIiEvPT_S1_S1_m,"",@"SHT_CUDA_INFO"
	.sectionflags	@""
	.align	4


	//----- nvinfo : EIATTR_CUDA_API_VERSION
	.align		4
        /*0000*/ 	.byte	0x04, 0x37
        /*0002*/ 	.short	(.L_627 - .L_626)
.L_626:
        /*0004*/ 	.word	0x00000082


	//----- nvinfo : EIATTR_KPARAM_INFO
	.align		4
.L_627:
        /*0008*/ 	.byte	0x04, 0x17
        /*000a*/ 	.short	(.L_629 - .L_628)
.L_628:
        /*000c*/ 	.word	0x00000000
        /*0010*/ 	.short	0x0003
        /*0012*/ 	.short	0x0018
        /*0014*/ 	.byte	0x00, 0xf0, 0x21, 0x00


	//----- nvinfo : EIATTR_KPARAM_INFO
	.align		4
.L_629:
        /*0018*/ 	.byte	0x04, 0x17
        /*001a*/ 	.short	(.L_631 - .L_630)
.L_630:
        /*001c*/ 	.word	0x00000000
        /*0020*/ 	.short	0x0002
        /*0022*/ 	.short	0x0010
        /*0024*/ 	.byte	0x00, 0xf5, 0x21, 0x00


	//----- nvinfo : EIATTR_KPARAM_INFO
	.align		4
.L_631:
        /*0028*/ 	.byte	0x04, 0x17
        /*002a*/ 	.short	(.L_633 - .L_632)
.L_632:
        /*002c*/ 	.word	0x00000000
        /*0030*/ 	.short	0x0001
        /*0032*/ 	.short	0x0008
        /*0034*/ 	.byte	0x00, 0xf5, 0x21, 0x00


	//----- nvinfo : EIATTR_KPARAM_INFO
	.align		4
.L_633:
        /*0038*/ 	.byte	0x04, 0x17
        /*003a*/ 	.short	(.L_635 - .L_634)
.L_634:
        /*003c*/ 	.word	0x00000000
        /*0040*/ 	.short	0x0000
        /*0042*/ 	.short	0x0000
        /*0044*/ 	.byte	0x00, 0xf5, 0x21, 0x00


	//----- nvinfo : EIATTR_SPARSE_MMA_MASK
	.align		4
.L_635:
        /*0048*/ 	.byte	0x03, 0x50
        /*004a*/ 	.short	0x0000


	//----- nvinfo : EIATTR_MAXREG_COUNT
	.align		4
        /*004c*/ 	.byte	0x03, 0x1b
        /*004e*/ 	.short	0x00ff


	//----- nvinfo : EIATTR_MERCURY_ISA_VERSION
	.align		4
        /*0050*/ 	.byte	0x03, 0x5f
        /*0052*/ 	.short	0x0101


	//----- nvinfo : EIATTR_VRC_CTA_INIT_COUNT
	.align		4
        /*0054*/ 	.byte	0x02, 0x4a
	.zero		1
	.zero		1


	//----- nvinfo : EIATTR_EXIT_INSTR_OFFSETS
	.align		4
        /*0058*/ 	.byte	0x04, 0x1c
        /*005a*/ 	.short	(.L_637 - .L_636)


	//   ....[0]....
.L_636:
        /*005c*/ 	.word	0x000000b0


	//   ....[1]....
        /*0060*/ 	.word	0x00000f10


	//----- nvinfo : EIATTR_CRS_STACK_SIZE
	.align		4
.L_637:
        /*0064*/ 	.byte	0x04, 0x1e
        /*0066*/ 	.short	(.L_639 - .L_638)
.L_638:
        /*0068*/ 	.word	0x00000000


	//----- nvinfo : EIATTR_CBANK_PARAM_SIZE
	.align		4
.L_639:
        /*006c*/ 	.byte	0x03, 0x19
        /*006e*/ 	.short	0x0020


	//----- nvinfo : EIATTR_PARAM_CBANK
	.align		4
        /*0070*/ 	.byte	0x04, 0x0a
        /*0072*/ 	.short	(.L_641 - .L_640)
	.align		4
.L_640:
        /*0074*/ 	.word	index@(.nv.constant0._Z11test_kernelIiEvPT_S1_S1_m)
        /*0078*/ 	.short	0x0380
        /*007a*/ 	.short	0x0020


	//----- nvinfo : EIATTR_SW_WAR
	.align		4
.L_641:
        /*007c*/ 	.byte	0x04, 0x36
        /*007e*/ 	.short	(.L_643 - .L_642)
.L_642:
        /*0080*/ 	.word	0x00000008
.L_643:


//--------------------- .nv.info._Z27multiply_add_kernel_defaultIiEvPT_m --------------------------
	.section	.nv.info._Z27multiply_add_kernel_defaultIiEvPT_m,"",@"SHT_CUDA_INFO"
	.sectionflags	@""
	.align	4


	//----- nvinfo : EIATTR_CUDA_API_VERSION
	.align		4
        /*0000*/ 	.byte	0x04, 0x37
        /*0002*/ 	.short	(.L_645 - .L_644)
.L_644:
        /*0004*/ 	.word	0x00000082


	//----- nvinfo : EIATTR_KPARAM_INFO
	.align		4
.L_645:
        /*0008*/ 	.byte	0x04, 0x17
        /*000a*/ 	.short	(.L_647 - .L_646)
.L_646:
        /*000c*/ 	.word	0x00000000
        /*0010*/ 	.short	0x0001
        /*0012*/ 	.short	0x0008
        /*0014*/ 	.byte	0x00, 0xf0, 0x21, 0x00


	//----- nvinfo : EIATTR_KPARAM_INFO
	.align		4
.L_647:
        /*0018*/ 	.byte	0x04, 0x17
        /*001a*/ 	.short	(.L_649 - .L_648)
.L_648:
        /*001c*/ 	.word	0x00000000
        /*0020*/ 	.short	0x0000
        /*0022*/ 	.short	0x0000
        /*0024*/ 	.byte	0x00, 0xf5, 0x21, 0x00


	//----- nvinfo : EIATTR_SPARSE_MMA_MASK
	.align		4
.L_649:
        /*0028*/ 	.byte	0x03, 0x50
        /*002a*/ 	.short	0x0000


	//----- nvinfo : EIATTR_MAXREG_COUNT
	.align		4
        /*002c*/ 	.byte	0x03, 0x1b
        /*002e*/ 	.short	0x00ff


	//----- nvinfo : EIATTR_MERCURY_ISA_VERSION
	.align		4
        /*0030*/ 	.byte	0x03, 0x5f
        /*0032*/ 	.short	0x0101


	//----- nvinfo : EIATTR_VRC_CTA_INIT_COUNT
	.align		4
        /*0034*/ 	.byte	0x02, 0x4a
	.zero		1
	.zero		1


	//----- nvinfo : EIATTR_EXIT_INSTR_OFFSETS
	.align		4
        /*0038*/ 	.byte	0x04, 0x1c
        /*003a*/ 	.short	(.L_651 - .L_650)


	//   ....[0]....
.L_650:
        /*003c*/ 	.word	0x000000b0


	//   ....[1]....
        /*0040*/ 	.word	0x00000980


	//----- nvinfo : EIATTR_CRS_STACK_SIZE
	.align		4
.L_651:
        /*0044*/ 	.byte	0x04, 0x1e
        /*0046*/ 	.short	(.L_653 - .L_652)
.L_652:
        /*0048*/ 	.word	0x00000000


	//----- nvinfo : EIATTR_CBANK_PARAM_SIZE
	.align		4
.L_653:
        /*004c*/ 	.byte	0x03, 0x19
        /*004e*/ 	.short	0x0010


	//----- nvinfo : EIATTR_PARAM_CBANK
	.align		4
        /*0050*/ 	.byte	0x04, 0x0a
        /*0052*/ 	.short	(.L_655 - .L_654)
	.align		4
.L_654:
        /*0054*/ 	.word	index@(.nv.constant0._Z27multiply_add_kernel_defaultIiEvPT_m)
        /*0058*/ 	.short	0x0380
        /*005a*/ 	.short	0x0010


	//----- nvinfo : EIATTR_SW_WAR
	.align		4
.L_655:
        /*005c*/ 	.byte	0x04, 0x36
        /*005e*/ 	.short	(.L_657 - .L_656)
.L_656:
        /*0060*/ 	.word	0x00000008
.L_657:


//--------------------- .nv.info._Z24multiply_add_kernel_iterIiEvPT_m --------------------------
	.section	.nv.info._Z24multiply_add_kernel_iterIiEvPT_m,"",@"SHT_CUDA_INFO"
	.sectionflags	@""
	.align	4


	//----- nvinfo : EIATTR_CUDA_API_VERSION
	.align		4
        /*0000*/ 	.byte	0x04, 0x37
        /*0002*/ 	.short	(.L_659 - .L_658)
.L_658:
        /*0004*/ 	.word	0x00000082


	//----- nvinfo : EIATTR_KPARAM_INFO
	.align		4
.L_659:
        /*0008*/ 	.byte	0x04, 0x17
        /*000a*/ 	.short	(.L_661 - .L_660)
.L_660:
        /*000c*/ 	.word	0x00000000
        /*0010*/ 	.short	0x0001
        /*0012*/ 	.short	0x0008
        /*0014*/ 	.byte	0x00, 0xf0, 0x21, 0x00


	//----- nvinfo : EIATTR_KPARAM_INFO
	.align		4
.L_661:
        /*0018*/ 	.byte	0x04, 0x17
        /*001a*/ 	.short	(.L_663 - .L_662)
.L_662:
        /*001c*/ 	.word	0x00000000
        /*0020*/ 	.short	0x0000
        /*0022*/ 	.short	0x0000
        /*0024*/ 	.byte	0x00, 0xf5, 0x21, 0x00


	//----- nvinfo : EIATTR_SPARSE_MMA_MASK
	.align		4
.L_663:
        /*0028*/ 	.byte	0x03, 0x50
        /*002a*/ 	.short	0x0000


	//----- nvinfo : EIATTR_MAXREG_COUNT
	.align		4
        /*002c*/ 	.byte	0x03, 0x1b
        /*002e*/ 	.short	0x00ff


	//----- nvinfo : EIATTR_MERCURY_ISA_VERSION
	.align		4
        /*0030*/ 	.byte	0x03, 0x5f
        /*0032*/ 	.short	0x0101


	//----- nvinfo : EIATTR_VRC_CTA_INIT_COUNT
	.align		4
        /*0034*/ 	.byte	0x02, 0x4a
	.zero		1
	.zero		1


	//----- nvinfo : EIATTR_EXIT_INSTR_OFFSETS
	.align		4
        /*0038*/ 	.byte	0x04, 0x1c
        /*003a*/ 	.short	(.L_665 - .L_664)


	//   ....[0]....
.L_664:
        /*003c*/ 	.word	0x000000b0


	//   ....[1]....
        /*0040*/ 	.word	0x000002e0


	//----- nvinfo : EIATTR_CRS_STACK_SIZE
	.align		4
.L_665:
        /*0044*/ 	.byte	0x04, 0x1e
        /*0046*/ 	.short	(.L_667 - .L_666)
.L_666:
        /*0048*/ 	.word	0x00000000


	//----- nvinfo : EIATTR_CBANK_PARAM_SIZE
	.align		4
.L_667:
        /*004c*/ 	.byte	0x03, 0x19
        /*004e*/ 	.short	0x0010


	//----- nvinfo : EIATTR_PARAM_CBANK
	.align		4
        /*0050*/ 	.byte	0x04, 0x0a
        /*0052*/ 	.short	(.L_669 - .L_668)
	.align		4
.L_668:
        /*0054*/ 	.word	index@(.nv.constant0._Z24multiply_add_kernel_iterIiEvPT_m)
        /*0058*/ 	.short	0x0380
        /*005a*/ 	.short	0x0010


	//----- nvinfo : EIATTR_SW_WAR
	.align		4
.L_669:
        /*005c*/ 	.byte	0x04, 0x36
        /*005e*/ 	.short	(.L_671 - .L_670)
.L_670:
        /*0060*/ 	.word	0x00000008
.L_671:


//--------------------- .nv.info._Z14iterate_kernelIiEvPT_mb --------------------------
	.section	.nv.info._Z14iterate_kernelIiEvPT_mb,"",@"SHT_CUDA_INFO"
	.sectionflags	@""
	.align	4


	//----- nvinfo : EIATTR_CUDA_API_VERSION
	.align		4
        /*0000*/ 	.byte	0x04, 0x37
        /*0002*/ 	.short	(.L_673 - .L_672)
.L_672:
        /*0004*/ 	.word	0x00000082


	//----- nvinfo : EIATTR_KPARAM_INFO
	.align		4
.L_673:
        /*0008*/ 	.byte	0x04, 0x17
        /*000a*/ 	.short	(.L_675 - .L_674)
.L_674:
        /*000c*/ 	.word	0x00000000
        /*0010*/ 	.short	0x0002
        /*0012*/ 	.short	0x0010
        /*0014*/ 	.byte	0x00, 0xf0, 0x05, 0x00


	//----- nvinfo : EIATTR_KPARAM_INFO
	.align		4
.L_675:
        /*0018*/ 	.byte	0x04, 0x17
        /*001a*/ 	.short	(.L_677 - .L_676)
.L_676:
        /*001c*/ 	.word	0x00000000
        /*0020*/ 	.short	0x0001
        /*0022*/ 	.short	0x0008
        /*0024*/ 	.byte	0x00, 0xf0, 0x21, 0x00


	//----- nvinfo : EIATTR_KPARAM_INFO
	.align		4
.L_677:
        /*0028*/ 	.byte	0x04, 0x17
        /*002a*/ 	.short	(.L_679 - .L_678)
.L_678:
        /*002c*/ 	.word	0x00000000
        /*0030*/ 	.short	0x0000
        /*0032*/ 	.short	0x0000
        /*0034*/ 	.byte	0x00, 0xf5, 0x21, 0x00


	//----- nvinfo : EIATTR_SPARSE_MMA_MASK
	.align		4
.L_679:
        /*0038*/ 	.byte	0x03, 0x50
        /*003a*/ 	.short	0x0000


	//----- nvinfo : EIATTR_MAXREG_COUNT
	.align		4
        /*003c*/ 	.byte	0x03, 0x1b
        /*003e*/ 	.short	0x00ff


	//----- nvinfo : EIATTR_MERCURY_ISA_VERSION
	.align		4
        /*0040*/ 	.byte	0x03, 0x5f
        /*0042*/ 	.short	0x0101


	//----- nvinfo : EIATTR_VRC_CTA_INIT_COUNT
	.align		4
        /*0044*/ 	.byte	0x02, 0x4a
	.zero		1
	.zero		1


	//----- nvinfo : EIATTR_EXIT_INSTR_OFFSETS
	.align		4
        /*0048*/ 	.byte	0x04, 0x1c
        /*004a*/ 	.short	(.L_681 - .L_680)


	//   ....[0]....
.L_680:
        /*004c*/ 	.word	0x000000b0


	//   ....[1]....
        /*0050*/ 	.word	0x000002e0


	//----- nvinfo : EIATTR_CRS_STACK_SIZE
	.align		4
.L_681:
        /*0054*/ 	.byte	0x04, 0x1e
        /*0056*/ 	.short	(.L_683 - .L_682)
.L_682:
        /*0058*/ 	.word	0x00000000


	//----- nvinfo : EIATTR_CBANK_PARAM_SIZE
	.align		4
.L_683:
        /*005c*/ 	.byte	0x03, 0x19
        /*005e*/ 	.short	0x0011


	//----- nvinfo : EIATTR_PARAM_CBANK
	.align		4
        /*0060*/ 	.byte	0x04, 0x0a
        /*0062*/ 	.short	(.L_685 - .L_684)
	.align		4
.L_684:
        /*0064*/ 	.word	index@(.nv.constant0._Z14iterate_kernelIiEvPT_mb)
        /*0068*/ 	.short	0x0380
        /*006a*/ 	.short	0x0011


	//----- nvinfo : EIATTR_SW_WAR
	.align		4
.L_685:
        /*006c*/ 	.byte	0x04, 0x36
        /*006e*/ 	.short	(.L_687 - .L_686)
.L_686:
        /*0070*/ 	.word	0x00000008
.L_687:


//--------------------- .nv.info._Z20multiply_add_kernel2IiEvPT_m --------------------------
	.section	.nv.info._Z20multiply_add_kernel2IiEvPT_m,"",@"SHT_CUDA_INFO"
	.sectionflags	@""
	.align	4


	//----- nvinfo : EIATTR_CUDA_API_VERSION
	.align		4
        /*0000*/ 	.byte	0x04, 0x37
        /*0002*/ 	.short	(.L_689 - .L_688)
.L_688:
        /*0004*/ 	.word	0x00000082


	//----- nvinfo : EIATTR_KPARAM_INFO
	.align		4
.L_689:
        /*0008*/ 	.byte	0x04, 0x17
        /*000a*/ 	.short	(.L_691 - .L_690)
.L_690:
        /*000c*/ 	.word	0x00000000
        /*0010*/ 	.short	0x0001
        /*0012*/ 	.short	0x0008
        /*0014*/ 	.byte	0x00, 0xf0, 0x21, 0x00


	//----- nvinfo : EIATTR_KPARAM_INFO
	.align		4
.L_691:
        /*0018*/ 	.byte	0x04, 0x17
        /*001a*/ 	.short	(.L_693 - .L_692)
.L_692:
        /*001c*/ 	.word	0x00000000
        /*0020*/ 	.short	0x0000
        /*0022*/ 	.short	0x0000
        /*0024*/ 	.byte	0x00, 0xf5, 0x21, 0x00


	//----- nvinfo : EIATTR_SPARSE_MMA_MASK
	.align		4
.L_693:
        /*0028*/ 	.byte	0x03, 0x50
        /*002a*/ 	.short	0x0000


	//----- nvinfo : EIATTR_MAXREG_COUNT
	.align		4
        /*002c*/ 	.byte	0x03, 0x1b
        /*002e*/ 	.short	0x00ff


	//----- nvinfo : EIATTR_MERCURY_ISA_VERSION
	.align		4
        /*0030*/ 	.byte	0x03, 0x5f
        /*0032*/ 	.short	0x0101


	//----- nvinfo : EIATTR_VRC_CTA_INIT_COUNT
	.align		4
        /*0034*/ 	.byte	0x02, 0x4a
	.zero		1
	.zero		1


	//----- nvinfo : EIATTR_EXIT_INSTR_OFFSETS
	.align		4
        /*0038*/ 	.byte	0x04, 0x1c
        /*003a*/ 	.short	(.L_695 - .L_694)


	//   ....[0]....
.L_694:
        /*003c*/ 	.word	0x000000b0


	//   ....[1]....
        /*0040*/ 	.word	0x00001e80


	//----- nvinfo : EIATTR_CRS_STACK_SIZE
	.align		4
.L_695:
        /*0044*/ 	.byte	0x04, 0x1e
        /*0046*/ 	.short	(.L_697 - .L_696)
.L_696:
        /*0048*/ 	.word	0x00000000


	//----- nvinfo : EIATTR_CBANK_PARAM_SIZE
	.align		4
.L_697:
        /*004c*/ 	.byte	0x03, 0x19
        /*004e*/ 	.short	0x0010


	//----- nvinfo : EIATTR_PARAM_CBANK
	.align		4
        /*0050*/ 	.byte	0x04, 0x0a
        /*0052*/ 	.short	(.L_699 - .L_698)
	.align		4
.L_698:
        /*0054*/ 	.word	index@(.nv.constant0._Z20multiply_add_kernel2IiEvPT_m)
        /*0058*/ 	.short	0x0380
        /*005a*/ 	.short	0x0010


	//----- nvinfo : EIATTR_SW_WAR
	.align		4
.L_699:
        /*005c*/ 	.byte	0x04, 0x36
        /*005e*/ 	.short	(.L_701 - .L_700)
.L_700:
        /*0060*/ 	.word	0x00000008
.L_701:


//--------------------- .nv.info._Z21runJacobiCUDA_kernel2IiEviPT_S1_ --------------------------
	.section	.nv.info._Z21runJacobiCUDA_kernel2IiEviPT_S1_,"",@"SHT_CUDA_INFO"
	.sectionflags	@""
	.align	4


	//----- nvinfo : EIATTR_CUDA_API_VERSION
	.align		4
        /*0000*/ 	.byte	0x04, 0x37
        /*0002*/ 	.short	(.L_703 - .L_702)
.L_702:
        /*0004*/ 	.word	0x00000082


	//----- nvinfo : EIATTR_KPARAM_INFO
	.align		4
.L_703:
        /*0008*/ 	.byte	0x04, 0x17
        /*000a*/ 	.short	(.L_705 - .L_704)
.L_704:
        /*000c*/ 	.word	0x00000000
        /*0010*/ 	.short	0x0002
        /*0012*/ 	.short	0x0010
        /*0014*/ 	.byte	0x00, 0xf5, 0x21, 0x00


	//----- nvinfo : EIATTR_KPARAM_INFO
	.align		4
.L_705:
        /*0018*/ 	.byte	0x04, 0x17
        /*001a*/ 	.short	(.L_707 - .L_706)
.L_706:
        /*001c*/ 	.word	0x00000000
        /*0020*/ 	.short	0x0001
        /*0022*/ 	.short	0x0008
        /*0024*/ 	.byte	0x00, 0xf5, 0x21, 0x00


	//----- nvinfo : EIATTR_KPARAM_INFO
	.align		4
.L_707:
        /*0028*/ 	.byte	0x04, 0x17
        /*002a*/ 	.short	(.L_709 - .L_708)
.L_708:
        /*002c*/ 	.word	0x00000000
        /*0030*/ 	.short	0x0000
        /*0032*/ 	.short	0x0000
        /*0034*/ 	.byte	0x00, 0xf0, 0x11, 0x00


	//----- nvinfo : EIATTR_SPARSE_MMA_MASK
	.align		4
.L_709:
        /*0038*/ 	.byte	0x03, 0x50
        /*003a*/ 	.short	0x0000


	//----- nvinfo : EIATTR_MAXREG_COUNT
	.align		4
        /*003c*/ 	.byte	0x03, 0x1b
        /*003e*/ 	.short	0x00ff


	//----- nvinfo : EIATTR_MERCURY_ISA_VERSION
	.align		4
        /*0040*/ 	.byte	0x03, 0x5f
        /*0042*/ 	.short	0x0101


	//----- nvinfo : EIATTR_VRC_CTA_INIT_COUNT
	.align		4
        /*0044*/ 	.byte	0x02, 0x4a
	.zero		1
	.zero		1


	//----- nvinfo : EIATTR_EXIT_INSTR_OFFSETS
	.align		4
        /*0048*/ 	.byte	0x04, 0x1c
        /*004a*/ 	.short	(.L_711 - .L_710)


	//   ....[0]....
.L_710:
        /*004c*/ 	.word	0x00000090


	//   ....[1]....
        /*0050*/ 	.word	0x00000110


	//----- nvinfo : EIATTR_CBANK_PARAM_SIZE
	.align		4
.L_711:
        /*0054*/ 	.byte	0x03, 0x19
        /*0056*/ 	.short	0x0018


	//----- nvinfo : EIATTR_PARAM_CBANK
	.align		4
        /*0058*/ 	.byte	0x04, 0x0a
        /*005a*/ 	.short	(.L_713 - .L_712)
	.align		4
.L_712:
        /*005c*/ 	.word	index@(.nv.constant0._Z21runJacobiCUDA_kernel2IiEviPT_S1_)
        /*0060*/ 	.short	0x0380
        /*0062*/ 	.short	0x0018


	//----- nvinfo : EIATTR_SW_WAR
	.align		4
.L_713:
        /*0064*/ 	.byte	0x04, 0x36
        /*0066*/ 	.short	(.L_715 - .L_714)
.L_714:
        /*0068*/ 	.word	0x00000008
.L_715:


//--------------------- .nv.info._Z21runJacobiCUDA_kernel1IiEviPT_S1_ --------------------------
	.section	.nv.info._Z21runJacobiCUDA_kernel1IiEviPT_S1_,"",@"SHT_CUDA_INFO"
	.sectionflags	@""
	.align	4


	//----- nvinfo : EIATTR_CUDA_API_VERSION
	.align		4
        /*0000*/ 	.byte	0x04, 0x37
        /*0002*/ 	.short	(.L_717 - .L_716)
.L_716:
        /*0004*/ 	.word	0x00000082


	//----- nvinfo : EIATTR_KPARAM_INFO
	.align		4
.L_717:
        /*0008*/ 	.byte	0x04, 0x17
        /*000a*/ 	.short	(.L_719 - .L_718)
.L_718:
        /*000c*/ 	.word	0x00000000
        /*0010*/ 	.short	0x0002
        /*0012*/ 	.short	0x0010
        /*0014*/ 	.byte	0x00, 0xf5, 0x21, 0x00


	//----- nvinfo : EIATTR_KPARAM_INFO
	.align		4
.L_719:
        /*0018*/ 	.byte	0x04, 0x17
        /*001a*/ 	.short	(.L_721 - .L_720)
.L_720:
        /*001c*/ 	.word	0x00000000
        /*0020*/ 	.short	0x0001
        /*0022*/ 	.short	0x0008
        /*0024*/ 	.byte	0x00, 0xf5, 0x21, 0x00


	//----- nvinfo : EIATTR_KPARAM_INFO
	.align		4
.L_721:
        /*0028*/ 	.byte	0x04, 0x17
        /*002a*/ 	.short	(.L_723 - .L_722)
.L_722:
        /*002c*/ 	.word	0x00000000
        /*0030*/ 	.short	0x0000
        /*0032*/ 	.short	0x0000
        /*0034*/ 	.byte	0x00, 0xf0, 0x11, 0x00


	//----- nvinfo : EIATTR_SPARSE_MMA_MASK
	.align		4
.L_723:
        /*0038*/ 	.byte	0x03, 0x50
        /*003a*/ 	.short	0x0000


	//----- nvinfo : EIATTR_MAXREG_COUNT
	.align		4
        /*003c*/ 	.byte	0x03, 0x1b
        /*003e*/ 	.short	0x00ff


	//----- nvinfo : EIATTR_MERCURY_ISA_VERSION
	.align		4
        /*0040*/ 	.byte	0x03, 0x5f
        /*0042*/ 	.short	0x0101


	//----- nvinfo : EIATTR_VRC_CTA_INIT_COUNT
	.align		4
        /*0044*/ 	.byte	0x02, 0x4a
	.zero		1
	.zero		1


	//----- nvinfo : EIATTR_EXIT_INSTR_OFFSETS
	.align		4
        /*0048*/ 	.byte	0x04, 0x1c
        /*004a*/ 	.short	(.L_725 - .L_724)


	//   ....[0]....
.L_724:
        /*004c*/ 	.word	0x00000090


	//   ....[1]....
        /*0050*/ 	.word	0x00000190


	//----- nvinfo : EIATTR_CBANK_PARAM_SIZE
	.align		4
.L_725:
        /*0054*/ 	.byte	0x03, 0x19
        /*0056*/ 	.short	0x0018


	//----- nvinfo : EIATTR_PARAM_CBANK
	.align		4
        /*0058*/ 	.byte	0x04, 0x0a
        /*005a*/ 	.short	(.L_727 - .L_726)
	.align		4
.L_726:
        /*005c*/ 	.word	index@(.nv.constant0._Z21runJacobiCUDA_kernel1IiEviPT_S1_)
        /*0060*/ 	.short	0x0380
        /*0062*/ 	.short	0x0018


	//----- nvinfo : EIATTR_SW_WAR
	.align		4
.L_727:
        /*0064*/ 	.byte	0x04, 0x36
        /*0066*/ 	.short	(.L_729 - .L_728)
.L_728:
        /*0068*/ 	.word	0x00000008
.L_729:


//--------------------- .nv.info._Z19multiply_add_kernelIiEvPT_m --------------------------
	.section	.nv.info._Z19multiply_add_kernelIiEvPT_m,"",@"SHT_CUDA_INFO"
	.sectionflags	@""
	.align	4


	//----- nvinfo : EIATTR_CUDA_API_VERSION
	.align		4
        /*0000*/ 	.byte	0x04, 0x37
        /*0002*/ 	.short	(.L_731 - .L_730)
.L_730:
        /*0004*/ 	.word	0x00000082


	//----- nvinfo : EIATTR_KPARAM_INFO
	.align		4
.L_731:
        /*0008*/ 	.byte	0x04, 0x17
        /*000a*/ 	.short	(.L_733 - .L_732)
.L_732:
        /*000c*/ 	.word	0x00000000
        /*0010*/ 	.short	0x0001
        /*0012*/ 	.short	0x0008
        /*0014*/ 	.byte	0x00, 0xf0, 0x21, 0x00


	//----- nvinfo : EIATTR_KPARAM_INFO
	.align		4
.L_733:
        /*0018*/ 	.byte	0x04, 0x17
        /*001a*/ 	.short	(.L_735 - .L_734)
.L_734:
        /*001c*/ 	.word	0x00000000
        /*0020*/ 	.short	0x0000
        /*0022*/ 	.short	0x0000
        /*0024*/ 	.byte	0x00, 0xf5, 0x21, 0x00


	//----- nvinfo : EIATTR_SPARSE_MMA_MASK
	.align		4
.L_735:
        /*0028*/ 	.byte	0x03, 0x50
        /*002a*/ 	.short	0x0000


	//----- nvinfo : EIATTR_MAXREG_COUNT
	.align		4
        /*002c*/ 	.byte	0x03, 0x1b
        /*002e*/ 	.short	0x00ff


	//----- nvinfo : EIATTR_MERCURY_ISA_VERSION
	.align		4
        /*0030*/ 	.byte	0x03, 0x5f
        /*0032*/ 	.short	0x0101


	//----- nvinfo : EIATTR_VRC_CTA_INIT_COUNT
	.align		4
        /*0034*/ 	.byte	0x02, 0x4a
	.zero		1
	.zero		1


	//----- nvinfo : EIATTR_EXIT_INSTR_OFFSETS
	.align		4
        /*0038*/ 	.byte	0x04, 0x1c
        /*003a*/ 	.short	(.L_737 - .L_736)


	//   ....[0]....
.L_736:
        /*003c*/ 	.word	0x000000b0


	//   ....[1]....
        /*0040*/ 	.word	0x00000a70


	//----- nvinfo : EIATTR_CRS_STACK_SIZE
	.align		4
.L_737:
        /*0044*/ 	.byte	0x04, 0x1e
        /*0046*/ 	.short	(.L_739 - .L_738)
.L_738:
        /*0048*/ 	.word	0x00000000


	//----- nvinfo : EIATTR_CBANK_PARAM_SIZE
	.align		4
.L_739:
        /*004c*/ 	.byte	0x03, 0x19
        /*004e*/ 	.short	0x0010


	//----- nvinfo : EIATTR_PARAM_CBANK
	.align		4
        /*0050*/ 	.byte	0x04, 0x0a
        /*0052*/ 	.short	(.L_741 - .L_740)
	.align		4
.L_740:
        /*0054*/ 	.word	index@(.nv.constant0._Z19multiply_add_kernelIiEvPT_m)
        /*0058*/ 	.short	0x0380
        /*005a*/ 	.short	0x0010


	//----- nvinfo : EIATTR_SW_WAR
	.align		4
.L_741:
        /*005c*/ 	.byte	0x04, 0x36
        /*005e*/ 	.short	(.L_743 - .L_742)
.L_742:
        /*0060*/ 	.word	0x00000008
.L_743:


//--------------------- .nv.info._Z10add_kernelIiEvPT_m --------------------------
	.section	.nv.info._Z10add_kernelIiEvPT_m,"",@"SHT_CUDA_INFO"
	.sectionflags	@""
	.align	4


	//----- nvinfo : EIATTR_CUDA_API_VERSION
	.align		4
        /*0000*/ 	.byte	0x04, 0x37
        /*0002*/ 	.short	(.L_745 - .L_744)
.L_744:
        /*0004*/ 	.word	0x00000082


	//----- nvinfo : EIATTR_KPARAM_INFO
	.align		4
.L_745:
        /*0008*/ 	.byte	0x04, 0x17
        /*000a*/ 	.short	(.L_747 - .L_746)
.L_746:
        /*000c*/ 	.word	0x00000000
        /*0010*/ 	.short	0x0001
        /*0012*/ 	.short	0x0008
        /*0014*/ 	.byte	0x00, 0xf0, 0x21, 0x00


	//----- nvinfo : EIATTR_KPARAM_INFO
	.align		4
.L_747:
        /*0018*/ 	.byte	0x04, 0x17
        /*001a*/ 	.short	(.L_749 - .L_748)
.L_748:
        /*001c*/ 	.word	0x00000000
        /*0020*/ 	.short	0x0000
        /*0022*/ 	.short	0x0000
        /*0024*/ 	.byte	0x00, 0xf5, 0x21, 0x00


	//----- nvinfo : EIATTR_SPARSE_MMA_MASK
	.align		4
.L_749:
        /*0028*/ 	.byte	0x03, 0x50
        /*002a*/ 	.short	0x0000


	//----- nvinfo : EIATTR_MAXREG_COUNT
	.align		4
        /*002c*/ 	.byte	0x03, 0x1b
        /*002e*/ 	.short	0x00ff


	//----- nvinfo : EIATTR_MERCURY_ISA_VERSION
	.align		4
        /*0030*/ 	.byte	0x03, 0x5f
        /*0032*/ 	.short	0x0101


	//----- nvinfo : EIATTR_VRC_CTA_INIT_COUNT
	.align		4
        /*0034*/ 	.byte	0x02, 0x4a
	.zero		1
	.zero		1


	//----- nvinfo : EIATTR_EXIT_INSTR_OFFSETS
	.align		4
        /*0038*/ 	.byte	0x04, 0x1c
        /*003a*/ 	.short	(.L_751 - .L_750)


	//   ....[0]....
.L_750:
        /*003c*/ 	.word	0x000000b0


	//   ....[1]....
        /*0040*/ 	.word	0x00000200


	//----- nvinfo : EIATTR_CRS_STACK_SIZE
	.align		4
.L_751:
        /*0044*/ 	.byte	0x04, 0x1e
        /*0046*/ 	.short	(.L_753 - .L_752)
.L_752:
        /*0048*/ 	.word	0x00000000


	//----- nvinfo : EIATTR_CBANK_PARAM_SIZE
	.align		4
.L_753:
        /*004c*/ 	.byte	0x03, 0x19
        /*004e*/ 	.short	0x0010


	//----- nvinfo : EIATTR_PARAM_CBANK
	.align		4
        /*0050*/ 	.byte	0x04, 0x0a
        /*0052*/ 	.short	(.L_755 - .L_754)
	.align		4
.L_754:
        /*0054*/ 	.word	index@(.nv.constant0._Z10add_kernelIiEvPT_m)
        /*0058*/ 	.short	0x0380
        /*005a*/ 	.short	0x0010


	//----- nvinfo : EIATTR_SW_WAR
	.align		4
.L_755:
        /*005c*/ 	.byte	0x04, 0x36
        /*005e*/ 	.short	(.L_757 - .L_756)
.L_756:
        /*0060*/ 	.word	0x00000008
.L_757:


//--------------------- .nv.info._Z15multiply_kernelIiEvPT_m --------------------------
	.section	.nv.info._Z15multiply_kernelIiEvPT_m,"",@"SHT_CUDA_INFO"
	.sectionflags	@""
	.align	4


	//----- nvinfo : EIATTR_CUDA_API_VERSION
	.align		4
        /*0000*/ 	.byte	0x04, 0x37
        /*0002*/ 	.short	(.L_759 - .L_758)
.L_758:
        /*0004*/ 	.word	0x00000082


	//----- nvinfo : EIATTR_KPARAM_INFO
	.align		4
.L_759:
        /*0008*/ 	.byte	0x04, 0x17
        /*000a*/ 	.short	(.L_761 - .L_760)
.L_760:
        /*000c*/ 	.word	0x00000000
        /*0010*/ 	.short	0x0001
        /*0012*/ 	.short	0x0008
        /*0014*/ 	.byte	0x00, 0xf0, 0x21, 0x00


	//----- nvinfo : EIATTR_KPARAM_INFO
	.align		4
.L_761:
        /*0018*/ 	.byte	0x04, 0x17
        /*001a*/ 	.short	(.L_763 - .L_762)
.L_762:
        /*001c*/ 	.word	0x00000000
        /*0020*/ 	.short	0x0000
        /*0022*/ 	.short	0x0000
        /*0024*/ 	.byte	0x00, 0xf5, 0x21, 0x00


	//----- nvinfo : EIATTR_SPARSE_MMA_MASK
	.align		4
.L_763:
        /*0028*/ 	.byte	0x03, 0x50
        /*002a*/ 	.short	0x0000


	//----- nvinfo : EIATTR_MAXREG_COUNT
	.align		4
        /*002c*/ 	.byte	0x03, 0x1b
        /*002e*/ 	.short	0x00ff


	//----- nvinfo : EIATTR_MERCURY_ISA_VERSION
	.align		4
        /*0030*/ 	.byte	0x03, 0x5f
        /*0032*/ 	.short	0x0101


	//----- nvinfo : EIATTR_VRC_CTA_INIT_COUNT
	.align		4
        /*0034*/ 	.byte	0x02, 0x4a
	.zero		1
	.zero		1


	//----- nvinfo : EIATTR_EXIT_INSTR_OFFSETS
	.align		4
        /*0038*/ 	.byte	0x04, 0x1c
        /*003a*/ 	.short	(.L_765 - .L_764)


	//   ....[0]....
.L_764:
        /*003c*/ 	.word	0x000000b0


	//   ....[1]....
        /*0040*/ 	.word	0x000001a0


	//----- nvinfo : EIATTR_CRS_STACK_SIZE
	.align		4
.L_765:
        /*0044*/ 	.byte	0x04, 0x1e
        /*0046*/ 	.short	(.L_767 - .L_766)
.L_766:
        /*0048*/ 	.word	0x00000000


	//----- nvinfo : EIATTR_CBANK_PARAM_SIZE
	.align		4
.L_767:
        /*004c*/ 	.byte	0x03, 0x19
        /*004e*/ 	.short	0x0010


	//----- nvinfo : EIATTR_PARAM_CBANK
	.align		4
        /*0050*/ 	.byte	0x04, 0x0a
        /*0052*/ 	.short	(.L_769 - .L_768)
	.align		4
.L_768:
        /*0054*/ 	.word	index@(.nv.constant0._Z15multiply_kernelIiEvPT_m)
        /*0058*/ 	.short	0x0380
        /*005a*/ 	.short	0x0010


	//----- nvinfo : EIATTR_SW_WAR
	.align		4
.L_769:
        /*005c*/ 	.byte	0x04, 0x36
        /*005e*/ 	.short	(.L_771 - .L_770)
.L_770:
        /*0060*/ 	.word	0x00000008
.L_771:


//--------------------- .nv.info._Z24load_and_multiply_kernelIiEvPT_S1_S1_m --------------------------
	.section	.nv.info._Z24load_and_multiply_kernelIiEvPT_S1_S1_m,"",@"SHT_CUDA_INFO"
	.sectionflags	@""
	.align	4


	//----- nvinfo : EIATTR_CUDA_API_VERSION
	.align		4
        /*0000*/ 	.byte	0x04, 0x37
        /*0002*/ 	.short	(.L_773 - .L_772)
.L_772:
        /*0004*/ 	.word	0x00000082


	//----- nvinfo : EIATTR_KPARAM_INFO
	.align		4
.L_773:
        /*0008*/ 	.byte	0x04, 0x17
        /*000a*/ 	.short	(.L_775 - .L_774)
.L_774:
        /*000c*/ 	.word	0x00000000
        /*0010*/ 	.short	0x0003
        /*0012*/ 	.short	0x0018
        /*0014*/ 	.byte	0x00, 0xf0, 0x21, 0x00


	//----- nvinfo : EIATTR_KPARAM_INFO
	.align		4
.L_775:
        /*0018*/ 	.byte	0x04, 0x17
        /*001a*/ 	.short	(.L_777 - .L_776)
.L_776:
        /*001c*/ 	.word	0x00000000
        /*0020*/ 	.short	0x0002
        /*0022*/ 	.short	0x0010
        /*0024*/ 	.byte	0x00, 0xf5, 0x21, 0x00


	//----- nvinfo : EIATTR_KPARAM_INFO
	.align		4
.L_777:
        /*0028*/ 	.byte	0x04, 0x17
        /*002a*/ 	.short	(.L_779 - .L_778)
.L_778:
        /*002c*/ 	.word	0x00000000
        /*0030*/ 	.short	0x0001
        /*0032*/ 	.short	0x0008
        /*0034*/ 	.byte	0x00, 0xf5, 0x21, 0x00


	//----- nvinfo : EIATTR_KPARAM_INFO
	.align		4
.L_779:
        /*0038*/ 	.byte	0x04, 0x17
        /*003a*/ 	.short	(.L_781 - .L_780)
.L_780:
        /*003c*/ 	.word	0x00000000
        /*0040*/ 	.short	0x0000
        /*0042*/ 	.short	0x0000
        /*0044*/ 	.byte	0x00, 0xf5, 0x21, 0x00


	//----- nvinfo : EIATTR_SPARSE_MMA_MASK
	.align		4
.L_781:
        /*0048*/ 	.byte	0x03, 0x50
        /*004a*/ 	.short	0x0000


	//----- nvinfo : EIATTR_MAXREG_COUNT
	.align		4
        /*004c*/ 	.byte	0x03, 0x1b
        /*004e*/ 	.short	0x00ff


	//----- nvinfo : EIATTR_MERCURY_ISA_VERSION
	.align		4
        /*0050*/ 	.byte	0x03, 0x5f
        /*0052*/ 	.short	0x0101


	//----- nvinfo : EIATTR_VRC_CTA_INIT_COUNT
	.align		4
        /*0054*/ 	.byte	0x02, 0x4a
	.zero		1
	.zero		1


	//----- nvinfo : EIATTR_EXIT_INSTR_OFFSETS
	.align		4
        /*0058*/ 	.byte	0x04, 0x1c
        /*005a*/ 	.short	(.L_783 - .L_782)


	//   ....[0]....
.L_782:
        /*005c*/ 	.word	0x000000b0


	//   ....[1]....
        /*0060*/ 	.word	0x000001a0


	//----- nvinfo : EIATTR_CRS_STACK_SIZE
	.align		4
.L_783:
        /*0064*/ 	.byte	0x04, 0x1e
        /*0066*/ 	.short	(.L_785 - .L_784)
.L_784:
        /*0068*/ 	.word	0x00000000


	//----- nvinfo : EIATTR_CBANK_PARAM_SIZE
	.align		4
.L_785:
        /*006c*/ 	.byte	0x03, 0x19
        /*006e*/ 	.short	0x0020


	//----- nvinfo : EIATTR_PARAM_CBANK
	.align		4
        /*0070*/ 	.byte	0x04, 0x0a
        /*0072*/ 	.short	(.L_787 - .L_786)
	.align		4
.L_786:
        /*0074*/ 	.word	index@(.nv.constant0._Z24load_and_multiply_kernelIiEvPT_S1_S1_m)
        /*0078*/ 	.short	0x0380
        /*007a*/ 	.short	0x0020


	//----- nvinfo : EIATTR_SW_WAR
	.align		4
.L_787:
        /*007c*/ 	.byte	0x04, 0x36
        /*007e*/ 	.short	(.L_789 - .L_788)
.L_788:
        /*0080*/ 	.word	0x00000008
.L_789:


//--------------------- .nv.info._Z24load_and_sum_kernel_iterIiEvPT_S1_S1_m --------------------------
	.section	.nv.info._Z24load_and_sum_kernel_iterIiEvPT_S1_S1_m,"",@"SHT_CUDA_INFO"
	.sectionflags	@""
	.align	4


	//----- nvinfo : EIATTR_CUDA_API_VERSION
	.align		4
        /*0000*/ 	.byte	0x04, 0x37
        /*0002*/ 	.short	(.L_791 - .L_790)
.L_790:
        /*0004*/ 	.word	0x00000082


	//----- nvinfo : EIATTR_KPARAM_INFO
	.align		4
.L_791:
        /*0008*/ 	.byte	0x04, 0x17
        /*000a*/ 	.short	(.L_793 - .L_792)
.L_792:
        /*000c*/ 	.word	0x00000000
        /*0010*/ 	.short	0x0003
        /*0012*/ 	.short	0x0018
        /*0014*/ 	.byte	0x00, 0xf0, 0x21, 0x00


	//----- nvinfo : EIATTR_KPARAM_INFO
	.align		4
.L_793:
        /*0018*/ 	.byte	0x04, 0x17
        /*001a*/ 	.short	(.L_795 - .L_794)
.L_794:
        /*001c*/ 	.word	0x00000000
        /*0020*/ 	.short	0x0002
        /*0022*/ 	.short	0x0010
        /*0024*/ 	.byte	0x00, 0xf5, 0x21, 0x00


	//----- nvinfo : EIATTR_KPARAM_INFO
	.align		4
.L_795:
        /*0028*/ 	.byte	0x04, 0x17
        /*002a*/ 	.short	(.L_797 - .L_796)
.L_796:
        /*002c*/ 	.word	0x00000000
        /*0030*/ 	.short	0x0001
        /*0032*/ 	.short	0x0008
        /*0034*/ 	.byte	0x00, 0xf5, 0x21, 0x00


	//----- nvinfo : EIATTR_KPARAM_INFO
	.align		4
.L_797:
        /*0038*/ 	.byte	0x04, 0x17
        /*003a*/ 	.short	(.L_799 - .L_798)
.L_798:
        /*003c*/ 	.word	0x00000000
        /*0040*/ 	.short	0x0000
        /*0042*/ 	.short	0x0000
        /*0044*/ 	.byte	0x00, 0xf5, 0x21, 0x00


	//----- nvinfo : EIATTR_SPARSE_MMA_MASK
	.align		4
.L_799:
        /*0048*/ 	.byte	0x03, 0x50
        /*004a*/ 	.short	0x0000


	//----- nvinfo : EIATTR_MAXREG_COUNT
	.align		4
        /*004c*/ 	.byte	0x03, 0x1b
        /*004e*/ 	.short	0x00ff


	//----- nvinfo : EIATTR_MERCURY_ISA_VERSION
	.align		4
        /*0050*/ 	.byte	0x03, 0x5f
        /*0052*/ 	.short	0x0101


	//----- nvinfo : EIATTR_VRC_CTA_INIT_COUNT
	.align		4
        /*0054*/ 	.byte	0x02, 0x4a
	.zero		1
	.zero		1


	//----- nvinfo : EIATTR_EXIT_INSTR_OFFSETS
	.align		4
        /*0058*/ 	.byte	0x04, 0x1c
        /*005a*/ 	.short	(.L_801 - .L_800)


	//   ....[0]....
.L_800:
        /*005c*/ 	.word	0x000000b0


	//   ....[1]....
        /*0060*/ 	.word	0x00000330


	//----- nvinfo : EIATTR_CRS_STACK_SIZE
	.align		4
.L_801:
        /*0064*/ 	.byte	0x04, 0x1e
        /*0066*/ 	.short	(.L_803 - .L_802)
.L_802:
        /*0068*/ 	.word	0x00000000


	//----- nvinfo : EIATTR_CBANK_PARAM_SIZE
	.align		4
.L_803:
        /*006c*/ 	.byte	0x03, 0x19
        /*006e*/ 	.short	0x0020


	//----- nvinfo : EIATTR_PARAM_CBANK
	.align		4
        /*0070*/ 	.byte	0x04, 0x0a
        /*0072*/ 	.short	(.L_805 - .L_804)
	.align		4
.L_804:
        /*0074*/ 	.word	index@(.nv.constant0._Z24load_and_sum_kernel_iterIiEvPT_S1_S1_m)
        /*0078*/ 	.short	0x0380
        /*007a*/ 	.short	0x0020


	//----- nvinfo : EIATTR_SW_WAR
	.align		4
.L_805:
        /*007c*/ 	.byte	0x04, 0x36
        /*007e*/ 	.short	(.L_807 - .L_806)
.L_806:
        /*0080*/ 	.word	0x00000008
.L_807:


//--------------------- .nv.info._Z19load_and_sum_kernelIiEvPT_S1_S1_m --------------------------
	.section	.nv.info._Z19load_and_sum_kernelIiEvPT_S1_S1_m,"",@"SHT_CUDA_INFO"
	.sectionflags	@""
	.align	4


	//----- nvinfo : EIATTR_CUDA_API_VERSION
	.align		4
        /*0000*/ 	.byte	0x04, 0x37
        /*0002*/ 	.short	(.L_809 - .L_808)
.L_808:
        /*0004*/ 	.word	0x00000082


	//----- nvinfo : EIATTR_KPARAM_INFO
	.align		4
.L_809:
        /*0008*/ 	.byte	0x04, 0x17
        /*000a*/ 	.short	(.L_811 - .L_810)
.L_810:
        /*000c*/ 	.word	0x00000000
        /*0010*/ 	.short	0x0003
        /*0012*/ 	.short	0x0018
        /*0014*/ 	.byte	0x00, 0xf0, 0x21, 0x00


	//----- nvinfo : EIATTR_KPARAM_INFO
	.align		4
.L_811:
        /*0018*/ 	.byte	0x04, 0x17
        /*001a*/ 	.short	(.L_813 - .L_812)
.L_812:
        /*001c*/ 	.word	0x00000000
        /*0020*/ 	.short	0x0002
        /*0022*/ 	.short	0x0010
        /*0024*/ 	.byte	0x00, 0xf5, 0x21, 0x00


	//----- nvinfo : EIATTR_KPARAM_INFO
	.align		4
.L_813:
        /*0028*/ 	.byte	0x04, 0x17
        /*002a*/ 	.short	(.L_815 - .L_814)
.L_814:
        /*002c*/ 	.word	0x00000000
        /*0030*/ 	.short	0x0001
        /*0032*/ 	.short	0x0008
        /*0034*/ 	.byte	0x00, 0xf5, 0x21, 0x00


	//----- nvinfo : EIATTR_KPARAM_INFO
	.align		4
.L_815:
        /*0038*/ 	.byte	0x04, 0x17
        /*003a*/ 	.short	(.L_817 - .L_816)
.L_816:
        /*003c*/ 	.word	0x00000000
        /*0040*/ 	.short	0x0000
        /*0042*/ 	.short	0x0000
        /*0044*/ 	.byte	0x00, 0xf5, 0x21, 0x00


	//----- nvinfo : EIATTR_SPARSE_MMA_MASK
	.align		4
.L_817:
        /*0048*/ 	.byte	0x03, 0x50
        /*004a*/ 	.short	0x0000


	//----- nvinfo : EIATTR_MAXREG_COUNT
	.align		4
        /*004c*/ 	.byte	0x03, 0x1b
        /*004e*/ 	.short	0x00ff


	//----- nvinfo : EIATTR_MERCURY_ISA_VERSION
	.align		4
        /*0050*/ 	.byte	0x03, 0x5f
        /*0052*/ 	.short	0x0101


	//----- nvinfo : EIATTR_VRC_CTA_INIT_COUNT
	.align		4
        /*0054*/ 	.byte	0x02, 0x4a
	.zero		1
	.zero		1


	//----- nvinfo : EIATTR_EXIT_INSTR_OFFSETS
	.align		4
        /*0058*/ 	.byte	0x04, 0x1c
        /*005a*/ 	.short	(.L_819 - .L_818)


	//   ....[0]....
.L_818:
        /*005c*/ 	.word	0x000000b0


	//   ....[1]....
        /*0060*/ 	.word	0x00001510


	//----- nvinfo : EIATTR_CRS_STACK_SIZE
	.align		4
.L_819:
        /*0064*/ 	.byte	0x04, 0x1e
        /*0066*/ 	.short	(.L_821 - .L_820)
.L_820:
        /*0068*/ 	.word	0x00000000


	//----- nvinfo : EIATTR_CBANK_PARAM_SIZE
	.align		4
.L_821:
        /*006c*/ 	.byte	0x03, 0x19
        /*006e*/ 	.short	0x0020


	//----- nvinfo : EIATTR_PARAM_CBANK
	.align		4
        /*0070*/ 	.byte	0x04, 0x0a
        /*0072*/ 	.short	(.L_823 - .L_822)
	.align		4
.L_822:
        /*0074*/ 	.word	index@(.nv.constant0._Z19load_and_sum_kernelIiEvPT_S1_S1_m)
        /*0078*/ 	.short	0x0380
        /*007a*/ 	.short	0x0020


	//----- nvinfo : EIATTR_SW_WAR
	.align		4
.L_823:
        /*007c*/ 	.byte	0x04, 0x36
        /*007e*/ 	.short	(.L_825 - .L_824)
.L_824:
        /*0080*/ 	.word	0x00000008
.L_825:


//--------------------- .nv.info._Z12store_kernelIiEvPT_S1_S1_m --------------------------
	.section	.nv.info._Z12store_kernelIiEvPT_S1_S1_m,"",@"SHT_CUDA_INFO"
	.sectionflags	@""
	.align	4


	//----- nvinfo : EIATTR_CUDA_API_VERSION
	.align		4
        /*0000*/ 	.byte	0x04, 0x37
        /*0002*/ 	.short	(.L_827 - .L_826)
.L_826:
        /*0004*/ 	.word	0x00000082


	//----- nvinfo : EIATTR_KPARAM_INFO
	.align		4
.L_827:
        /*0008*/ 	.byte	0x04, 0x17
        /*000a*/ 	.short	(.L_829 - .L_828)
.L_828:
        /*000c*/ 	.word	0x00000000
        /*0010*/ 	.short	0x0003
        /*0012*/ 	.short	0x0018
        /*0014*/ 	.byte	0x00, 0xf0, 0x21, 0x00


	//----- nvinfo : EIATTR_KPARAM_INFO
	.align		4
.L_829:
        /*0018*/ 	.byte	0x04, 0x17
        /*001a*/ 	.short	(.L_831 - .L_830)
.L_830:
        /*001c*/ 	.word	0x00000000
        /*0020*/ 	.short	0x0002
        /*0022*/ 	.short	0x0010
        /*0024*/ 	.byte	0x00, 0xf5, 0x21, 0x00


	//----- nvinfo : EIATTR_KPARAM_INFO
	.align		4
.L_831:
        /*0028*/ 	.byte	0x04, 0x17
        /*002a*/ 	.short	(.L_833 - .L_832)
.L_832:
        /*002c*/ 	.word	0x00000000
        /*0030*/ 	.short	0x0001
        /*0032*/ 	.short	0x0008
        /*0034*/ 	.byte	0x00, 0xf5, 0x21, 0x00


	//----- nvinfo : EIATTR_KPARAM_INFO
	.align		4
.L_833:
        /*0038*/ 	.byte	0x04, 0x17
        /*003a*/ 	.short	(.L_835 - .L_834)
.L_834:
        /*003c*/ 	.word	0x00000000
        /*0040*/ 	.short	0x0000
        /*0042*/ 	.short	0x0000
        /*0044*/ 	.byte	0x00, 0xf5, 0x21, 0x00


	//----- nvinfo : EIATTR_SPARSE_MMA_MASK
	.align		4
.L_835:
        /*0048*/ 	.byte	0x03, 0x50
        /*004a*/ 	.short	0x0000


	//----- nvinfo : EIATTR_MAXREG_COUNT
	.align		4
        /*004c*/ 	.byte	0x03, 0x1b
        /*004e*/ 	.short	0x00ff


	//----- nvinfo : EIATTR_MERCURY_ISA_VERSION
	.align		4
        /*0050*/ 	.byte	0x03, 0x5f
        /*0052*/ 	.short	0x0101


	//----- nvinfo : EIATTR_VRC_CTA_INIT_COUNT
	.align		4
        /*0054*/ 	.byte	0x02, 0x4a
	.zero		1
	.zero		1


	//----- nvinfo : EIATTR_EXIT_INSTR_OFFSETS
	.align		4
        /*0058*/ 	.byte	0x04, 0x1c
        /*005a*/ 	.short	(.L_837 - .L_836)


	//   ....[0]....
.L_836:
        /*005c*/ 	.word	0x000000b0


	//   ....[1]....
        /*0060*/ 	.word	0x00000ed0


	//----- nvinfo : EIATTR_CRS_STACK_SIZE
	.align		4
.L_837:
        /*0064*/ 	.byte	0x04, 0x1e
        /*0066*/ 	.short	(.L_839 - .L_838)
.L_838:
        /*0068*/ 	.word	0x00000000


	//----- nvinfo : EIATTR_CBANK_PARAM_SIZE
	.align		4
.L_839:
        /*006c*/ 	.byte	0x03, 0x19
        /*006e*/ 	.short	0x0020


	//----- nvinfo : EIATTR_PARAM_CBANK
	.align		4
        /*0070*/ 	.byte	0x04, 0x0a
        /*0072*/ 	.short	(.L_841 - .L_840)
	.align		4
.L_840:
        /*0074*/ 	.word	index@(.nv.constant0._Z12store_kernelIiEvPT_S1_S1_m)
        /*0078*/ 	.short	0x0380
        /*007a*/ 	.short	0x0020


	//----- nvinfo : EIATTR_SW_WAR
	.align		4
.L_841:
        /*007c*/ 	.byte	0x04, 0x36
        /*007e*/ 	.short	(.L_843 - .L_842)
.L_842:
        /*0080*/ 	.word	0x00000008
.L_843:


//--------------------- .nv.info._Z18d_bilateral_filterIdEvPT_iifi --------------------------
	.section	.nv.info._Z18d_bilateral_filterIdEvPT_iifi,"",@"SHT_CUDA_INFO"
	.sectionflags	@""
	.align	4


	//----- nvinfo : EIATTR_CUDA_API_VERSION
	.align		4
        /*0000*/ 	.byte	0x04, 0x37
        /*0002*/ 	.short	(.L_845 - .L_844)
.L_844:
        /*0004*/ 	.word	0x00000082


	//----- nvinfo : EIATTR_KPARAM_INFO
	.align		4
.L_845:
        /*0008*/ 	.byte	0x04, 0x17
        /*000a*/ 	.short	(.L_847 - .L_846)
.L_846:
        /*000c*/ 	.word	0x00000000
        /*0010*/ 	.short	0x0004
        /*0012*/ 	.short	0x0014
        /*0014*/ 	.byte	0x00, 0xf0, 0x11, 0x00


	//----- nvinfo : EIATTR_KPARAM_INFO
	.align		4
.L_847:
        /*0018*/ 	.byte	0x04, 0x17
        /*001a*/ 	.short	(.L_849 - .L_848)
.L_848:
        /*001c*/ 	.word	0x00000000
        /*0020*/ 	.short	0x0003
        /*0022*/ 	.short	0x0010
        /*0024*/ 	.byte	0x00, 0xf0, 0x11, 0x00


	//----- nvinfo : EIATTR_KPARAM_INFO
	.align		4
.L_849:
        /*0028*/ 	.byte	0x04, 0x17
        /*002a*/ 	.short	(.L_851 - .L_850)
.L_850:
        /*002c*/ 	.word	0x00000000
        /*0030*/ 	.short	0x0002
        /*0032*/ 	.short	0x000c
        /*0034*/ 	.byte	0x00, 0xf0, 0x11, 0x00


	//----- nvinfo : EIATTR_KPARAM_INFO
	.align		4
.L_851:
        /*0038*/ 	.byte	0x04, 0x17
        /*003a*/ 	.short	(.L_853 - .L_852)
.L_852:
        /*003c*/ 	.word	0x00000000
        /*0040*/ 	.short	0x0001
        /*0042*/ 	.short	0x0008
        /*0044*/ 	.byte	0x00, 0xf0, 0x11, 0x00


	//----- nvinfo : EIATTR_KPARAM_INFO
	.align		4
.L_853:
        /*0048*/ 	.byte	0x04, 0x17
        /*004a*/ 	.short	(.L_855 - .L_854)
.L_854:
        /*004c*/ 	.word	0x00000000
        /*0050*/ 	.short	0x0000
        /*0052*/ 	.short	0x0000
        /*0054*/ 	.byte	0x00, 0xf5, 0x21, 0x00


	//----- nvinfo : EIATTR_SPARSE_MMA_MASK
	.align		4
.L_855:
        /*0058*/ 	.byte	0x03, 0x50
        /*005a*/ 	.short	0x0000


	//----- nvinfo : EIATTR_MAXREG_COUNT
	.align		4
        /*005c*/ 	.byte	0x03, 0x1b
        /*005e*/ 	.short	0x00ff


	//----- nvinfo : EIATTR_MERCURY_ISA_VERSION
	.align		4
        /*0060*/ 	.byte	0x03, 0x5f
        /*0062*/ 	.short	0x0101


	//----- nvinfo : EIATTR_VRC_CTA_INIT_COUNT
	.align		4
        /*0064*/ 	.byte	0x02, 0x4a
	.zero		1
	.zero		1


	//----- nvinfo : EIATTR_EXIT_INSTR_OFFSETS
	.align		4
        /*0068*/ 	.byte	0x04, 0x1c
        /*006a*/ 	.short	(.L_857 - .L_856)


	//   ....[0]....
.L_856:
        /*006c*/ 	.word	0x00000790


	//   ....[1]....
        /*0070*/ 	.word	0x00002820


	//----- nvinfo : EIATTR_CRS_STACK_SIZE
	.align		4
.L_857:
        /*0074*/ 	.byte	0x04, 0x1e
        /*0076*/ 	.short	(.L_859 - .L_858)
.L_858:
        /*0078*/ 	.word	0x00000000


	//----- nvinfo : EIATTR_CBANK_PARAM_SIZE
	.align		4
.L_859:
        /*007c*/ 	.byte	0x03, 0x19
        /*007e*/ 	.short	0x0018


	//----- nvinfo : EIATTR_PARAM_CBANK
	.align		4
        /*0080*/ 	.byte	0x04, 0x0a
        /*0082*/ 	.short	(.L_861 - .L_860)
	.align		4
.L_860:
        /*0084*/ 	.word	index@(.nv.constant0._Z18d_bilateral_filterIdEvPT_iifi)
        /*0088*/ 	.short	0x0380
        /*008a*/ 	.short	0x0018


	//----- nvinfo : EIATTR_SW_WAR
	.align		4
.L_861:
        /*008c*/ 	.byte	0x04, 0x36
        /*008e*/ 	.short	(.L_863 - .L_862)
.L_862:
        /*0090*/ 	.word	0x00000008
.L_863:


//--------------------- .nv.info._Z11test_kernelIdEvPT_S1_S1_m --------------------------
	.section	.nv.info._Z11test_kernelIdEvPT_S1_S1_m,"",@"SHT_CUDA_INFO"
	.sectionflags	@""
	.align	4


	//----- nvinfo : EIATTR_CUDA_API_VERSION
	.align		4
        /*0000*/ 	.byte	0x04, 0x37
        /*0002*/ 	.short	(.L_865 - .L_864)
.L_864:
        /*0004*/ 	.word	0x00000082


	//----- nvinfo : EIATTR_KPARAM_INFO
	.align		4
.L_865:
        /*0008*/ 	.byte	0x04, 0x17
        /*000a*/ 	.short	(.L_867 - .L_866)
.L_866:
        /*000c*/ 	.word	0x00000000
        /*0010*/ 	.short	0x0003
        /*0012*/ 	.short	0x0018
        /*0014*/ 	.byte	0x00, 0xf0, 0x21, 0x00


	//----- nvinfo : EIATTR_KPARAM_INFO
	.align		4
.L_867:
        /*0018*/ 	.byte	0x04, 0x17
        /*001a*/ 	.short	(.L_869 - .L_868)
.L_868:
        /*001c*/ 	.word	0x00000000
        /*0020*/ 	.short	0x0002
        /*0022*/ 	.short	0x0010
        /*0024*/ 	.byte	0x00, 0xf5, 0x21, 0x00


	//----- nvinfo : EIATTR_KPARAM_INFO
	.align		4
.L_869:
        /*0028*/ 	.byte	0x04, 0x17
        /*002a*/ 	.short	(.L_871 - .L_870)
.L_870:
        /*002c*/ 	.word	0x00000000
        /*0030*/ 	.short	0x0001
        /*0032*/ 	.short	0x0008
        /*0034*/ 	.byte	0x00, 0xf5, 0x21, 0x00


	//----- nvinfo : EIATTR_KPARAM_INFO
	.align		4
.L_871:
        /*0038*/ 	.byte	0x04, 0x17
        /*003a*/ 	.short	(.L_873 - .L_872)
.L_872:
        /*003c*/ 	.word	0x00000000
        /*0040*/ 	.short	0x0000
        /*0042*/ 	.short	0x0000
        /*0044*/ 	.byte	0x00, 0xf5, 0x21, 0x00


	//----- nvinfo : EIATTR_SPARSE_MMA_MASK
	.align		4
.L_873:
        /*0048*/ 	.byte	0x03, 0x50
        /*004a*/ 	.short	0x0000


	//----- nvinfo : EIATTR_MAXREG_COUNT
	.align		4
        /*004c*/ 	.byte	0x03, 0x1b
        /*004e*/ 	.short	0x00ff


	//----- nvinfo : EIATTR_MERCURY_ISA_VERSION
	.align		4
        /*0050*/ 	.byte	0x03, 0x5f
        /*0052*/ 	.short	0x0101


	//----- nvinfo : EIATTR_VRC_CTA_INIT_COUNT
	.align		4
        /*0054*/ 	.byte	0x02, 0x4a
	.zero		1
	.zero		1


	//----- nvinfo : EIATTR_EXIT_INSTR_OFFSETS
	.align		4
        /*0058*/ 	.byte	0x04, 0x1c
        /*005a*/ 	.short	(.L_875 - .L_874)


	//   ....[0]....
.L_874:
        /*005c*/ 	.word	0x000000b0


	//   ....[1]....
        /*0060*/ 	.word	0x00001290


	//----- nvinfo : EIATTR_CRS_STACK_SIZE
	.align		4
.L_875:
        /*0064*/ 	.byte	0x04, 0x1e
        /*0066*/ 	.short	(.L_877 - .L_876)
.L_876:
        /*0068*/ 	.word	0x00000000


	//----- nvinfo : EIATTR_CBANK_PARAM_SIZE
	.align		4
.L_877:
        /*006c*/ 	.byte	0x03, 0x19
        /*006e*/ 	.short	0x0020


	//----- nvinfo : EIATTR_PARAM_CBANK
	.align		4
        /*0070*/ 	.byte	0x04, 0x0a
        /*0072*/ 	.short	(.L_879 - .L_878)
	.align		4
.L_878:
        /*0074*/ 	.word	index@(.nv.constant0._Z11test_kernelIdEvPT_S1_S1_m)
        /*0078*/ 	.short	0x0380
        /*007a*/ 	.short	0x0020


	//----- nvinfo : EIATTR_SW_WAR
	.align		4
.L_879:
        /*007c*/ 	.byte	0x04, 0x36
        /*007e*/ 	.short	(.L_881 - .L_880)
.L_880:
        /*0080*/ 	.word	0x00000008
.L_881:


//--------------------- .nv.info._Z27multiply_add_kernel_defaultIdEvPT_m --------------------------
	.section	.nv.info._Z27multiply_add_kernel_defaultIdEvPT_m,"",@"SHT_CUDA_INFO"
	.sectionflags	@""
	.align	4


	//----- nvinfo : EIATTR_CUDA_API_VERSION
	.align		4
        /*0000*/ 	.byte	0x04, 0x37
        /*0002*/ 	.short	(.L_883 - .L_882)
.L_882:
        /*0004*/ 	.word	0x00000082


	//----- nvinfo : EIATTR_KPARAM_INFO
	.align		4
.L_883:
        /*0008*/ 	.byte	0x04, 0x17
        /*000a*/ 	.short	(.L_885 - .L_884)
.L_884:
        /*000c*/ 	.word	0x00000000
        /*0010*/ 	.short	0x0001
        /*0012*/ 	.short	0x0008
        /*0014*/ 	.byte	0x00, 0xf0, 0x21, 0x00


	//----- nvinfo : EIATTR_KPARAM_INFO
	.align		4
.L_885:
        /*0018*/ 	.byte	0x04, 0x17
        /*001a*/ 	.short	(.L_887 - .L_886)
.L_886:
        /*001c*/ 	.word	0x00000000
        /*0020*/ 	.short	0x0000
        /*0022*/ 	.short	0x0000
        /*0024*/ 	.byte	0x00, 0xf5, 0x21, 0x00


	//----- nvinfo : EIATTR_SPARSE_MMA_MASK
	.align		4
.L_887:
        /*0028*/ 	.byte	0x03, 0x50
        /*002a*/ 	.short	0x0000


	//----- nvinfo : EIATTR_MAXREG_COUNT
	.align		4
        /*002c*/ 	.byte	0x03, 0x1b
        /*002e*/ 	.short	0x00ff


	//----- nvinfo : EIATTR_MERCURY_ISA_VERSION
	.align		4
        /*0030*/ 	.byte	0x03, 0x5f
        /*0032*/ 	.short	0x0101


	//----- nvinfo : EIATTR_VRC_CTA_INIT_COUNT
	.align		4
        /*0034*/ 	.byte	0x02, 0x4a
	.zero		1
	.zero		1


	//----- nvinfo : EIATTR_EXIT_INSTR_OFFSETS
	.align		4
        /*0038*/ 	.byte	0x04, 0x1c
        /*003a*/ 	.short	(.L_889 - .L_888)


	//   ....[0]....
.L_888:
        /*003c*/ 	.word	0x000000b0


	//   ....[1]....
        /*0040*/ 	.word	0x00000950


	//----- nvinfo : EIATTR_CRS_STACK_SIZE
	.align		4
.L_889:
        /*0044*/ 	.byte	0x04, 0x1e
        /*0046*/ 	.short	(.L_891 - .L_890)
.L_890:
        /*0048*/ 	.word	0x00000000


	//----- nvinfo : EIATTR_CBANK_PARAM_SIZE
	.align		4
.L_891:
        /*004c*/ 	.byte	0x03, 0x19
        /*004e*/ 	.short	0x0010


	//----- nvinfo : EIATTR_PARAM_CBANK
	.align		4
        /*0050*/ 	.byte	0x04, 0x0a
        /*0052*/ 	.short	(.L_893 - .L_892)
	.align		4
.L_892:
        /*0054*/ 	.word	index@(.nv.constant0._Z27multiply_add_kernel_defaultIdEvPT_m)
        /*0058*/ 	.short	0x0380
        /*005a*/ 	.short	0x0010


	//----- nvinfo : EIATTR_SW_WAR
	.align		4
.L_893:
        /*005c*/ 	.byte	0x04, 0x36
        /*005e*/ 	.short	(.L_895 - .L_894)
.L_894:
        /*0060*/ 	.word	0x00000008
.L_895:


//--------------------- .nv.info._Z24multiply_add_kernel_iterIdEvPT_m --------------------------
	.section	.nv.info._Z24multiply_add_kernel_iterIdEvPT_m,"",@"SHT_CUDA_INFO"
	.sectionflags	@""
	.align	4


	//----- nvinfo : EIATTR_CUDA_API_VERSION
	.align		4
        /*0000*/ 	.byte	0x04, 0x37
        /*0002*/ 	.short	(.L_897 - .L_896)
.L_896:
        /*0004*/ 	.word	0x00000082


	//----- nvinfo : EIATTR_KPARAM_INFO
	.align		4
.L_897:
        /*0008*/ 	.byte	0x04, 0x17
        /*000a*/ 	.short	(.L_899 - .L_898)
.L_898:
        /*000c*/ 	.word	0x00000000
        /*0010*/ 	.short	0x0001
        /*0012*/ 	.short	0x0008
        /*0014*/ 	.byte	0x00, 0xf0, 0x21, 0x00


	//----- nvinfo : EIATTR_KPARAM_INFO
	.align		4
.L_899:
        /*0018*/ 	.byte	0x04, 0x17
        /*001a*/ 	.short	(.L_901 - .L_900)
.L_900:
        /*001c*/ 	.word	0x00000000
        /*0020*/ 	.short	0x0000
        /*0022*/ 	.short	0x0000
        /*0024*/ 	.byte	0x00, 0xf5, 0x21, 0x00


	//----- nvinfo : EIATTR_SPARSE_MMA_MASK
	.align		4
.L_901:
        /*0028*/ 	.byte	0x03, 0x50
        /*002a*/ 	.short	0x0000


	//----- nvinfo : EIATTR_MAXREG_COUNT
	.align		4
        /*002c*/ 	.byte	0x03, 0x1b
        /*002e*/ 	.short	0x00ff


	//----- nvinfo : EIATTR_MERCURY_ISA_VERSION
	.align		4
        /*0030*/ 	.byte	0x03, 0x5f
        /*0032*/ 	.short	0x0101


	//----- nvinfo : EIATTR_VRC_CTA_INIT_COUNT
	.align		4
        /*0034*/ 	.byte	0x02, 0x4a
	.zero		1
	.zero		1


	//----- nvinfo : EIATTR_EXIT_INSTR_OFFSETS
	.align		4
        /*0038*/ 	.byte	0x04, 0x1c
        /*003a*/ 	.short	(.L_903 - .L_902)


	//   ....[0]....
.L_902:
        /*003c*/ 	.word	0x000000b0


	//   ....[1]....
        /*0040*/ 	.word	0x000002b0


	//----- nvinfo : EIATTR_CRS_STACK_SIZE
	.align		4
.L_903:
        /*0044*/ 	.byte	0x04, 0x1e
        /*0046*/ 	.short	(.L_905 - .L_904)
.L_904:
        /*0048*/ 	.word	0x00000000


	//----- nvinfo : EIATTR_CBANK_PARAM_SIZE
	.align		4
.L_905:
        /*004c*/ 	.byte	0x03, 0x19
        /*004e*/ 	.short	0x0010


	//----- nvinfo : EIATTR_PARAM_CBANK
	.align		4
        /*0050*/ 	.byte	0x04, 0x0a
        /*0052*/ 	.short	(.L_907 - .L_906)
	.align		4
.L_906:
        /*0054*/ 	.word	index@(.nv.constant0._Z24multiply_add_kernel_iterIdEvPT_m)
        /*0058*/ 	.short	0x0380
        /*005a*/ 	.short	0x0010


	//----- nvinfo : EIATTR_SW_WAR
	.align		4
.L_907:
        /*005c*/ 	.byte	0x04, 0x36
        /*005e*/ 	.short	(.L_909 - .L_908)
.L_908:
        /*0060*/ 	.word	0x00000008
.L_909:


//--------------------- .nv.info._Z14iterate_kernelIdEvPT_mb --------------------------
	.section	.nv.info._Z14iterate_kernelIdEvPT_mb,"",@"SHT_CUDA_INFO"
	.sectionflags	@""
	.align	4


	//----- nvinfo : EIATTR_CUDA_API_VERSION
	.align		4
        /*0000*/ 	.byte	0x04, 0x37
        /*0002*/ 	.short	(.L_911 - .L_910)
.L_910:
        /*0004*/ 	.word	0x00000082


	//----- nvinfo : EIATTR_KPARAM_INFO
	.align		4
.L_911:
        /*0008*/ 	.byte	0x04, 0x17
        /*000a*/ 	.short	(.L_913 - .L_912)
.L_912:
        /*000c*/ 	.word	0x00000000
        /*0010*/ 	.short	0x0002
        /*0012*/ 	.short	0x0010
        /*0014*/ 	.byte	0x00, 0xf0, 0x05, 0x00


	//----- nvinfo : EIATTR_KPARAM_INFO
	.align		4
.L_913:
        /*0018*/ 	.byte	0x04, 0x17
        /*001a*/ 	.short	(.L_915 - .L_914)
.L_914:
        /*001c*/ 	.word	0x00000000
        /*0020*/ 	.short	0x0001
        /*0022*/ 	.short	0x0008
        /*0024*/ 	.byte	0x00, 0xf0, 0x21, 0x00


	//----- nvinfo : EIATTR_KPARAM_INFO
	.align		4
.L_915:
        /*0028*/ 	.byte	0x04, 0x17
        /*002a*/ 	.short	(.L_917 - .L_916)
.L_916:
        /*002c*/ 	.word	0x00000000
        /*0030*/ 	.short	0x0000
        /*0032*/ 	.short	0x0000
        /*0034*/ 	.byte	0x00, 0xf5, 0x21, 0x00


	//----- nvinfo : EIATTR_SPARSE_MMA_MASK
	.align		4
.L_917:
        /*0038*/ 	.byte	0x03, 0x50
        /*003a*/ 	.short	0x0000


	//----- nvinfo : EIATTR_MAXREG_COUNT
	.align		4
        /*003c*/ 	.byte	0x03, 0x1b
        /*003e*/ 	.short	0x00ff


	//----- nvinfo : EIATTR_MERCURY_ISA_VERSION
	.align		4
        /*0040*/ 	.byte	0x03, 0x5f
        /*0042*/ 	.short	0x0101


	//----- nvinfo : EIATTR_VRC_CTA_INIT_COUNT
	.align		4
        /*0044*/ 	.byte	0x02, 0x4a
	.zero		1
	.zero		1


	//----- nvinfo : EIATTR_EXIT_INSTR_OFFSETS
	.align		4
        /*0048*/ 	.byte	0x04, 0x1c
        /*004a*/ 	.short	(.L_919 - .L_918)


	//   ....[0]....
.L_918:
        /*004c*/ 	.word	0x000000b0


	//   ....[1]....
        /*0050*/ 	.word	0x00000300


	//----- nvinfo : EIATTR_CRS_STACK_SIZE
	.align		4
.L_919:
        /*0054*/ 	.byte	0x04, 0x1e
        /*0056*/ 	.short	(.L_921 - .L_920)
.L_920:
        /*0058*/ 	.word	0x00000000


	//----- nvinfo : EIATTR_CBANK_PARAM_SIZE
	.align		4
.L_921:
        /*005c*/ 	.byte	0x03, 0x19
        /*005e*/ 	.short	0x0011


	//----- nvinfo : EIATTR_PARAM_CBANK
	.align		4
        /*0060*/ 	.byte	0x04, 0x0a
        /*0062*/ 	.short	(.L_923 - .L_922)
	.align		4
.L_922:
        /*0064*/ 	.word	index@(.nv.constant0._Z14iterate_kernelIdEvPT_mb)
        /*0068*/ 	.short	0x0380
        /*006a*/ 	.short	0x0011


	//----- nvinfo : EIATTR_SW_WAR
	.align		4
.L_923:
        /*006c*/ 	.byte	0x04, 0x36
        /*006e*/ 	.short	(.L_925 - .L_924)
.L_924:
        /*0070*/ 	.word	0x00000008
.L_925:


//--------------------- .nv.info._Z20multiply_add_kernel2IdEvPT_m --------------------------
	.section	.nv.info._Z20multiply_add_kernel2IdEvPT_m,"",@"SHT_CUDA_INFO"
	.sectionflags	@""
	.align	4


	//----- nvinfo : EIATTR_CUDA_API_VERSION
	.align		4
        /*0000*/ 	.byte	0x04, 0x37
        /*0002*/ 	.short	(.L_927 - .L_926)
.L_926:
        /*0004*/ 	.word	0x00000082


	//----- nvinfo : EIATTR_KPARAM_INFO
	.align		4
.L_927:
        /*0008*/ 	.byte	0x04, 0x17
        /*000a*/ 	.short	(.L_929 - .L_928)
.L_928:
        /*000c*/ 	.word	0x00000000
        /*0010*/ 	.short	0x0001
        /*0012*/ 	.short	0x0008
        /*0014*/ 	.byte	0x00, 0xf0, 0x21, 0x00


	//----- nvinfo : EIATTR_KPARAM_INFO
	.align		4
.L_929:
        /*0018*/ 	.byte	0x04, 0x17
        /*001a*/ 	.short	(.L_931 - .L_930)
.L_930:
        /*001c*/ 	.word	0x00000000
        /*0020*/ 	.short	0x0000
        /*0022*/ 	.short	0x0000
        /*0024*/ 	.byte	0x00, 0xf5, 0x21, 0x00


	//----- nvinfo : EIATTR_SPARSE_MMA_MASK
	.align		4
.L_931:
        /*0028*/ 	.byte	0x03, 0x50
        /*002a*/ 	.short	0x0000


	//----- nvinfo : EIATTR_MAXREG_COUNT
	.align		4
        /*002c*/ 	.byte	0x03, 0x1b
        /*002e*/ 	.short	0x00ff


	//----- nvinfo : EIATTR_MERCURY_ISA_VERSION
	.align		4
        /*0030*/ 	.byte	0x03, 0x5f
        /*0032*/ 	.short	0x0101


	//----- nvinfo : EIATTR_VRC_CTA_INIT_COUNT
	.align		4
        /*0034*/ 	.byte	0x02, 0x4a
	.zero		1
	.zero		1


	//----- nvinfo : EIATTR_EXIT_INSTR_OFFSETS
	.align		4
        /*0038*/ 	.byte	0x04, 0x1c
        /*003a*/ 	.short	(.L_933 - .L_932)


	//   ....[0]....
.L_932:
        /*003c*/ 	.word	0x000000b0


	//   ....[1]....
        /*0040*/ 	.word	0x00001e50


	//----- nvinfo : EIATTR_CRS_STACK_SIZE
	.align		4
.L_933:
        /*0044*/ 	.byte	0x04, 0x1e
        /*0046*/ 	.short	(.L_935 - .L_934)
.L_934:
        /*0048*/ 	.word	0x00000000


	//----- nvinfo : EIATTR_CBANK_PARAM_SIZE
	.align		4
.L_935:
        /*004c*/ 	.byte	0x03, 0x19
        /*004e*/ 	.short	0x0010


	//----- nvinfo : EIATTR_PARAM_CBANK
	.align		4
        /*0050*/ 	.byte	0x04, 0x0a
        /*0052*/ 	.short	(.L_937 - .L_936)
	.align		4
.L_936:
        /*0054*/ 	.word	index@(.nv.constant0._Z20multiply_add_kernel2IdEvPT_m)
        /*0058*/ 	.short	0x0380
        /*005a*/ 	.short	0x0010


	//----- nvinfo : EIATTR_SW_WAR
	.align		4
.L_937:
        /*005c*/ 	.byte	0x04, 0x36
        /*005e*/ 	.short	(.L_939 - .L_938)
.L_938:
        /*0060*/ 	.word	0x00000008
.L_939:


//--------------------- .nv.info._Z21runJacobiCUDA_kernel2IdEviPT_S1_ --------------------------
	.section	.nv.info._Z21runJacobiCUDA_kernel2IdEviPT_S1_,"",@"SHT_CUDA_INFO"
	.sectionflags	@""
	.align	4


	//----- nvinfo : EIATTR_CUDA_API_VERSION
	.align		4
        /*0000*/ 	.byte	0x04, 0x37
        /*0002*/ 	.short	(.L_941 - .L_940)
.L_940:
        /*0004*/ 	.word	0x00000082


	//----- nvinfo : EIATTR_KPARAM_INFO
	.align		4
.L_941:
        /*0008*/ 	.byte	0x04, 0x17
        /*000a*/ 	.short	(.L_943 - .L_942)
.L_942:
        /*000c*/ 	.word	0x00000000
        /*0010*/ 	.short	0x0002
        /*0012*/ 	.short	0x0010
        /*0014*/ 	.byte	0x00, 0xf5, 0x21, 0x00


	//----- nvinfo : EIATTR_KPARAM_INFO
	.align		4
.L_943:
        /*0018*/ 	.byte	0x04, 0x17
        /*001a*/ 	.short	(.L_945 - .L_944)
.L_944:
        /*001c*/ 	.word	0x00000000
        /*0020*/ 	.short	0x0001
        /*0022*/ 	.short	0x0008
        /*0024*/ 	.byte	0x00, 0xf5, 0x21, 0x00


	//----- nvinfo : EIATTR_KPARAM_INFO
	.align		4
.L_945:
        /*0028*/ 	.byte	0x04, 0x17
        /*002a*/ 	.short	(.L_947 - .L_946)
.L_946:
        /*002c*/ 	.word	0x00000000
        /*0030*/ 	.short	0x0000
        /*0032*/ 	.short	0x0000
        /*0034*/ 	.byte	0x00, 0xf0, 0x11, 0x00


	//----- nvinfo : EIATTR_SPARSE_MMA_MASK
	.align		4
.L_947:
        /*0038*/ 	.byte	0x03, 0x50
        /*003a*/ 	.short	0x0000


	//----- nvinfo : EIATTR_MAXREG_COUNT
	.align		4
        /*003c*/ 	.byte	0x03, 0x1b
        /*003e*/ 	.short	0x00ff


	//----- nvinfo : EIATTR_MERCURY_ISA_VERSION
	.align		4
        /*0040*/ 	.byte	0x03, 0x5f
        /*0042*/ 	.short	0x0101


	//----- nvinfo : EIATTR_VRC_CTA_INIT_COUNT
	.align		4
        /*0044*/ 	.byte	0x02, 0x4a
	.zero		1
	.zero		1


	//----- nvinfo : EIATTR_EXIT_INSTR_OFFSETS
	.align		4
        /*0048*/ 	.byte	0x04, 0x1c
        /*004a*/ 	.short	(.L_949 - .L_948)


	//   ....[0]....
.L_948:
        /*004c*/ 	.word	0x00000090


	//   ....[1]....
        /*0050*/ 	.word	0x00000110


	//----- nvinfo : EIATTR_CBANK_PARAM_SIZE
	.align		4
.L_949:
        /*0054*/ 	.byte	0x03, 0x19
        /*0056*/ 	.short	0x0018


	//----- nvinfo : EIATTR_PARAM_CBANK
	.align		4
        /*0058*/ 	.byte	0x04, 0x0a
        /*005a*/ 	.short	(.L_951 - .L_950)
	.align		4
.L_950:
        /*005c*/ 	.word	index@(.nv.constant0._Z21runJacobiCUDA_kernel2IdEviPT_S1_)
        /*0060*/ 	.short	0x0380
        /*0062*/ 	.short	0x0018


	//----- nvinfo : EIATTR_SW_WAR
	.align		4
.L_951:
        /*0064*/ 	.byte	0x04, 0x36
        /*0066*/ 	.short	(.L_953 - .L_952)
.L_952:
        /*0068*/ 	.word	0x00000008
.L_953:


//--------------------- .nv.info._Z21runJacobiCUDA_kernel1IdEviPT_S1_ --------------------------
	.section	.nv.info._Z21runJacobiCUDA_kernel1IdEviPT_S1_,"",@"SHT_CUDA_INFO"
	.sectionflags	@""
	.align	4


	//----- nvinfo : EIATTR_CUDA_API_VERSION
	.align		4
        /*0000*/ 	.byte	0x04, 0x37
        /*0002*/ 	.short	(.L_955 - .L_954)
.L_954:
        /*0004*/ 	.word	0x00000082


	//----- nvinfo : EIATTR_KPARAM_INFO
	.align		4
.L_955:
        /*0008*/ 	.byte	0x04, 0x17
        /*000a*/ 	.short	(.L_957 - .L_956)
.L_956:
        /*000c*/ 	.word	0x00000000
        /*0010*/ 	.short	0x0002
        /*0012*/ 	.short	0x0010
        /*0014*/ 	.byte	0x00, 0xf5, 0x21, 0x00


	//----- nvinfo : EIATTR_KPARAM_INFO
	.align		4
.L_957:
        /*0018*/ 	.byte	0x04, 0x17
        /*001a*/ 	.short	(.L_959 - .L_958)
.L_958:
        /*001c*/ 	.word	0x00000000
        /*0020*/ 	.short	0x0001
        /*0022*/ 	.short	0x0008
        /*0024*/ 	.byte	0x00, 0xf5, 0x21, 0x00


	//----- nvinfo : EIATTR_KPARAM_INFO
	.align		4
.L_959:
        /*0028*/ 	.byte	0x04, 0x17
        /*002a*/ 	.short	(.L_961 - .L_960)
.L_960:
        /*002c*/ 	.word	0x00000000
        /*0030*/ 	.short	0x0000
        /*0032*/ 	.short	0x0000
        /*0034*/ 	.byte	0x00, 0xf0, 0x11, 0x00


	//----- nvinfo : EIATTR_SPARSE_MMA_MASK
	.align		4
.L_961:
        /*0038*/ 	.byte	0x03, 0x50
        /*003a*/ 	.short	0x0000


	//----- nvinfo : EIATTR_MAXREG_COUNT
	.align		4
        /*003c*/ 	.byte	0x03, 0x1b
        /*003e*/ 	.short	0x00ff


	//----- nvinfo : EIATTR_MERCURY_ISA_VERSION
	.align		4
        /*0040*/ 	.byte	0x03, 0x5f
        /*0042*/ 	.short	0x0101


	//----- nvinfo : EIATTR_VRC_CTA_INIT_COUNT
	.align		4
        /*0044*/ 	.byte	0x02, 0x4a
	.zero		1
	.zero		1


	//----- nvinfo : EIATTR_EXIT_INSTR_OFFSETS
	.align		4
        /*0048*/ 	.byte	0x04, 0x1c
        /*004a*/ 	.short	(.L_963 - .L_962)


	//   ....[0]....
.L_962:
        /*004c*/ 	.word	0x00000090


	//   ....[1]....
        /*0050*/ 	.word	0x000001a0


	//----- nvinfo : EIATTR_CBANK_PARAM_SIZE
	.align		4
.L_963:
        /*0054*/ 	.byte	0x03, 0x19
        /*0056*/ 	.short	0x0018


	//----- nvinfo : EIATTR_PARAM_CBANK
	.align		4
        /*0058*/ 	.byte	0x04, 0x0a
        /*005a*/ 	.short	(.L_965 - .L_964)
	.align		4
.L_964:
        /*005c*/ 	.word	index@(.nv.constant0._Z21runJacobiCUDA_kernel1IdEviPT_S1_)
        /*0060*/ 	.short	0x0380
        /*0062*/ 	.short	0x0018


	//----- nvinfo : EIATTR_SW_WAR
	.align		4
.L_965:
        /*0064*/ 	.byte	0x04, 0x36
        /*0066*/ 	.short	(.L_967 - .L_966)
.L_966:
        /*0068*/ 	.word	0x00000008
.L_967:


//--------------------- .nv.info._Z19multiply_add_kernelIdEvPT_m --------------------------
	.section	.nv.info._Z19multiply_add_kernelIdEvPT_m,"",@"SHT_CUDA_INFO"
	.sectionflags	@""
	.align	4


	//----- nvinfo : EIATTR_CUDA_API_VERSION
	.align		4
        /*0000*/ 	.byte	0x04, 0x37
        /*0002*/ 	.short	(.L_969 - .L_968)
.L_968:
        /*0004*/ 	.word	0x00000082


	//----- nvinfo : EIATTR_KPARAM_INFO
	.align		4
.L_969:
        /*0008*/ 	.byte	0x04, 0x17
        /*000a*/ 	.short	(.L_971 - .L_970)
.L_970:
        /*000c*/ 	.word	0x00000000
        /*0010*/ 	.short	0x0001
        /*0012*/ 	.short	0x0008
        /*0014*/ 	.byte	0x00, 0xf0, 0x21, 0x00


	//----- nvinfo : EIATTR_KPARAM_INFO
	.align		4
.L_971:
        /*0018*/ 	.byte	0x04, 0x17
        /*001a*/ 	.short	(.L_973 - .L_972)
.L_972:
        /*001c*/ 	.word	0x00000000
        /*0020*/ 	.short	0x0000
        /*0022*/ 	.short	0x0000
        /*0024*/ 	.byte	0x00, 0xf5, 0x21, 0x00


	//----- nvinfo : EIATTR_SPARSE_MMA_MASK
	.align		4
.L_973:
        /*0028*/ 	.byte	0x03, 0x50
        /*002a*/ 	.short	0x0000


	//----- nvinfo : EIATTR_MAXREG_COUNT
	.align		4
        /*002c*/ 	.byte	0x03, 0x1b
        /*002e*/ 	.short	0x00ff


	//----- nvinfo : EIATTR_MERCURY_ISA_VERSION
	.align		4
        /*0030*/ 	.byte	0x03, 0x5f
        /*0032*/ 	.short	0x0101


	//----- nvinfo : EIATTR_VRC_CTA_INIT_COUNT
	.align		4
        /*0034*/ 	.byte	0x02, 0x4a
	.zero		1
	.zero		1


	//----- nvinfo : EIATTR_EXIT_INSTR_OFFSETS
	.align		4
        /*0038*/ 	.byte	0x04, 0x1c
        /*003a*/ 	.short	(.L_975 - .L_974)


	//   ....[0]....
.L_974:
        /*003c*/ 	.word	0x000000b0


	//   ....[1]....
        /*0040*/ 	.word	0x00001a40


	//----- nvinfo : EIATTR_CRS_STACK_SIZE
	.align		4
.L_975:
        /*0044*/ 	.byte	0x04, 0x1e
        /*0046*/ 	.short	(.L_977 - .L_976)
.L_976:
        /*0048*/ 	.word	0x00000000


	//----- nvinfo : EIATTR_CBANK_PARAM_SIZE
	.align		4
.L_977:
        /*004c*/ 	.byte	0x03, 0x19
        /*004e*/ 	.short	0x0010


	//----- nvinfo : EIATTR_PARAM_CBANK
	.align		4
        /*0050*/ 	.byte	0x04, 0x0a
        /*0052*/ 	.short	(.L_979 - .L_978)
	.align		4
.L_978:
        /*0054*/ 	.word	index@(.nv.constant0._Z19multiply_add_kernelIdEvPT_m)
        /*0058*/ 	.short	0x0380
        /*005a*/ 	.short	0x0010


	//----- nvinfo : EIATTR_SW_WAR
	.align		4
.L_979:
        /*005c*/ 	.byte	0x04, 0x36
        /*005e*/ 	.short	(.L_981 - .L_980)
.L_980:
        /*0060*/ 	.word	0x00000008
.L_981:


//--------------------- .nv.info._Z10add_kernelIdEvPT_m --------------------------
	.section	.nv.info._Z10add_kernelIdEvPT_m,"",@"SHT_CUDA_INFO"
	.sectionflags	@""
	.align	4


	//----- nvinfo : EIATTR_CUDA_API_VERSION
	.align		4
        /*0000*/ 	.byte	0x04, 0x37
        /*0002*/ 	.short	(.L_983 - .L_982)
.L_982:
        /*0004*/ 	.word	0x00000082


	//----- nvinfo : EIATTR_KPARAM_INFO
	.align		4
.L_983:
        /*0008*/ 	.byte	0x04, 0x17
        /*000a*/ 	.short	(.L_985 - .L_984)
.L_984:
        /*000c*/ 	.word	0x00000000
        /*0010*/ 	.short	0x0001
        /*0012*/ 	.short	0x0008
        /*0014*/ 	.byte	0x00, 0xf0, 0x21, 0x00


	//----- nvinfo : EIATTR_KPARAM_INFO
	.align		4
.L_985:
        /*0018*/ 	.byte	0x04, 0x17
        /*001a*/ 	.short	(.L_987 - .L_986)
.L_986:
        /*001c*/ 	.word	0x00000000
        /*0020*/ 	.short	0x0000
        /*0022*/ 	.short	0x0000
        /*0024*/ 	.byte	0x00, 0xf5, 0x21, 0x00


	//----- nvinfo : EIATTR_SPARSE_MMA_MASK
	.align		4
.L_987:
        /*0028*/ 	.byte	0x03, 0x50
        /*002a*/ 	.short	0x0000


	//----- nvinfo : EIATTR_MAXREG_COUNT
	.align		4
        /*002c*/ 	.byte	0x03, 0x1b
        /*002e*/ 	.short	0x00ff


	//----- nvinfo : EIATTR_MERCURY_ISA_VERSION
	.align		4
        /*0030*/ 	.byte	0x03, 0x5f
        /*0032*/ 	.short	0x0101


	//----- nvinfo : EIATTR_VRC_CTA_INIT_COUNT
	.align		4
        /*0034*/ 	.byte	0x02, 0x4a
	.zero		1
	.zero		1


	//----- nvinfo : EIATTR_EXIT_INSTR_OFFSETS
	.align		4
        /*0038*/ 	.byte	0x04, 0x1c
        /*003a*/ 	.short	(.L_989 - .L_988)


	//   ....[0]....
.L_988:
        /*003c*/ 	.word	0x000000b0


	//   ....[1]....
        /*0040*/ 	.word	0x00002240


	//----- nvinfo : EIATTR_CRS_STACK_SIZE
	.align		4
.L_989:
        /*0044*/ 	.byte	0x04, 0x1e
        /*0046*/ 	.short	(.L_991 - .L_990)
.L_990:
        /*0048*/ 	.word	0x00000000


	//----- nvinfo : EIATTR_CBANK_PARAM_SIZE
	.align		4
.L_991:
        /*004c*/ 	.byte	0x03, 0x19
        /*004e*/ 	.short	0x0010


	//----- nvinfo : EIATTR_PARAM_CBANK
	.align		4
        /*0050*/ 	.byte	0x04, 0x0a
        /*0052*/ 	.short	(.L_993 - .L_992)
	.align		4
.L_992:
        /*0054*/ 	.word	index@(.nv.constant0._Z10add_kernelIdEvPT_m)
        /*0058*/ 	.short	0x0380
        /*005a*/ 	.short	0x0010


	//----- nvinfo : EIATTR_SW_WAR
	.align		4
.L_993:
        /*005c*/ 	.byte	0x04, 0x36
        /*005e*/ 	.short	(.L_995 - .L_994)
.L_994:
        /*0060*/ 	.word	0x00000008
.L_995:


//--------------------- .nv.info._Z15multiply_kernelIdEvPT_m --------------------------
	.section	.nv.info._Z15multiply_kernelIdEvPT_m,"",@"SHT_CUDA_INFO"
	.sectionflags	@""
	.align	4


	//----- nvinfo : EIATTR_CUDA_API_VERSION
	.align		4
        /*0000*/ 	.byte	0x04, 0x37
        /*0002*/ 	.short	(.L_997 - .L_996)
.L_996:
        /*0004*/ 	.word	0x00000082


	//----- nvinfo : EIATTR_KPARAM_INFO
	.align		4
.L_997:
        /*0008*/ 	.byte	0x04, 0x17
        /*000a*/ 	.short	(.L_999 - .L_998)
.L_998:
        /*000c*/ 	.word	0x00000000
        /*0010*/ 	.short	0x0001
        /*0012*/ 	.short	0x0008
        /*0014*/ 	.byte	0x00, 0xf0, 0x21, 0x00


	//----- nvinfo : EIATTR_KPARAM_INFO
	.align		4
.L_999:
        /*0018*/ 	.byte	0x04, 0x17
        /*001a*/ 	.short	(.L_1001 - .L_1000)
.L_1000:
        /*001c*/ 	.word	0x00000000
        /*0020*/ 	.short	0x0000
        /*0022*/ 	.short	0x0000
        /*0024*/ 	.byte	0x00, 0xf5, 0x21, 0x00


	//----- nvinfo : EIATTR_SPARSE_MMA_MASK
	.align		4
.L_1001:
        /*0028*/ 	.byte	0x03, 0x50
        /*002a*/ 	.short	0x0000


	//----- nvinfo : EIATTR_MAXREG_COUNT
	.align		4
        /*002c*/ 	.byte	0x03, 0x1b
        /*002e*/ 	.short	0x00ff


	//----- nvinfo : EIATTR_MERCURY_ISA_VERSION
	.align		4
        /*0030*/ 	.byte	0x03, 0x5f
        /*0032*/ 	.short	0x0101


	//----- nvinfo : EIATTR_VRC_CTA_INIT_COUNT
	.align		4
        /*0034*/ 	.byte	0x02, 0x4a
	.zero		1
	.zero		1


	//----- nvinfo : EIATTR_EXIT_INSTR_OFFSETS
	.align		4
        /*0038*/ 	.byte	0x04, 0x1c
        /*003a*/ 	.short	(.L_1003 - .L_1002)


	//   ....[0]....
.L_1002:
        /*003c*/ 	.word	0x000000b0


	//   ....[1]....
        /*0040*/ 	.word	0x00002240


	//----- nvinfo : EIATTR_CRS_STACK_SIZE
	.align		4
.L_1003:
        /*0044*/ 	.byte	0x04, 0x1e
        /*0046*/ 	.short	(.L_1005 - .L_1004)
.L_1004:
        /*0048*/ 	.word	0x00000000


	//----- nvinfo : EIATTR_CBANK_PARAM_SIZE
	.align		4
.L_1005:
        /*004c*/ 	.byte	0x03, 0x19
        /*004e*/ 	.short	0x0010


	//----- nvinfo : EIATTR_PARAM_CBANK
	.align		4
        /*0050*/ 	.byte	0x04, 0x0a
        /*0052*/ 	.short	(.L_1007 - .L_1006)
	.align		4
.L_1006:
        /*0054*/ 	.word	index@(.nv.constant0._Z15multiply_kernelIdEvPT_m)
        /*0058*/ 	.short	0x0380
        /*005a*/ 	.short	0x0010


	//----- nvinfo : EIATTR_SW_WAR
	.align		4
.L_1007:
        /*005c*/ 	.byte	0x04, 0x36
        /*005e*/ 	.short	(.L_1009 - .L_1008)
.L_1008:
        /*0060*/ 	.word	0x00000008
.L_1009:


//--------------------- .nv.info._Z24load_and_multiply_kernelIdEvPT_S1_S1_m --------------------------
	.section	.nv.info._Z24load_and_multiply_kernelIdEvPT_S1_S1_m,"",@"SHT_CUDA_INFO"
	.sectionflags	@""
	.align	4


	//----- nvinfo : EIATTR_CUDA_API_VERSION
	.align		4
        /*0000*/ 	.byte	0x04, 0x37
        /*0002*/ 	.short	(.L_1011 - .L_1010)
.L_1010:
        /*0004*/ 	.word	0x00000082


	//----- nvinfo : EIATTR_KPARAM_INFO
	.align		4
.L_1011:
        /*0008*/ 	.byte	0x04, 0x17
        /*000a*/ 	.short	(.L_1013 - .L_1012)
.L_1012:
        /*000c*/ 	.word	0x00000000
        /*0010*/ 	.short	0x0003
        /*0012*/ 	.short	0x0018
        /*0014*/ 	.byte	0x00, 0xf0, 0x21, 0x00


	//----- nvinfo : EIATTR_KPARAM_INFO
	.align		4
.L_1013:
        /*0018*/ 	.byte	0x04, 0x17
        /*001a*/ 	.short	(.L_1015 - .L_1014)
.L_1014:
        /*001c*/ 	.word	0x00000000
        /*0020*/ 	.short	0x0002
        /*0022*/ 	.short	0x0010
        /*0024*/ 	.byte	0x00, 0xf5, 0x21, 0x00


	//----- nvinfo : EIATTR_KPARAM_INFO
	.align		4
.L_1015:
        /*0028*/ 	.byte	0x04, 0x17
        /*002a*/ 	.short	(.L_1017 - .L_1016)
.L_1016:
        /*002c*/ 	.word	0x00000000
        /*0030*/ 	.short	0x0001
        /*0032*/ 	.short	0x0008
        /*0034*/ 	.byte	0x00, 0xf5, 0x21, 0x00


	//----- nvinfo : EIATTR_KPARAM_INFO
	.align		4
.L_1017:
        /*0038*/ 	.byte	0x04, 0x17
        /*003a*/ 	.short	(.L_1019 - .L_1018)
.L_1018:
        /*003c*/ 	.word	0x00000000
        /*0040*/ 	.short	0x0000
        /*0042*/ 	.short	0x0000
        /*0044*/ 	.byte	0x00, 0xf5, 0x21, 0x00


	//----- nvinfo : EIATTR_SPARSE_MMA_MASK
	.align		4
.L_1019:
        /*0048*/ 	.byte	0x03, 0x50
        /*004a*/ 	.short	0x0000


	//----- nvinfo : EIATTR_MAXREG_COUNT
	.align		4
        /*004c*/ 	.byte	0x03, 0x1b
        /*004e*/ 	.short	0x00ff


	//----- nvinfo : EIATTR_MERCURY_ISA_VERSION
	.align		4
        /*0050*/ 	.byte	0x03, 0x5f
        /*0052*/ 	.short	0x0101


	//----- nvinfo : EIATTR_VRC_CTA_INIT_COUNT
	.align		4
        /*0054*/ 	.byte	0x02, 0x4a
	.zero		1
	.zero		1


	//----- nvinfo : EIATTR_EXIT_INSTR_OFFSETS
	.align		4
        /*0058*/ 	.byte	0x04, 0x1c
        /*005a*/ 	.short	(.L_1021 - .L_1020)


	//   ....[0]....
.L_1020:
        /*005c*/ 	.word	0x000000b0


	//   ....[1]....
        /*0060*/ 	.word	0x00001b10


	//----- nvinfo : EIATTR_CRS_STACK_SIZE
	.align		4
.L_1021:
        /*0064*/ 	.byte	0x04, 0x1e
        /*0066*/ 	.short	(.L_1023 - .L_1022)
.L_1022:
        /*0068*/ 	.word	0x00000000


	//----- nvinfo : EIATTR_CBANK_PARAM_SIZE
	.align		4
.L_1023:
        /*006c*/ 	.byte	0x03, 0x19
        /*006e*/ 	.short	0x0020


	//----- nvinfo : EIATTR_PARAM_CBANK
	.align		4
        /*0070*/ 	.byte	0x04, 0x0a
        /*0072*/ 	.short	(.L_1025 - .L_1024)
	.align		4
.L_1024:
        /*0074*/ 	.word	index@(.nv.constant0._Z24load_and_multiply_kernelIdEvPT_S1_S1_m)
        /*0078*/ 	.short	0x0380
        /*007a*/ 	.short	0x0020


	//----- nvinfo : EIATTR_SW_WAR
	.align		4
.L_1025:
        /*007c*/ 	.byte	0x04, 0x36
        /*007e*/ 	.short	(.L_1027 - .L_1026)
.L_1026:
        /*0080*/ 	.word	0x00000008
.L_1027:


//--------------------- .nv.info._Z24load_and_sum_kernel_iterIdEvPT_S1_S1_m --------------------------
	.section	.nv.info._Z24load_and_sum_kernel_iterIdEvPT_S1_S1_m,"",@"SHT_CUDA_INFO"
	.sectionflags	@""
	.align	4


	//----- nvinfo : EIATTR_CUDA_API_VERSION
	.align		4
        /*0000*/ 	.byte	0x04, 0x37
        /*0002*/ 	.short	(.L_1029 - .L_1028)
.L_1028:
        /*0004*/ 	.word	0x00000082


	//----- nvinfo : EIATTR_KPARAM_INFO
	.align		4
.L_1029:
        /*0008*/ 	.byte	0x04, 0x17
        /*000a*/ 	.short	(.L_1031 - .L_1030)
.L_1030:
        /*000c*/ 	.word	0x00000000
        /*0010*/ 	.short	0x0003
        /*0012*/ 	.short	0x0018
        /*0014*/ 	.byte	0x00, 0xf0, 0x21, 0x00


	//----- nvinfo : EIATTR_KPARAM_INFO
	.align		4
.L_1031:
        /*0018*/ 	.byte	0x04, 0x17
        /*001a*/ 	.short	(.L_1033 - .L_1032)
.L_1032:
        /*001c*/ 	.word	0x00000000
        /*0020*/ 	.short	0x0002
        /*0022*/ 	.short	0x0010
        /*0024*/ 	.byte	0x00, 0xf5, 0x21, 0x00


	//----- nvinfo : EIATTR_KPARAM_INFO
	.align		4
.L_1033:
        /*0028*/ 	.byte	0x04, 0x17
        /*002a*/ 	.short	(.L_1035 - .L_1034)
.L_1034:
        /*002c*/ 	.word	0x00000000
        /*0030*/ 	.short	0x0001
        /*0032*/ 	.short	0x0008
        /*0034*/ 	.byte	0x00, 0xf5, 0x21, 0x00


	//----- nvinfo : EIATTR_KPARAM_INFO
	.align		4
.L_1035:
        /*0038*/ 	.byte	0x04, 0x17
        /*003a*/ 	.short	(.L_1037 - .L_1036)
.L_1036:
        /*003c*/ 	.word	0x00000000
        /*0040*/ 	.short	0x0000
        /*0042*/ 	.short	0x0000
        /*0044*/ 	.byte	0x00, 0xf5, 0x21, 0x00


	//----- nvinfo : EIATTR_SPARSE_MMA_MASK
	.align		4
.L_1037:
        /*0048*/ 	.byte	0x03, 0x50
        /*004a*/ 	.short	0x0000


	//----- nvinfo : EIATTR_MAXREG_COUNT
	.align		4
        /*004c*/ 	.byte	0x03, 0x1b
        /*004e*/ 	.short	0x00ff


	//----- nvinfo : EIATTR_MERCURY_ISA_VERSION
	.align		4
        /*0050*/ 	.byte	0x03, 0x5f
        /*0052*/ 	.short	0x0101


	//----- nvinfo : EIATTR_VRC_CTA_INIT_COUNT
	.align		4
        /*0054*/ 	.byte	0x02, 0x4a
	.zero		1
	.zero		1


	//----- nvinfo : EIATTR_EXIT_INSTR_OFFSETS
	.align		4
        /*0058*/ 	.byte	0x04, 0x1c
        /*005a*/ 	.short	(.L_1039 - .L_1038)


	//   ....[0]....
.L_1038:
        /*005c*/ 	.word	0x000000b0


	//   ....[1]....
        /*0060*/ 	.word	0x00000340


	//----- nvinfo : EIATTR_CRS_STACK_SIZE
	.align		4
.L_1039:
        /*0064*/ 	.byte	0x04, 0x1e
        /*0066*/ 	.short	(.L_1041 - .L_1040)
.L_1040:
        /*0068*/ 	.word	0x00000000


	//----- nvinfo : EIATTR_CBANK_PARAM_SIZE
	.align		4
.L_1041:
        /*006c*/ 	.byte	0x03, 0x19
        /*006e*/ 	.short	0x0020


	//----- nvinfo : EIATTR_PARAM_CBANK
	.align		4
        /*0070*/ 	.byte	0x04, 0x0a
        /*0072*/ 	.short	(.L_1043 - .L_1042)
	.align		4
.L_1042:
        /*0074*/ 	.word	index@(.nv.constant0._Z24load_and_sum_kernel_iterIdEvPT_S1_S1_m)
        /*0078*/ 	.short	0x0380
        /*007a*/ 	.short	0x0020


	//----- nvinfo : EIATTR_SW_WAR
	.align		4
.L_1043:
        /*007c*/ 	.byte	0x04, 0x36
        /*007e*/ 	.short	(.L_1045 - .L_1044)
.L_1044:
        /*0080*/ 	.word	0x00000008
.L_1045:


//--------------------- .nv.info._Z19load_and_sum_kernelIdEvPT_S1_S1_m --------------------------
	.section	.nv.info._Z19load_and_sum_kernelIdEvPT_S1_S1_m,"",@"SHT_CUDA_INFO"
	.sectionflags	@""
	.align	4


	//----- nvinfo : EIATTR_CUDA_API_VERSION
	.align		4
        /*0000*/ 	.byte	0x04, 0x37
        /*0002*/ 	.short	(.L_1047 - .L_1046)
.L_1046:
        /*0004*/ 	.word	0x00000082


	//----- nvinfo : EIATTR_KPARAM_INFO
	.align		4
.L_1047:
        /*0008*/ 	.byte	0x04, 0x17
        /*000a*/ 	.short	(.L_1049 - .L_1048)
.L_1048:
        /*000c*/ 	.word	0x00000000
        /*0010*/ 	.short	0x0003
        /*0012*/ 	.short	0x0018
        /*0014*/ 	.byte	0x00, 0xf0, 0x21, 0x00


	//----- nvinfo : EIATTR_KPARAM_INFO
	.align		4
.L_1049:
        /*0018*/ 	.byte	0x04, 0x17
        /*001a*/ 	.short	(.L_1051 - .L_1050)
.L_1050:
        /*001c*/ 	.word	0x00000000
        /*0020*/ 	.short	0x0002
        /*0022*/ 	.short	0x0010
        /*0024*/ 	.byte	0x00, 0xf5, 0x21, 0x00


	//----- nvinfo : EIATTR_KPARAM_INFO
	.align		4
.L_1051:
        /*0028*/ 	.byte	0x04, 0x17
        /*002a*/ 	.short	(.L_1053 - .L_1052)
.L_1052:
        /*002c*/ 	.word	0x00000000
        /*0030*/ 	.short	0x0001
        /*0032*/ 	.short	0x0008
        /*0034*/ 	.byte	0x00, 0xf5, 0x21, 0x00


	//----- nvinfo : EIATTR_KPARAM_INFO
	.align		4
.L_1053:
        /*0038*/ 	.byte	0x04, 0x17
        /*003a*/ 	.short	(.L_1055 - .L_1054)
.L_1054:
        /*003c*/ 	.word	0x00000000
        /*0040*/ 	.short	0x0000
        /*0042*/ 	.short	0x0000
        /*0044*/ 	.byte	0x00, 0xf5, 0x21, 0x00


	//----- nvinfo : EIATTR_SPARSE_MMA_MASK
	.align		4
.L_1055:
        /*0048*/ 	.byte	0x03, 0x50
        /*004a*/ 	.short	0x0000


	//----- nvinfo : EIATTR_MAXREG_COUNT
	.align		4
        /*004c*/ 	.byte	0x03, 0x1b
        /*004e*/ 	.short	0x00ff


	//----- nvinfo : EIATTR_MERCURY_ISA_VERSION
	.align		4
        /*0050*/ 	.byte	0x03, 0x5f
        /*0052*/ 	.short	0x0101


	//----- nvinfo : EIATTR_VRC_CTA_INIT_COUNT
	.align		4
        /*0054*/ 	.byte	0x02, 0x4a
	.zero		1
	.zero		1


	//----- nvinfo : EIATTR_EXIT_INSTR_OFFSETS
	.align		4
        /*0058*/ 	.byte	0x04, 0x1c
        /*005a*/ 	.short	(.L_1057 - .L_1056)


	//   ....[0]....
.L_1056:
        /*005c*/ 	.word	0x000000b0


	//   ....[1]....
        /*0060*/ 	.word	0x00001b10


	//----- nvinfo : EIATTR_CRS_STACK_SIZE
	.align		4
.L_1057:
        /*0064*/ 	.byte	0x04, 0x1e
        /*0066*/ 	.short	(.L_1059 - .L_1058)
.L_1058:
        /*0068*/ 	.word	0x00000000


	//----- nvinfo : EIATTR_CBANK_PARAM_SIZE
	.align		4
.L_1059:
        /*006c*/ 	.byte	0x03, 0x19
        /*006e*/ 	.short	0x0020


	//----- nvinfo : EIATTR_PARAM_CBANK
	.align		4
        /*0070*/ 	.byte	0x04, 0x0a
        /*0072*/ 	.short	(.L_1061 - .L_1060)
	.align		4
.L_1060:
        /*0074*/ 	.word	index@(.nv.constant0._Z19load_and_sum_kernelIdEvPT_S1_S1_m)
        /*0078*/ 	.short	0x0380
        /*007a*/ 	.short	0x0020


	//----- nvinfo : EIATTR_SW_WAR
	.align		4
.L_1061:
        /*007c*/ 	.byte	0x04, 0x36
        /*007e*/ 	.short	(.L_1063 - .L_1062)
.L_1062:
        /*0080*/ 	.word	0x00000008
.L_1063:


//--------------------- .nv.info._Z12store_kernelIdEvPT_S1_S1_m --------------------------
	.section	.nv.info._Z12store_kernelIdEvPT_S1_S1_m,"",@"SHT_CUDA_INFO"
	.sectionflags	@""
	.align	4


	//----- nvinfo : EIATTR_CUDA_API_VERSION
	.align		4
        /*0000*/ 	.byte	0x04, 0x37
        /*0002*/ 	.short	(.L_1065 - .L_1064)
.L_1064:
        /*0004*/ 	.word	0x00000082


	//----- nvinfo : EIATTR_KPARAM_INFO
	.align		4
.L_1065:
        /*0008*/ 	.byte	0x04, 0x17
        /*000a*/ 	.short	(.L_1067 - .L_1066)
.L_1066:
        /*000c*/ 	.word	0x00000000
        /*0010*/ 	.short	0x0003
        /*0012*/ 	.short	0x0018
        /*0014*/ 	.byte	0x00, 0xf0, 0x21, 0x00


	//----- nvinfo : EIATTR_KPARAM_INFO
	.align		4
.L_1067:
        /*0018*/ 	.byte	0x04, 0x17
        /*001a*/ 	.short	(.L_1069 - .L_1068)
.L_1068:
        /*001c*/ 	.word	0x00000000
        /*0020*/ 	.short	0x0002
        /*0022*/ 	.short	0x0010
        /*0024*/ 	.byte	0x00, 0xf5, 0x21, 0x00


	//----- nvinfo : EIATTR_KPARAM_INFO
	.align		4
.L_1069:
        /*0028*/ 	.byte	0x04, 0x17
        /*002a*/ 	.short	(.L_1071 - .L_1070)
.L_1070:
        /*002c*/ 	.word	0x00000000
        /*0030*/ 	.short	0x0001
        /*0032*/ 	.short	0x0008
        /*0034*/ 	.byte	0x00, 0xf5, 0x21, 0x00


	//----- nvinfo : EIATTR_KPARAM_INFO
	.align		4
.L_1071:
        /*0038*/ 	.byte	0x04, 0x17
        /*003a*/ 	.short	(.L_1073 - .L_1072)
.L_1072:
        /*003c*/ 	.word	0x00000000
        /*0040*/ 	.short	0x0000
        /*0042*/ 	.short	0x0000
        /*0044*/ 	.byte	0x00, 0xf5, 0x21, 0x00


	//----- nvinfo : EIATTR_SPARSE_MMA_MASK
	.align		4
.L_1073:
        /*0048*/ 	.byte	0x03, 0x50
        /*004a*/ 	.short	0x0000


	//----- nvinfo : EIATTR_MAXREG_COUNT
	.align		4
        /*004c*/ 	.byte	0x03, 0x1b
        /*004e*/ 	.short	0x00ff


	//----- nvinfo : EIATTR_MERCURY_ISA_VERSION
	.align		4
        /*0050*/ 	.byte	0x03, 0x5f
        /*0052*/ 	.short	0x0101


	//----- nvinfo : EIATTR_VRC_CTA_INIT_COUNT
	.align		4
        /*0054*/ 	.byte	0x02, 0x4a
	.zero		1
	.zero		1


	//----- nvinfo : EIATTR_EXIT_INSTR_OFFSETS
	.align		4
        /*0058*/ 	.byte	0x04, 0x1c
        /*005a*/ 	.short	(.L_1075 - .L_1074)


	//   ....[0]....
.L_1074:
        /*005c*/ 	.word	0x000000b0


	//   ....[1]....
        /*0060*/ 	.word	0x00000ef0


	//----- nvinfo : EIATTR_CRS_STACK_SIZE
	.align		4
.L_1075:
        /*0064*/ 	.byte	0x04, 0x1e
        /*0066*/ 	.short	(.L_1077 - .L_1076)
.L_1076:
        /*0068*/ 	.word	0x00000000


	//----- nvinfo : EIATTR_CBANK_PARAM_SIZE
	.align		4
.L_1077:
        /*006c*/ 	.byte	0x03, 0x19
        /*006e*/ 	.short	0x0020


	//----- nvinfo : EIATTR_PARAM_CBANK
	.align		4
        /*0070*/ 	.byte	0x04, 0x0a
        /*0072*/ 	.short	(.L_1079 - .L_1078)
	.align		4
.L_1078:
        /*0074*/ 	.word	index@(.nv.constant0._Z12store_kernelIdEvPT_S1_S1_m)
        /*0078*/ 	.short	0x0380
        /*007a*/ 	.short	0x0020


	//----- nvinfo : EIATTR_SW_WAR
	.align		4
.L_1079:
        /*007c*/ 	.byte	0x04, 0x36
        /*007e*/ 	.short	(.L_1081 - .L_1080)
.L_1080:
        /*0080*/ 	.word	0x00000008
.L_1081:


//--------------------- .nv.info._Z18d_bilateral_filterIfEvPT_iifi --------------------------
	.section	.nv.info._Z18d_bilateral_filterIfEvPT_iifi,"",@"SHT_CUDA_INFO"
	.sectionflags	@""
	.align	4


	//----- nvinfo : EIATTR_CUDA_API_VERSION
	.align		4
        /*0000*/ 	.byte	0x04, 0x37
        /*0002*/ 	.short	(.L_1083 - .L_1082)
.L_1082:
        /*0004*/ 	.word	0x00000082


	//----- nvinfo : EIATTR_KPARAM_INFO
	.align		4
.L_1083:
        /*0008*/ 	.byte	0x04, 0x17
        /*000a*/ 	.short	(.L_1085 - .L_1084)
.L_1084:
        /*000c*/ 	.word	0x00000000
        /*0010*/ 	.short	0x0004
        /*0012*/ 	.short	0x0014
        /*0014*/ 	.byte	0x00, 0xf0, 0x11, 0x00


	//----- nvinfo : EIATTR_KPARAM_INFO
	.align		4
.L_1085:
        /*0018*/ 	.byte	0x04, 0x17
        /*001a*/ 	.short	(.L_1087 - .L_1086)
.L_1086:
        /*001c*/ 	.word	0x00000000
        /*0020*/ 	.short	0x0003
        /*0022*/ 	.short	0x0010
        /*0024*/ 	.byte	0x00, 0xf0, 0x11, 0x00


	//----- nvinfo : EIATTR_KPARAM_INFO
	.align		4
.L_1087:
        /*0028*/ 	.byte	0x04, 0x17
        /*002a*/ 	.short	(.L_1089 - .L_1088)
.L_1088:
        /*002c*/ 	.word	0x00000000
        /*0030*/ 	.short	0x0002
        /*0032*/ 	.short	0x000c
        /*0034*/ 	.byte	0x00, 0xf0, 0x11, 0x00


	//----- nvinfo : EIATTR_KPARAM_INFO
	.align		4
.L_1089:
        /*0038*/ 	.byte	0x04, 0x17
        /*003a*/ 	.short	(.L_1091 - .L_1090)
.L_1090:
        /*003c*/ 	.word	0x00000000
        /*0040*/ 	.short	0x0001
        /*0042*/ 	.short	0x0008
        /*0044*/ 	.byte	0x00, 0xf0, 0x11, 0x00


	//----- nvinfo : EIATTR_KPARAM_INFO
	.align		4
.L_1091:
        /*0048*/ 	.byte	0x04, 0x17
        /*004a*/ 	.short	(.L_1093 - .L_1092)
.L_1092:
        /*004c*/ 	.word	0x00000000
        /*0050*/ 	.short	0x0000
        /*0052*/ 	.short	0x0000
        /*0054*/ 	.byte	0x00, 0xf5, 0x21, 0x00


	//----- nvinfo : EIATTR_SPARSE_MMA_MASK
	.align		4
.L_1093:
        /*0058*/ 	.byte	0x03, 0x50
        /*005a*/ 	.short	0x0000


	//----- nvinfo : EIATTR_MAXREG_COUNT
	.align		4
        /*005c*/ 	.byte	0x03, 0x1b
        /*005e*/ 	.short	0x00ff


	//----- nvinfo : EIATTR_MERCURY_ISA_VERSION
	.align		4
        /*0060*/ 	.byte	0x03, 0x5f
        /*0062*/ 	.short	0x0101


	//----- nvinfo : EIATTR_VRC_CTA_INIT_COUNT
	.align		4
        /*0064*/ 	.byte	0x02, 0x4a
	.zero		1
	.zero		1


	//----- nvinfo : EIATTR_EXIT_INSTR_OFFSETS
	.align		4
        /*0068*/ 	.byte	0x04, 0x1c
        /*006a*/ 	.short	(.L_1095 - .L_1094)


	//   ....[0]....
.L_1094:
        /*006c*/ 	.word	0x00000790


	//   ....[1]....
        /*0070*/ 	.word	0x000026f0


	//----- nvinfo : EIATTR_CRS_STACK_SIZE
	.align		4
.L_1095:
        /*0074*/ 	.byte	0x04, 0x1e
        /*0076*/ 	.short	(.L_1097 - .L_1096)
.L_1096:
        /*0078*/ 	.word	0x00000000


	//----- nvinfo : EIATTR_CBANK_PARAM_SIZE
	.align		4
.L_1097:
        /*007c*/ 	.byte	0x03, 0x19
        /*007e*/ 	.short	0x0018


	//----- nvinfo : EIATTR_PARAM_CBANK
	.align		4
        /*0080*/ 	.byte	0x04, 0x0a
        /*0082*/ 	.short	(.L_1099 - .L_1098)
	.align		4
.L_1098:
        /*0084*/ 	.word	index@(.nv.constant0._Z18d_bilateral_filterIfEvPT_iifi)
        /*0088*/ 	.short	0x0380
        /*008a*/ 	.short	0x0018


	//----- nvinfo : EIATTR_SW_WAR
	.align		4
.L_1099:
        /*008c*/ 	.byte	0x04, 0x36
        /*008e*/ 	.short	(.L_1101 - .L_1100)
.L_1100:
        /*0090*/ 	.word	0x00000008
.L_1101:


//--------------------- .nv.info._Z11test_kernelIfEvPT_S1_S1_m --------------------------
	.section	.nv.info._Z11test_kernelIfEvPT_S1_S1_m,"",@"SHT_CUDA_INFO"
	.sectionflags	@""
	.align	4


	//----- nvinfo : EIATTR_CUDA_API_VERSION
	.align		4
        /*0000*/ 	.byte	0x04, 0x37
        /*0002*/ 	.short	(.L_1103 - .L_1102)
.L_1102:
        /*0004*/ 	.word	0x00000082


	//----- nvinfo : EIATTR_KPARAM_INFO
	.align		4
.L_1103:
        /*0008*/ 	.byte	0x04, 0x17
        /*000a*/ 	.short	(.L_1105 - .L_1104)
.L_1104:
        /*000c*/ 	.word	0x00000000
        /*0010*/ 	.short	0x0003
        /*0012*/ 	.short	0x0018
        /*0014*/ 	.byte	0x00, 0xf0, 0x21, 0x00


	//----- nvinfo : EIATTR_KPARAM_INFO
	.align		4
.L_1105:
        /*0018*/ 	.byte	0x04, 0x17
        /*001a*/ 	.short	(.L_1107 - .L_1106)
.L_1106:
        /*001c*/ 	.word	0x00000000
        /*0020*/ 	.short	0x0002
        /*0022*/ 	.short	0x0010
        /*0024*/ 	.byte	0x00, 0xf5, 0x21, 0x00


	//----- nvinfo : EIATTR_KPARAM_INFO
	.align		4
.L_1107:
        /*0028*/ 	.byte	0x04, 0x17
        /*002a*/ 	.short	(.L_1109 - .L_1108)
.L_1108:
        /*002c*/ 	.word	0x00000000
        /*0030*/ 	.short	0x0001
        /*0032*/ 	.short	0x0008
        /*0034*/ 	.byte	0x00, 0xf5, 0x21, 0x00


	//----- nvinfo : EIATTR_KPARAM_INFO
	.align		4
.L_1109:
        /*0038*/ 	.byte	0x04, 0x17
        /*003a*/ 	.short	(.L_1111 - .L_1110)
.L_1110:
        /*003c*/ 	.word	0x00000000
        /*0040*/ 	.short	0x0000
        /*0042*/ 	.short	0x0000
        /*0044*/ 	.byte	0x00, 0xf5, 0x21, 0x00


	//----- nvinfo : EIATTR_SPARSE_MMA_MASK
	.align		4
.L_1111:
        /*0048*/ 	.byte	0x03, 0x50
        /*004a*/ 	.short	0x0000


	//----- nvinfo : EIATTR_MAXREG_COUNT
	.align		4
        /*004c*/ 	.byte	0x03, 0x1b
        /*004e*/ 	.short	0x00ff


	//----- nvinfo : EIATTR_MERCURY_ISA_VERSION
	.align		4
        /*0050*/ 	.byte	0x03, 0x5f
        /*0052*/ 	.short	0x0101


	//----- nvinfo : EIATTR_VRC_CTA_INIT_COUNT
	.align		4
        /*0054*/ 	.byte	0x02, 0x4a
	.zero		1
	.zero		1


	//----- nvinfo : EIATTR_EXIT_INSTR_OFFSETS
	.align		4
        /*0058*/ 	.byte	0x04, 0x1c
        /*005a*/ 	.short	(.L_1113 - .L_1112)


	//   ....[0]....
.L_1112:
        /*005c*/ 	.word	0x000000b0


	//   ....[1]....
        /*0060*/ 	.word	0x000011b0


	//----- nvinfo : EIATTR_CRS_STACK_SIZE
	.align		4
.L_1113:
        /*0064*/ 	.byte	0x04, 0x1e
        /*0066*/ 	.short	(.L_1115 - .L_1114)
.L_1114:
        /*0068*/ 	.word	0x00000000


	//----- nvinfo : EIATTR_CBANK_PARAM_SIZE
	.align		4
.L_1115:
        /*006c*/ 	.byte	0x03, 0x19
        /*006e*/ 	.short	0x0020


	//----- nvinfo : EIATTR_PARAM_CBANK
	.align		4
        /*0070*/ 	.byte	0x04, 0x0a
        /*0072*/ 	.short	(.L_1117 - .L_1116)
	.align		4
.L_1116:
        /*0074*/ 	.word	index@(.nv.constant0._Z11test_kernelIfEvPT_S1_S1_m)
        /*0078*/ 	.short	0x0380
        /*007a*/ 	.short	0x0020


	//----- nvinfo : EIATTR_SW_WAR
	.align		4
.L_1117:
        /*007c*/ 	.byte	0x04, 0x36
        /*007e*/ 	.short	(.L_1119 - .L_1118)
.L_1118:
        /*0080*/ 	.word	0x00000008
.L_1119:


//--------------------- .nv.info._Z27multiply_add_kernel_defaultIfEvPT_m --------------------------
	.section	.nv.info._Z27multiply_add_kernel_defaultIfEvPT_m,"",@"SHT_CUDA_INFO"
	.sectionflags	@""
	.align	4


	//----- nvinfo : EIATTR_CUDA_API_VERSION
	.align		4
        /*0000*/ 	.byte	0x04, 0x37
        /*0002*/ 	.short	(.L_1121 - .L_1120)
.L_1120:
        /*0004*/ 	.word	0x00000082


	//----- nvinfo : EIATTR_KPARAM_INFO
	.align		4
.L_1121:
        /*0008*/ 	.byte	0x04, 0x17
        /*000a*/ 	.short	(.L_1123 - .L_1122)
.L_1122:
        /*000c*/ 	.word	0x00000000
        /*0010*/ 	.short	0x0001
        /*0012*/ 	.short	0x0008
        /*0014*/ 	.byte	0x00, 0xf0, 0x21, 0x00


	//----- nvinfo : EIATTR_KPARAM_INFO
	.align		4
.L_1123:
        /*0018*/ 	.byte	0x04, 0x17
        /*001a*/ 	.short	(.L_1125 - .L_1124)
.L_1124:
        /*001c*/ 	.word	0x00000000
        /*0020*/ 	.short	0x0000
        /*0022*/ 	.short	0x0000
        /*0024*/ 	.byte	0x00, 0xf5, 0x21, 0x00


	//----- nvinfo : EIATTR_SPARSE_MMA_MASK
	.align		4
.L_1125:
        /*0028*/ 	.byte	0x03, 0x50
        /*002a*/ 	.short	0x0000


	//----- nvinfo : EIATTR_MAXREG_COUNT
	.align		4
        /*002c*/ 	.byte	0x03, 0x1b
        /*002e*/ 	.short	0x00ff


	//----- nvinfo : EIATTR_MERCURY_ISA_VERSION
	.align		4
        /*0030*/ 	.byte	0x03, 0x5f
        /*0032*/ 	.short	0x0101


	//----- nvinfo : EIATTR_VRC_CTA_INIT_COUNT
	.align		4
        /*0034*/ 	.byte	0x02, 0x4a
	.zero		1
	.zero		1


	//----- nvinfo : EIATTR_EXIT_INSTR_OFFSETS
	.align		4
        /*0038*/ 	.byte	0x04, 0x1c
        /*003a*/ 	.short	(.L_1127 - .L_1126)


	//   ....[0]....
.L_1126:
        /*003c*/ 	.word	0x000000b0


	//   ....[1]....
        /*0040*/ 	.word	0x00000970


	//----- nvinfo : EIATTR_CRS_STACK_SIZE
	.align		4
.L_1127:
        /*0044*/ 	.byte	0x04, 0x1e
        /*0046*/ 	.short	(.L_1129 - .L_1128)
.L_1128:
        /*0048*/ 	.word	0x00000000


	//----- nvinfo : EIATTR_CBANK_PARAM_SIZE
	.align		4
.L_1129:
        /*004c*/ 	.byte	0x03, 0x19
        /*004e*/ 	.short	0x0010


	//----- nvinfo : EIATTR_PARAM_CBANK
	.align		4
        /*0050*/ 	.byte	0x04, 0x0a
        /*0052*/ 	.short	(.L_1131 - .L_1130)
	.align		4
.L_1130:
        /*0054*/ 	.word	index@(.nv.constant0._Z27multiply_add_kernel_defaultIfEvPT_m)
        /*0058*/ 	.short	0x0380
        /*005a*/ 	.short	0x0010


	//----- nvinfo : EIATTR_SW_WAR
	.align		4
.L_1131:
        /*005c*/ 	.byte	0x04, 0x36
        /*005e*/ 	.short	(.L_1133 - .L_1132)
.L_1132:
        /*0060*/ 	.word	0x00000008
.L_1133:


//--------------------- .nv.info._Z24multiply_add_kernel_iterIfEvPT_m --------------------------
	.section	.nv.info._Z24multiply_add_kernel_iterIfEvPT_m,"",@"SHT_CUDA_INFO"
	.sectionflags	@""
	.align	4


	//----- nvinfo : EIATTR_CUDA_API_VERSION
	.align		4
        /*0000*/ 	.byte	0x04, 0x37
        /*0002*/ 	.short	(.L_1135 - .L_1134)
.L_1134:
        /*0004*/ 	.word	0x00000082


	//----- nvinfo : EIATTR_KPARAM_INFO
	.align		4
.L_1135:
        /*0008*/ 	.byte	0x04, 0x17
        /*000a*/ 	.short	(.L_1137 - .L_1136)
.L_1136:
        /*000c*/ 	.word	0x00000000
        /*0010*/ 	.short	0x0001
        /*0012*/ 	.short	0x0008
        /*0014*/ 	.byte	0x00, 0xf0, 0x21, 0x00


	//----- nvinfo : EIATTR_KPARAM_INFO
	.align		4
.L_1137:
        /*0018*/ 	.byte	0x04, 0x17
        /*001a*/ 	.short	(.L_1139 - .L_1138)
.L_1138:
        /*001c*/ 	.word	0x00000000
        /*0020*/ 	.short	0x0000
        /*0022*/ 	.short	0x0000
        /*0024*/ 	.byte	0x00, 0xf5, 0x21, 0x00


	//----- nvinfo : EIATTR_SPARSE_MMA_MASK
	.align		4
.L_1139:
        /*0028*/ 	.byte	0x03, 0x50
        /*002a*/ 	.short	0x0000


	//----- nvinfo : EIATTR_MAXREG_COUNT
	.align		4
        /*002c*/ 	.byte	0x03, 0x1b
        /*002e*/ 	.short	0x00ff


	//----- nvinfo : EIATTR_MERCURY_ISA_VERSION
	.align		4
        /*0030*/ 	.byte	0x03, 0x5f
        /*0032*/ 	.short	0x0101


	//----- nvinfo : EIATTR_VRC_CTA_INIT_COUNT
	.align		4
        /*0034*/ 	.byte	0x02, 0x4a
	.zero		1
	.zero		1


	//----- nvinfo : EIATTR_EXIT_INSTR_OFFSETS
	.align		4
        /*0038*/ 	.byte	0x04, 0x1c
        /*003a*/ 	.short	(.L_1141 - .L_1140)


	//   ....[0]....
.L_1140:
        /*003c*/ 	.word	0x000000b0


	//   ....[1]....
        /*0040*/ 	.word	0x000002d0


	//----- nvinfo : EIATTR_CRS_STACK_SIZE
	.align		4
.L_1141:
        /*0044*/ 	.byte	0x04, 0x1e
        /*0046*/ 	.short	(.L_1143 - .L_1142)
.L_1142:
        /*0048*/ 	.word	0x00000000


	//----- nvinfo : EIATTR_CBANK_PARAM_SIZE
	.align		4
.L_1143:
        /*004c*/ 	.byte	0x03, 0x19
        /*004e*/ 	.short	0x0010


	//----- nvinfo : EIATTR_PARAM_CBANK
	.align		4
        /*0050*/ 	.byte	0x04, 0x0a
        /*0052*/ 	.short	(.L_1145 - .L_1144)
	.align		4
.L_1144:
        /*0054*/ 	.word	index@(.nv.constant0._Z24multiply_add_kernel_iterIfEvPT_m)
        /*0058*/ 	.short	0x0380
        /*005a*/ 	.short	0x0010


	//----- nvinfo : EIATTR_SW_WAR
	.align		4
.L_1145:
        /*005c*/ 	.byte	0x04, 0x36
        /*005e*/ 	.short	(.L_1147 - .L_1146)
.L_1146:
        /*0060*/ 	.word	0x00000008
.L_1147:


//--------------------- .nv.info._Z14iterate_kernelIfEvPT_mb --------------------------
	.section	.nv.info._Z14iterate_kernelIfEvPT_mb,"",@"SHT_CUDA_INFO"
	.sectionflags	@""
	.align	4


	//----- nvinfo : EIATTR_CUDA_API_VERSION
	.align		4
        /*0000*/ 	.byte	0x04, 0x37
        /*0002*/ 	.short	(.L_1149 - .L_1148)
.L_1148:
        /*0004*/ 	.word	0x00000082


	//----- nvinfo : EIATTR_KPARAM_INFO
	.align		4
.L_1149:
        /*0008*/ 	.byte	0x04, 0x17
        /*000a*/ 	.short	(.L_1151 - .L_1150)
.L_1150:
        /*000c*/ 	.word	0x00000000
        /*0010*/ 	.short	0x0002
        /*0012*/ 	.short	0x0010
        /*0014*/ 	.byte	0x00, 0xf0, 0x05, 0x00


	//----- nvinfo : EIATTR_KPARAM_INFO
	.align		4
.L_1151:
        /*0018*/ 	.byte	0x04, 0x17
        /*001a*/ 	.short	(.L_1153 - .L_1152)
.L_1152:
        /*001c*/ 	.word	0x00000000
        /*0020*/ 	.short	0x0001
        /*0022*/ 	.short	0x0008
        /*0024*/ 	.byte	0x00, 0xf0, 0x21, 0x00


	//----- nvinfo : EIATTR_KPARAM_INFO
	.align		4
.L_1153:
        /*0028*/ 	.byte	0x04, 0x17
        /*002a*/ 	.short	(.L_1155 - .L_1154)
.L_1154:
        /*002c*/ 	.word	0x00000000
        /*0030*/ 	.short	0x0000
        /*0032*/ 	.short	0x0000
        /*0034*/ 	.byte	0x00, 0xf5, 0x21, 0x00


	//----- nvinfo : EIATTR_SPARSE_MMA_MASK
	.align		4
.L_1155:
        /*0038*/ 	.byte	0x03, 0x50
        /*003a*/ 	.short	0x0000


	//----- nvinfo : EIATTR_MAXREG_COUNT
	.align		4
        /*003c*/ 	.byte	0x03, 0x1b
        /*003e*/ 	.short	0x00ff


	//----- nvinfo : EIATTR_MERCURY_ISA_VERSION
	.align		4
        /*0040*/ 	.byte	0x03, 0x5f
        /*0042*/ 	.short	0x0101


	//----- nvinfo : EIATTR_VRC_CTA_INIT_COUNT
	.align		4
        /*0044*/ 	.byte	0x02, 0x4a
	.zero		1
	.zero		1


	//----- nvinfo : EIATTR_EXIT_INSTR_OFFSETS
	.align		4
        /*0048*/ 	.byte	0x04, 0x1c
        /*004a*/ 	.short	(.L_1157 - .L_1156)


	//   ....[0]....
.L_1156:
        /*004c*/ 	.word	0x000000b0


	//   ....[1]....
        /*0050*/ 	.word	0x000002d0


	//----- nvinfo : EIATTR_CRS_STACK_SIZE
	.align		4
.L_1157:
        /*0054*/ 	.byte	0x04, 0x1e
        /*0056*/ 	.short	(.L_1159 - .L_1158)
.L_1158:
        /*0058*/ 	.word	0x00000000


	//----- nvinfo : EIATTR_CBANK_PARAM_SIZE
	.align		4
.L_1159:
        /*005c*/ 	.byte	0x03, 0x19
        /*005e*/ 	.short	0x0011


	//----- nvinfo : EIATTR_PARAM_CBANK
	.align		4
        /*0060*/ 	.byte	0x04, 0x0a
        /*0062*/ 	.short	(.L_1161 - .L_1160)
	.align		4
.L_1160:
        /*0064*/ 	.word	index@(.nv.constant0._Z14iterate_kernelIfEvPT_mb)
        /*0068*/ 	.short	0x0380
        /*006a*/ 	.short	0x0011


	//----- nvinfo : EIATTR_SW_WAR
	.align		4
.L_1161:
        /*006c*/ 	.byte	0x04, 0x36
        /*006e*/ 	.short	(.L_1163 - .L_1162)
.L_1162:
        /*0070*/ 	.word	0x00000008
.L_1163:


//--------------------- .nv.info._Z20multiply_add_kernel2IfEvPT_m --------------------------
	.section	.nv.info._Z20multiply_add_kernel2IfEvPT_m,"",@"SHT_CUDA_INFO"
	.sectionflags	@""
	.align	4


	//----- nvinfo : EIATTR_CUDA_API_VERSION
	.align		4
        /*0000*/ 	.byte	0x04, 0x37
        /*0002*/ 	.short	(.L_1165 - .L_1164)
.L_1164:
        /*0004*/ 	.word	0x00000082


	//----- nvinfo : EIATTR_KPARAM_INFO
	.align		4
.L_1165:
        /*0008*/ 	.byte	0x04, 0x17
        /*000a*/ 	.short	(.L_1167 - .L_1166)
.L_1166:
        /*000c*/ 	.word	0x00000000
        /*0010*/ 	.short	0x0001
        /*0012*/ 	.short	0x0008
        /*0014*/ 	.byte	0x00, 0xf0, 0x21, 0x00


	//----- nvinfo : EIATTR_KPARAM_INFO
	.align		4
.L_1167:
        /*0018*/ 	.byte	0x04, 0x17
        /*001a*/ 	.short	(.L_1169 - .L_1168)
.L_1168:
        /*001c*/ 	.word	0x00000000
        /*0020*/ 	.short	0x0000
        /*0022*/ 	.short	0x0000
        /*0024*/ 	.byte	0x00, 0xf5, 0x21, 0x00


	//----- nvinfo : EIATTR_SPARSE_MMA_MASK
	.align		4
.L_1169:
        /*0028*/ 	.byte	0x03, 0x50
        /*002a*/ 	.short	0x0000


	//----- nvinfo : EIATTR_MAXREG_COUNT
	.align		4
        /*002c*/ 	.byte	0x03, 0x1b
        /*002e*/ 	.short	0x00ff


	//----- nvinfo : EIATTR_MERCURY_ISA_VERSION
	.align		4
        /*0030*/ 	.byte	0x03, 0x5f
        /*0032*/ 	.short	0x0101


	//----- nvinfo : EIATTR_VRC_CTA_INIT_COUNT
	.align		4
        /*0034*/ 	.byte	0x02, 0x4a
	.zero		1
	.zero		1


	//----- nvinfo : EIATTR_EXIT_INSTR_OFFSETS
	.align		4
        /*0038*/ 	.byte	0x04, 0x1c
        /*003a*/ 	.short	(.L_1171 - .L_1170)


	//   ....[0]....
.L_1170:
        /*003c*/ 	.word	0x000000b0


	//   ....[1]....
        /*0040*/ 	.word	0x00001e70


	//----- nvinfo : EIATTR_CRS_STACK_SIZE
	.align		4
.L_1171:
        /*0044*/ 	.byte	0x04, 0x1e
        /*0046*/ 	.short	(.L_1173 - .L_1172)
.L_1172:
        /*0048*/ 	.word	0x00000000


	//----- nvinfo : EIATTR_CBANK_PARAM_SIZE
	.align		4
.L_1173:
        /*004c*/ 	.byte	0x03, 0x19
        /*004e*/ 	.short	0x0010


	//----- nvinfo : EIATTR_PARAM_CBANK
	.align		4
        /*0050*/ 	.byte	0x04, 0x0a
        /*0052*/ 	.short	(.L_1175 - .L_1174)
	.align		4
.L_1174:
        /*0054*/ 	.word	index@(.nv.constant0._Z20multiply_add_kernel2IfEvPT_m)
        /*0058*/ 	.short	0x0380
        /*005a*/ 	.short	0x0010


	//----- nvinfo : EIATTR_SW_WAR
	.align		4
.L_1175:
        /*005c*/ 	.byte	0x04, 0x36
        /*005e*/ 	.short	(.L_1177 - .L_1176)
.L_1176:
        /*0060*/ 	.word	0x00000008
.L_1177:


//--------------------- .nv.info._Z21runJacobiCUDA_kernel2IfEviPT_S1_ --------------------------
	.section	.nv.info._Z21runJacobiCUDA_kernel2IfEviPT_S1_,"",@"SHT_CUDA_INFO"
	.sectionflags	@""
	.align	4


	//----- nvinfo : EIATTR_CUDA_API_VERSION
	.align		4
        /*0000*/ 	.byte	0x04, 0x37
        /*0002*/ 	.short	(.L_1179 - .L_1178)
.L_1178:
        /*0004*/ 	.word	0x00000082


	//----- nvinfo : EIATTR_KPARAM_INFO
	.align		4
.L_1179:
        /*0008*/ 	.byte	0x04, 0x17
        /*000a*/ 	.short	(.L_1181 - .L_1180)
.L_1180:
        /*000c*/ 	.word	0x00000000
        /*0010*/ 	.short	0x0002
        /*0012*/ 	.short	0x0010
        /*0014*/ 	.byte	0x00, 0xf5, 0x21, 0x00


	//----- nvinfo : EIATTR_KPARAM_INFO
	.align		4
.L_1181:
        /*0018*/ 	.byte	0x04, 0x17
        /*001a*/ 	.short	(.L_1183 - .L_1182)
.L_1182:
        /*001c*/ 	.word	0x00000000
        /*0020*/ 	.short	0x0001
        /*0022*/ 	.short	0x0008
        /*0024*/ 	.byte	0x00, 0xf5, 0x21, 0x00


	//----- nvinfo : EIATTR_KPARAM_INFO
	.align		4
.L_1183:
        /*0028*/ 	.byte	0x04, 0x17
        /*002a*/ 	.short	(.L_1185 - .L_1184)
.L_1184:
        /*002c*/ 	.word	0x00000000
        /*0030*/ 	.short	0x0000
        /*0032*/ 	.short	0x0000
        /*0034*/ 	.byte	0x00, 0xf0, 0x11, 0x00


	//----- nvinfo : EIATTR_SPARSE_MMA_MASK
	.align		4
.L_1185:
        /*0038*/ 	.byte	0x03, 0x50
        /*003a*/ 	.short	0x0000


	//----- nvinfo : EIATTR_MAXREG_COUNT
	.align		4
        /*003c*/ 	.byte	0x03, 0x1b
        /*003e*/ 	.short	0x00ff


	//----- nvinfo : EIATTR_MERCURY_ISA_VERSION
	.align		4
        /*0040*/ 	.byte	0x03, 0x5f
        /*0042*/ 	.short	0x0101


	//----- nvinfo : EIATTR_VRC_CTA_INIT_COUNT
	.align		4
        /*0044*/ 	.byte	0x02, 0x4a
	.zero		1
	.zero		1


	//----- nvinfo : EIATTR_EXIT_INSTR_OFFSETS
	.align		4
        /*0048*/ 	.byte	0x04, 0x1c
        /*004a*/ 	.short	(.L_1187 - .L_1186)


	//   ....[0]....
.L_1186:
        /*004c*/ 	.word	0x00000090


	//   ....[1]....
        /*0050*/ 	.word	0x00000110


	//----- nvinfo : EIATTR_CBANK_PARAM_SIZE
	.align		4
.L_1187:
        /*0054*/ 	.byte	0x03, 0x19
        /*0056*/ 	.short	0x0018


	//----- nvinfo : EIATTR_PARAM_CBANK
	.align		4
        /*0058*/ 	.byte	0x04, 0x0a
        /*005a*/ 	.short	(.L_1189 - .L_1188)
	.align		4
.L_1188:
        /*005c*/ 	.word	index@(.nv.constant0._Z21runJacobiCUDA_kernel2IfEviPT_S1_)
        /*0060*/ 	.short	0x0380
        /*0062*/ 	.short	0x0018


	//----- nvinfo : EIATTR_SW_WAR
	.align		4
.L_1189:
        /*0064*/ 	.byte	0x04, 0x36
        /*0066*/ 	.short	(.L_1191 - .L_1190)
.L_1190:
        /*0068*/ 	.word	0x00000008
.L_1191:


//--------------------- .nv.info._Z21runJacobiCUDA_kernel1IfEviPT_S1_ --------------------------
	.section	.nv.info._Z21runJacobiCUDA_kernel1IfEviPT_S1_,"",@"SHT_CUDA_INFO"
	.sectionflags	@""
	.align	4


	//----- nvinfo : EIATTR_CUDA_API_VERSION
	.align		4
        /*0000*/ 	.byte	0x04, 0x37
        /*0002*/ 	.short	(.L_1193 - .L_1192)
.L_1192:
        /*0004*/ 	.word	0x00000082


	//----- nvinfo : EIATTR_KPARAM_INFO
	.align		4
.L_1193:
        /*0008*/ 	.byte	0x04, 0x17
        /*000a*/ 	.short	(.L_1195 - .L_1194)
.L_1194:
        /*000c*/ 	.word	0x00000000
        /*0010*/ 	.short	0x0002
        /*0012*/ 	.short	0x0010
        /*0014*/ 	.byte	0x00, 0xf5, 0x21, 0x00


	//----- nvinfo : EIATTR_KPARAM_INFO
	.align		4
.L_1195:
        /*0018*/ 	.byte	0x04, 0x17
        /*001a*/ 	.short	(.L_1197 - .L_1196)
.L_1196:
        /*001c*/ 	.word	0x00000000
        /*0020*/ 	.short	0x0001
        /*0022*/ 	.short	0x0008
        /*0024*/ 	.byte	0x00, 0xf5, 0x21, 0x00


	//----- nvinfo : EIATTR_KPARAM_INFO
	.align		4
.L_1197:
        /*0028*/ 	.byte	0x04, 0x17
        /*002a*/ 	.short	(.L_1199 - .L_1198)
.L_1198:
        /*002c*/ 	.word	0x00000000
        /*0030*/ 	.short	0x0000
        /*0032*/ 	.short	0x0000
        /*0034*/ 	.byte	0x00, 0xf0, 0x11, 0x00


	//----- nvinfo : EIATTR_SPARSE_MMA_MASK
	.align		4
.L_1199:
        /*0038*/ 	.byte	0x03, 0x50
        /*003a*/ 	.short	0x0000


	//----- nvinfo : EIATTR_MAXREG_COUNT
	.align		4
        /*003c*/ 	.byte	0x03, 0x1b
        /*003e*/ 	.short	0x00ff


	//----- nvinfo : EIATTR_MERCURY_ISA_VERSION
	.align		4
        /*0040*/ 	.byte	0x03, 0x5f
        /*0042*/ 	.short	0x0101


	//----- nvinfo : EIATTR_VRC_CTA_INIT_COUNT
	.align		4
        /*0044*/ 	.byte	0x02, 0x4a
	.zero		1
	.zero		1


	//----- nvinfo : EIATTR_EXIT_INSTR_OFFSETS
	.align		4
        /*0048*/ 	.byte	0x04, 0x1c
        /*004a*/ 	.short	(.L_1201 - .L_1200)


	//   ....[0]....
.L_1200:
        /*004c*/ 	.word	0x00000090


	//   ....[1]....
        /*0050*/ 	.word	0x00000180


	//----- nvinfo : EIATTR_CBANK_PARAM_SIZE
	.align		4
.L_1201:
        /*0054*/ 	.byte	0x03, 0x19
        /*0056*/ 	.short	0x0018


	//----- nvinfo : EIATTR_PARAM_CBANK
	.align		4
        /*0058*/ 	.byte	0x04, 0x0a
        /*005a*/ 	.short	(.L_1203 - .L_1202)
	.align		4
.L_1202:
        /*005c*/ 	.word	index@(.nv.constant0._Z21runJacobiCUDA_kernel1IfEviPT_S1_)
        /*0060*/ 	.short	0x0380
        /*0062*/ 	.short	0x0018


	//----- nvinfo : EIATTR_SW_WAR
	.align		4
.L_1203:
        /*0064*/ 	.byte	0x04, 0x36
        /*0066*/ 	.short	(.L_1205 - .L_1204)
.L_1204:
        /*0068*/ 	.word	0x00000008
.L_1205:


//--------------------- .nv.info._Z19multiply_add_kernelIfEvPT_m --------------------------
	.section	.nv.info._Z19multiply_add_kernelIfEvPT_m,"",@"SHT_CUDA_INFO"
	.sectionflags	@""
	.align	4


	//----- nvinfo : EIATTR_CUDA_API_VERSION
	.align		4
        /*0000*/ 	.byte	0x04, 0x37
        /*0002*/ 	.short	(.L_1207 - .L_1206)
.L_1206:
        /*0004*/ 	.word	0x00000082


	//----- nvinfo : EIATTR_KPARAM_INFO
	.align		4
.L_1207:
        /*0008*/ 	.byte	0x04, 0x17
        /*000a*/ 	.short	(.L_1209 - .L_1208)
.L_1208:
        /*000c*/ 	.word	0x00000000
        /*0010*/ 	.short	0x0001
        /*0012*/ 	.short	0x0008
        /*0014*/ 	.byte	0x00, 0xf0, 0x21, 0x00


	//----- nvinfo : EIATTR_KPARAM_INFO
	.align		4
.L_1209:
        /*0018*/ 	.byte	0x04, 0x17
        /*001a*/ 	.short	(.L_1211 - .L_1210)
.L_1210:
        /*001c*/ 	.word	0x00000000
        /*0020*/ 	.short	0x0000
        /*0022*/ 	.short	0x0000
        /*0024*/ 	.byte	0x00, 0xf5, 0x21, 0x00


	//----- nvinfo : EIATTR_SPARSE_MMA_MASK
	.align		4
.L_1211:
        /*0028*/ 	.byte	0x03, 0x50
        /*002a*/ 	.short	0x0000


	//----- nvinfo : EIATTR_MAXREG_COUNT
	.align		4
        /*002c*/ 	.byte	0x03, 0x1b
        /*002e*/ 	.short	0x00ff


	//----- nvinfo : EIATTR_MERCURY_ISA_VERSION
	.align		4
        /*0030*/ 	.byte	0x03, 0x5f
        /*0032*/ 	.short	0x0101


	//----- nvinfo : EIATTR_VRC_CTA_INIT_COUNT
	.align		4
        /*0034*/ 	.byte	0x02, 0x4a
	.zero		1
	.zero		1


	//----- nvinfo : EIATTR_EXIT_INSTR_OFFSETS
	.align		4
        /*0038*/ 	.byte	0x04, 0x1c
        /*003a*/ 	.short	(.L_1213 - .L_1212)


	//   ....[0]....
.L_1212:
        /*003c*/ 	.word	0x000000b0


	//   ....[1]....
        /*0040*/ 	.word	0x00001a20


	//----- nvinfo : EIATTR_CRS_STACK_SIZE
	.align		4
.L_1213:
        /*0044*/ 	.byte	0x04, 0x1e
        /*0046*/ 	.short	(.L_1215 - .L_1214)
.L_1214:
        /*0048*/ 	.word	0x00000000


	//----- nvinfo : EIATTR_CBANK_PARAM_SIZE
	.align		4
.L_1215:
        /*004c*/ 	.byte	0x03, 0x19
        /*004e*/ 	.short	0x0010


	//----- nvinfo : EIATTR_PARAM_CBANK
	.align		4
        /*0050*/ 	.byte	0x04, 0x0a
        /*0052*/ 	.short	(.L_1217 - .L_1216)
	.align		4
.L_1216:
        /*0054*/ 	.word	index@(.nv.constant0._Z19multiply_add_kernelIfEvPT_m)
        /*0058*/ 	.short	0x0380
        /*005a*/ 	.short	0x0010


	//----- nvinfo : EIATTR_SW_WAR
	.align		4
.L_1217:
        /*005c*/ 	.byte	0x04, 0x36
        /*005e*/ 	.short	(.L_1219 - .L_1218)
.L_1218:
        /*0060*/ 	.word	0x00000008
.L_1219:


//--------------------- .nv.info._Z10add_kernelIfEvPT_m --------------------------
	.section	.nv.info._Z10add_kernelIfEvPT_m,"",@"SHT_CUDA_INFO"
	.sectionflags	@""
	.align	4


	//----- nvinfo : EIATTR_CUDA_API_VERSION
	.align		4
        /*0000*/ 	.byte	0x04, 0x37
        /*0002*/ 	.short	(.L_1221 - .L_1220)
.L_1220:
        /*0004*/ 	.word	0x00000082


	//----- nvinfo : EIATTR_KPARAM_INFO
	.align		4
.L_1221:
        /*0008*/ 	.byte	0x04, 0x17
        /*000a*/ 	.short	(.L_1223 - .L_1222)
.L_1222:
        /*000c*/ 	.word	0x00000000
        /*0010*/ 	.short	0x0001
        /*0012*/ 	.short	0x0008
        /*0014*/ 	.byte	0x00, 0xf0, 0x21, 0x00


	//----- nvinfo : EIATTR_KPARAM_INFO
	.align		4
.L_1223:
        /*0018*/ 	.byte	0x04, 0x17
        /*001a*/ 	.short	(.L_1225 - .L_1224)
.L_1224:
        /*001c*/ 	.word	0x00000000
        /*0020*/ 	.short	0x0000
        /*0022*/ 	.short	0x0000
        /*0024*/ 	.byte	0x00, 0xf5, 0x21, 0x00


	//----- nvinfo : EIATTR_SPARSE_MMA_MASK
	.align		4
.L_1225:
        /*0028*/ 	.byte	0x03, 0x50
        /*002a*/ 	.short	0x0000


	//----- nvinfo : EIATTR_MAXREG_COUNT
	.align		4
        /*002c*/ 	.byte	0x03, 0x1b
        /*002e*/ 	.short	0x00ff


	//----- nvinfo : EIATTR_MERCURY_ISA_VERSION
	.align		4
        /*0030*/ 	.byte	0x03, 0x5f
        /*0032*/ 	.short	0x0101


	//----- nvinfo : EIATTR_VRC_CTA_INIT_COUNT
	.align		4
        /*0034*/ 	.byte	0x02, 0x4a
	.zero		1
	.zero		1


	//----- nvinfo : EIATTR_EXIT_INSTR_OFFSETS
	.align		4
        /*0038*/ 	.byte	0x04, 0x1c
        /*003a*/ 	.short	(.L_1227 - .L_1226)


	//   ....[0]....
.L_1226:
        /*003c*/ 	.word	0x000000b0


	//   ....[1]....
        /*0040*/ 	.word	0x00002230


	//----- nvinfo : EIATTR_CRS_STACK_SIZE
	.align		4
.L_1227:
        /*0044*/ 	.byte	0x04, 0x1e
        /*0046*/ 	.short	(.L_1229 - .L_1228)
.L_1228:
        /*0048*/ 	.word	0x00000000


	//----- nvinfo : EIATTR_CBANK_PARAM_SIZE
	.align		4
.L_1229:
        /*004c*/ 	.byte	0x03, 0x19
        /*004e*/ 	.short	0x0010


	//----- nvinfo : EIATTR_PARAM_CBANK
	.align		4
        /*0050*/ 	.byte	0x04, 0x0a
        /*0052*/ 	.short	(.L_1231 - .L_1230)
	.align		4
.L_1230:
        /*0054*/ 	.word	index@(.nv.constant0._Z10add_kernelIfEvPT_m)
        /*0058*/ 	.short	0x0380
        /*005a*/ 	.short	0x0010


	//----- nvinfo : EIATTR_SW_WAR
	.align		4
.L_1231:
        /*005c*/ 	.byte	0x04, 0x36
        /*005e*/ 	.short	(.L_1233 - .L_1232)
.L_1232:
        /*0060*/ 	.word	0x00000008
.L_1233:


//--------------------- .nv.info._Z15multiply_kernelIfEvPT_m --------------------------
	.section	.nv.info._Z15multiply_kernelIfEvPT_m,"",@"SHT_CUDA_INFO"
	.sectionflags	@""
	.align	4


	//----- nvinfo : EIATTR_CUDA_API_VERSION
	.align		4
        /*0000*/ 	.byte	0x04, 0x37
        /*0002*/ 	.short	(.L_1235 - .L_1234)
.L_1234:
        /*0004*/ 	.word	0x00000082


	//----- nvinfo : EIATTR_KPARAM_INFO
	.align		4
.L_1235:
        /*0008*/ 	.byte	0x04, 0x17
        /*000a*/ 	.short	(.L_1237 - .L_1236)
.L_1236:
        /*000c*/ 	.word	0x00000000
        /*0010*/ 	.short	0x0001
        /*0012*/ 	.short	0x0008
        /*0014*/ 	.byte	0x00, 0xf0, 0x21, 0x00


	//----- nvinfo : EIATTR_KPARAM_INFO
	.align		4
.L_1237:
        /*0018*/ 	.byte	0x04, 0x17
        /*001a*/ 	.short	(.L_1239 - .L_1238)
.L_1238:
        /*001c*/ 	.word	0x00000000
        /*0020*/ 	.short	0x0000
        /*0022*/ 	.short	0x0000
        /*0024*/ 	.byte	0x00, 0xf5, 0x21, 0x00


	//----- nvinfo : EIATTR_SPARSE_MMA_MASK
	.align		4
.L_1239:
        /*0028*/ 	.byte	0x03, 0x50
        /*002a*/ 	.short	0x0000


	//----- nvinfo : EIATTR_MAXREG_COUNT
	.align		4
        /*002c*/ 	.byte	0x03, 0x1b
        /*002e*/ 	.short	0x00ff


	//----- nvinfo : EIATTR_MERCURY_ISA_VERSION
	.align		4
        /*0030*/ 	.byte	0x03, 0x5f
        /*0032*/ 	.short	0x0101


	//----- nvinfo : EIATTR_VRC_CTA_INIT_COUNT
	.align		4
        /*0034*/ 	.byte	0x02, 0x4a
	.zero		1
	.zero		1


	//----- nvinfo : EIATTR_EXIT_INSTR_OFFSETS
	.align		4
        /*0038*/ 	.byte	0x04, 0x1c
        /*003a*/ 	.short	(.L_1241 - .L_1240)


	//   ....[0]....
.L_1240:
        /*003c*/ 	.word	0x000000b0


	//   ....[1]....
        /*0040*/ 	.word	0x00002230


	//----- nvinfo : EIATTR_CRS_STACK_SIZE
	.align		4
.L_1241:
        /*0044*/ 	.byte	0x04, 0x1e
        /*0046*/ 	.short	(.L_1243 - .L_1242)
.L_1242:
        /*0048*/ 	.word	0x00000000


	//----- nvinfo : EIATTR_CBANK_PARAM_SIZE
	.align		4
.L_1243:
        /*004c*/ 	.byte	0x03, 0x19
        /*004e*/ 	.short	0x0010


	//----- nvinfo : EIATTR_PARAM_CBANK
	.align		4
        /*0050*/ 	.byte	0x04, 0x0a
        /*0052*/ 	.short	(.L_1245 - .L_1244)
	.align		4
.L_1244:
        /*0054*/ 	.word	index@(.nv.constant0._Z15multiply_kernelIfEvPT_m)
        /*0058*/ 	.short	0x0380
        /*005a*/ 	.short	0x0010


	//----- nvinfo : EIATTR_SW_WAR
	.align		4
.L_1245:
        /*005c*/ 	.byte	0x04, 0x36
        /*005e*/ 	.short	(.L_1247 - .L_1246)
.L_1246:
        /*0060*/ 	.word	0x00000008
.L_1247:


//--------------------- .nv.info._Z24load_and_multiply_kernelIfEvPT_S1_S1_m --------------------------
	.section	.nv.info._Z24load_and_multiply_kernelIfEvPT_S1_S1_m,"",@"SHT_CUDA_INFO"
	.sectionflags	@""
	.align	4


	//----- nvinfo : EIATTR_CUDA_API_VERSION
	.align		4
        /*0000*/ 	.byte	0x04, 0x37
        /*0002*/ 	.short	(.L_1249 - .L_1248)
.L_1248:
        /*0004*/ 	.word	0x00000082


	//----- nvinfo : EIATTR_KPARAM_INFO
	.align		4
.L_1249:
        /*0008*/ 	.byte	0x04, 0x17
        /*000a*/ 	.short	(.L_1251 - .L_1250)
.L_1250:
        /*000c*/ 	.word	0x00000000
        /*0010*/ 	.short	0x0003
        /*0012*/ 	.short	0x0018
        /*0014*/ 	.byte	0x00, 0xf0, 0x21, 0x00


	//----- nvinfo : EIATTR_KPARAM_INFO
	.align		4
.L_1251:
        /*0018*/ 	.byte	0x04, 0x17
        /*001a*/ 	.short	(.L_1253 - .L_1252)
.L_1252:
        /*001c*/ 	.word	0x00000000
        /*0020*/ 	.short	0x0002
        /*0022*/ 	.short	0x0010
        /*0024*/ 	.byte	0x00, 0xf5, 0x21, 0x00


	//----- nvinfo : EIATTR_KPARAM_INFO
	.align		4
.L_1253:
        /*0028*/ 	.byte	0x04, 0x17
        /*002a*/ 	.short	(.L_1255 - .L_1254)
.L_1254:
        /*002c*/ 	.word	0x00000000
        /*0030*/ 	.short	0x0001
        /*0032*/ 	.short	0x0008
        /*0034*/ 	.byte	0x00, 0xf5, 0x21, 0x00


	//----- nvinfo : EIATTR_KPARAM_INFO
	.align		4
.L_1255:
        /*0038*/ 	.byte	0x04, 0x17
        /*003a*/ 	.short	(.L_1257 - .L_1256)
.L_1256:
        /*003c*/ 	.word	0x00000000
        /*0040*/ 	.short	0x0000
        /*0042*/ 	.short	0x0000
        /*0044*/ 	.byte	0x00, 0xf5, 0x21, 0x00


	//----- nvinfo : EIATTR_SPARSE_MMA_MASK
	.align		4
.L_1257:
        /*0048*/ 	.byte	0x03, 0x50
        /*004a*/ 	.short	0x0000


	//----- nvinfo : EIATTR_MAXREG_COUNT
	.align		4
        /*004c*/ 	.byte	0x03, 0x1b
        /*004e*/ 	.short	0x00ff


	//----- nvinfo : EIATTR_MERCURY_ISA_VERSION
	.align		4
        /*0050*/ 	.byte	0x03, 0x5f
        /*0052*/ 	.short	0x0101


	//----- nvinfo : EIATTR_VRC_CTA_INIT_COUNT
	.align		4
        /*0054*/ 	.byte	0x02, 0x4a
	.zero		1
	.zero		1


	//----- nvinfo : EIATTR_EXIT_INSTR_OFFSETS
	.align		4
        /*0058*/ 	.byte	0x04, 0x1c
        /*005a*/ 	.short	(.L_1259 - .L_1258)


	//   ....[0]....
.L_1258:
        /*005c*/ 	.word	0x000000b0


	//   ....[1]....
        /*0060*/ 	.word	0x00001ae0


	//----- nvinfo : EIATTR_CRS_STACK_SIZE
	.align		4
.L_1259:
        /*0064*/ 	.byte	0x04, 0x1e
        /*0066*/ 	.short	(.L_1261 - .L_1260)
.L_1260:
        /*0068*/ 	.word	0x00000000


	//----- nvinfo : EIATTR_CBANK_PARAM_SIZE
	.align		4
.L_1261:
        /*006c*/ 	.byte	0x03, 0x19
        /*006e*/ 	.short	0x0020


	//----- nvinfo : EIATTR_PARAM_CBANK
	.align		4
        /*0070*/ 	.byte	0x04, 0x0a
        /*0072*/ 	.short	(.L_1263 - .L_1262)
	.align		4
.L_1262:
        /*0074*/ 	.word	index@(.nv.constant0._Z24load_and_multiply_kernelIfEvPT_S1_S1_m)
        /*0078*/ 	.short	0x0380
        /*007a*/ 	.short	0x0020


	//----- nvinfo : EIATTR_SW_WAR
	.align		4
.L_1263:
        /*007c*/ 	.byte	0x04, 0x36
        /*007e*/ 	.short	(.L_1265 - .L_1264)
.L_1264:
        /*0080*/ 	.word	0x00000008
.L_1265:


//--------------------- .nv.info._Z24load_and_sum_kernel_iterIfEvPT_S1_S1_m --------------------------
	.section	.nv.info._Z24load_and_sum_kernel_iterIfEvPT_S1_S1_m,"",@"SHT_CUDA_INFO"
	.sectionflags	@""
	.align	4


	//----- nvinfo : EIATTR_CUDA_API_VERSION
	.align		4
        /*0000*/ 	.byte	0x04, 0x37
        /*0002*/ 	.short	(.L_1267 - .L_1266)
.L_1266:
        /*0004*/ 	.word	0x00000082


	//----- nvinfo : EIATTR_KPARAM_INFO
	.align		4
.L_1267:
        /*0008*/ 	.byte	0x04, 0x17
        /*000a*/ 	.short	(.L_1269 - .L_1268)
.L_1268:
        /*000c*/ 	.word	0x00000000
        /*0010*/ 	.short	0x0003
        /*0012*/ 	.short	0x0018
        /*0014*/ 	.byte	0x00, 0xf0, 0x21, 0x00


	//----- nvinfo : EIATTR_KPARAM_INFO
	.align		4
.L_1269:
        /*0018*/ 	.byte	0x04, 0x17
        /*001a*/ 	.short	(.L_1271 - .L_1270)
.L_1270:
        /*001c*/ 	.word	0x00000000
        /*0020*/ 	.short	0x0002
        /*0022*/ 	.short	0x0010
        /*0024*/ 	.byte	0x00, 0xf5, 0x21, 0x00


	//----- nvinfo : EIATTR_KPARAM_INFO
	.align		4
.L_1271:
        /*0028*/ 	.byte	0x04, 0x17
        /*002a*/ 	.short	(.L_1273 - .L_1272)
.L_1272:
        /*002c*/ 	.word	0x00000000
        /*0030*/ 	.short	0x0001
        /*0032*/ 	.short	0x0008
        /*0034*/ 	.byte	0x00, 0xf5, 0x21, 0x00


	//----- nvinfo : EIATTR_KPARAM_INFO
	.align		4
.L_1273:
        /*0038*/ 	.byte	0x04, 0x17
        /*003a*/ 	.short	(.L_1275 - .L_1274)
.L_1274:
        /*003c*/ 	.word	0x00000000
        /*0040*/ 	.short	0x0000
        /*0042*/ 	.short	0x0000
        /*0044*/ 	.byte	0x00, 0xf5, 0x21, 0x00


	//----- nvinfo : EIATTR_SPARSE_MMA_MASK
	.align		4
.L_1275:
        /*0048*/ 	.byte	0x03, 0x50
        /*004a*/ 	.short	0x0000


	//----- nvinfo : EIATTR_MAXREG_COUNT
	.align		4
        /*004c*/ 	.byte	0x03, 0x1b
        /*004e*/ 	.short	0x00ff


	//----- nvinfo : EIATTR_MERCURY_ISA_VERSION
	.align		4
        /*0050*/ 	.byte	0x03, 0x5f
        /*0052*/ 	.short	0x0101


	//----- nvinfo : EIATTR_VRC_CTA_INIT_COUNT
	.align		4
        /*0054*/ 	.byte	0x02, 0x4a
	.zero		1
	.zero		1


	//----- nvinfo : EIATTR_EXIT_INSTR_OFFSETS
	.align		4
        /*0058*/ 	.byte	0x04, 0x1c
        /*005a*/ 	.short	(.L_1277 - .L_1276)


	//   ....[0]....
.L_1276:
        /*005c*/ 	.word	0x000000b0


	//   ....[1]....
        /*0060*/ 	.word	0x00000350


	//----- nvinfo : EIATTR_CRS_STACK_SIZE
	.align		4
.L_1277:
        /*0064*/ 	.byte	0x04, 0x1e
        /*0066*/ 	.short	(.L_1279 - .L_1278)
.L_1278:
        /*0068*/ 	.word	0x00000000


	//----- nvinfo : EIATTR_CBANK_PARAM_SIZE
	.align		4
.L_1279:
        /*006c*/ 	.byte	0x03, 0x19
        /*006e*/ 	.short	0x0020


	//----- nvinfo : EIATTR_PARAM_CBANK
	.align		4
        /*0070*/ 	.byte	0x04, 0x0a
        /*0072*/ 	.short	(.L_1281 - .L_1280)
	.align		4
.L_1280:
        /*0074*/ 	.word	index@(.nv.constant0._Z24load_and_sum_kernel_iterIfEvPT_S1_S1_m)
        /*0078*/ 	.short	0x0380
        /*007a*/ 	.short	0x0020


	//----- nvinfo : EIATTR_SW_WAR
	.align		4
.L_1281:
        /*007c*/ 	.byte	0x04, 0x36
        /*007e*/ 	.short	(.L_1283 - .L_1282)
.L_1282:
        /*0080*/ 	.word	0x00000008
.L_1283:


//--------------------- .nv.info._Z19load_and_sum_kernelIfEvPT_S1_S1_m --------------------------
	.section	.nv.info._Z19load_and_sum_kernelIfEvPT_S1_S1_m,"",@"SHT_CUDA_INFO"
	.sectionflags	@""
	.align	4


	//----- nvinfo : EIATTR_CUDA_API_VERSION
	.align		4
        /*0000*/ 	.byte	0x04, 0x37
        /*0002*/ 	.short	(.L_1285 - .L_1284)
.L_1284:
        /*0004*/ 	.word	0x00000082


	//----- nvinfo : EIATTR_KPARAM_INFO
	.align		4
.L_1285:
        /*0008*/ 	.byte	0x04, 0x17
        /*000a*/ 	.short	(.L_1287 - .L_1286)
.L_1286:
        /*000c*/ 	.word	0x00000000
        /*0010*/ 	.short	0x0003
        /*0012*/ 	.short	0x0018
        /*0014*/ 	.byte	0x00, 0xf0, 0x21, 0x00


	//----- nvinfo : EIATTR_KPARAM_INFO
	.align		4
.L_1287:
        /*0018*/ 	.byte	0x04, 0x17
        /*001a*/ 	.short	(.L_1289 - .L_1288)
.L_1288:
        /*001c*/ 	.word	0x00000000
        /*0020*/ 	.short	0x0002
        /*0022*/ 	.short	0x0010
        /*0024*/ 	.byte	0x00, 0xf5, 0x21, 0x00


	//----- nvinfo : EIATTR_KPARAM_INFO
	.align		4
.L_1289:
        /*0028*/ 	.byte	0x04, 0x17
        /*002a*/ 	.short	(.L_1291 - .L_1290)
.L_1290:
        /*002c*/ 	.word	0x00000000
        /*0030*/ 	.short	0x0001
        /*0032*/ 	.short	0x0008
        /*0034*/ 	.byte	0x00, 0xf5, 0x21, 0x00


	//----- nvinfo : EIATTR_KPARAM_INFO
	.align		4
.L_1291:
        /*0038*/ 	.byte	0x04, 0x17
        /*003a*/ 	.short	(.L_1293 - .L_1292)
.L_1292:
        /*003c*/ 	.word	0x00000000
        /*0040*/ 	.short	0x0000
        /*0042*/ 	.short	0x0000
        /*0044*/ 	.byte	0x00, 0xf5, 0x21, 0x00


	//----- nvinfo : EIATTR_SPARSE_MMA_MASK
	.align		4
.L_1293:
        /*0048*/ 	.byte	0x03, 0x50
        /*004a*/ 	.short	0x0000


	//----- nvinfo : EIATTR_MAXREG_COUNT
	.align		4
        /*004c*/ 	.byte	0x03, 0x1b
        /*004e*/ 	.short	0x00ff


	//----- nvinfo : EIATTR_MERCURY_ISA_VERSION
	.align		4
        /*0050*/ 	.byte	0x03, 0x5f
        /*0052*/ 	.short	0x0101


	//----- nvinfo : EIATTR_VRC_CTA_INIT_COUNT
	.align		4
        /*0054*/ 	.byte	0x02, 0x4a
	.zero		1
	.zero		1


	//----- nvinfo : EIATTR_EXIT_INSTR_OFFSETS
	.align		4
        /*0058*/ 	.byte	0x04, 0x1c
        /*005a*/ 	.short	(.L_1295 - .L_1294)


	//   ....[0]....
.L_1294:
        /*005c*/ 	.word	0x000000b0


	//   ....[1]....
        /*0060*/ 	.word	0x00001ae0


	//----- nvinfo : EIATTR_CRS_STACK_SIZE
	.align		4
.L_1295:
        /*0064*/ 	.byte	0x04, 0x1e
        /*0066*/ 	.short	(.L_1297 - .L_1296)
.L_1296:
        /*0068*/ 	.word	0x00000000


	//----- nvinfo : EIATTR_CBANK_PARAM_SIZE
	.align		4
.L_1297:
        /*006c*/ 	.byte	0x03, 0x19
        /*006e*/ 	.short	0x0020


	//----- nvinfo : EIATTR_PARAM_CBANK
	.align		4
        /*0070*/ 	.byte	0x04, 0x0a
        /*0072*/ 	.short	(.L_1299 - .L_1298)
	.align		4
.L_1298:
        /*0074*/ 	.word	index@(.nv.constant0._Z19load_and_sum_kernelIfEvPT_S1_S1_m)
        /*0078*/ 	.short	0x0380
        /*007a*/ 	.short	0x0020


	//----- nvinfo : EIATTR_SW_WAR
	.align		4
.L_1299:
        /*007c*/ 	.byte	0x04, 0x36
        /*007e*/ 	.short	(.L_1301 - .L_1300)
.L_1300:
        /*0080*/ 	.word	0x00000008
.L_1301:


//--------------------- .nv.info._Z12store_kernelIfEvPT_S1_S1_m --------------------------
	.section	.nv.info._Z12store_kernelIfEvPT_S1_S1_m,"",@"SHT_CUDA_INFO"
	.sectionflags	@""
	.align	4


	//----- nvinfo : EIATTR_CUDA_API_VERSION
	.align		4
        /*0000*/ 	.byte	0x04, 0x37
        /*0002*/ 	.short	(.L_1303 - .L_1302)
.L_1302:
        /*0004*/ 	.word	0x00000082


	//----- nvinfo : EIATTR_KPARAM_INFO
	.align		4
.L_1303:
        /*0008*/ 	.byte	0x04, 0x17
        /*000a*/ 	.short	(.L_1305 - .L_1304)
.L_1304:
        /*000c*/ 	.word	0x00000000
        /*0010*/ 	.short	0x0003
        /*0012*/ 	.short	0x0018
        /*0014*/ 	.byte	0x00, 0xf0, 0x21, 0x00


	//----- nvinfo : EIATTR_KPARAM_INFO
	.align		4
.L_1305:
        /*0018*/ 	.byte	0x04, 0x17
        /*001a*/ 	.short	(.L_1307 - .L_1306)
.L_1306:
        /*001c*/ 	.word	0x00000000
        /*0020*/ 	.short	0x0002
        /*0022*/ 	.short	0x0010
        /*0024*/ 	.byte	0x00, 0xf5, 0x21, 0x00


	//----- nvinfo : EIATTR_KPARAM_INFO
	.align		4
.L_1307:
        /*0028*/ 	.byte	0x04, 0x17
        /*002a*/ 	.short	(.L_1309 - .L_1308)
.L_1308:
        /*002c*/ 	.word	0x00000000
        /*0030*/ 	.short	0x0001
        /*0032*/ 	.short	0x0008
        /*0034*/ 	.byte	0x00, 0xf5, 0x21, 0x00


	//----- nvinfo : EIATTR_KPARAM_INFO
	.align		4
.L_1309:
        /*0038*/ 	.byte	0x04, 0x17
        /*003a*/ 	.short	(.L_1311 - .L_1310)
.L_1310:
        /*003c*/ 	.word	0x00000000
        /*0040*/ 	.short	0x0000
        /*0042*/ 	.short	0x0000
        /*0044*/ 	.byte	0x00, 0xf5, 0x21, 0x00


	//----- nvinfo : EIATTR_SPARSE_MMA_MASK
	.align		4
.L_1311:
        /*0048*/ 	.byte	0x03, 0x50
        /*004a*/ 	.short	0x0000


	//----- nvinfo : EIATTR_MAXREG_COUNT
	.align		4
        /*004c*/ 	.byte	0x03, 0x1b
        /*004e*/ 	.short	0x00ff


	//----- nvinfo : EIATTR_MERCURY_ISA_VERSION
	.align		4
        /*0050*/ 	.byte	0x03, 0x5f
        /*0052*/ 	.short	0x0101


	//----- nvinfo : EIATTR_VRC_CTA_INIT_COUNT
	.align		4
        /*0054*/ 	.byte	0x02, 0x4a
	.zero		1
	.zero		1


	//----- nvinfo : EIATTR_EXIT_INSTR_OFFSETS
	.align		4
        /*0058*/ 	.byte	0x04, 0x1c
        /*005a*/ 	.short	(.L_1313 - .L_1312)


	//   ....[0]....
.L_1312:
        /*005c*/ 	.word	0x000000b0


	//   ....[1]....
        /*0060*/ 	.word	0x00000ee0


	//----- nvinfo : EIATTR_CRS_STACK_SIZE
	.align		4
.L_1313:
        /*0064*/ 	.byte	0x04, 0x1e
        /*0066*/ 	.short	(.L_1315 - .L_1314)
.L_1314:
        /*0068*/ 	.word	0x00000000


	//----- nvinfo : EIATTR_CBANK_PARAM_SIZE
	.align		4
.L_1315:
        /*006c*/ 	.byte	0x03, 0x19
        /*006e*/ 	.short	0x0020


	//----- nvinfo : EIATTR_PARAM_CBANK
	.align		4
        /*0070*/ 	.byte	0x04, 0x0a
        /*0072*/ 	.short	(.L_1317 - .L_1316)
	.align		4
.L_1316:
        /*0074*/ 	.word	index@(.nv.constant0._Z12store_kernelIfEvPT_S1_S1_m)
        /*0078*/ 	.short	0x0380
        /*007a*/ 	.short	0x0020


	//----- nvinfo : EIATTR_SW_WAR
	.align		4
.L_1317:
        /*007c*/ 	.byte	0x04, 0x36
        /*007e*/ 	.short	(.L_1319 - .L_1318)
.L_1318:
        /*0080*/ 	.word	0x00000008
.L_1319:


//--------------------- .nv.callgraph             --------------------------
	.section	.nv.callgraph,"",@"SHT_CUDA_CALLGRAPH"
	.align	4
	.sectionentsize	8
	.align		4
        /*0000*/ 	.word	0x00000000
	.align		4
        /*0004*/ 	.word	0xffffffff
	.align		4
        /*0008*/ 	.word	0x00000000
	.align		4
        /*000c*/ 	.word	0xfffffffe
	.align		4
        /*0010*/ 	.word	0x00000000
	.align		4
        /*0014*/ 	.word	0xfffffffd
	.align		4
        /*0018*/ 	.word	0x00000000
	.align		4
        /*001c*/ 	.word	0xfffffffc


//--------------------- .text._Z18d_bilateral_filterIlEvPT_iifi --------------------------
	.section	.text._Z18d_bilateral_filterIlEvPT_iifi,"ax",@progbits
	.align	128
        .global         _Z18d_bilateral_filterIlEvPT_iifi
        .type           _Z18d_bilateral_filterIlEvPT_iifi,@function
        .size           _Z18d_bilateral_filterIlEvPT_iifi,(.L_x_355 - _Z18d_bilateral_filterIlEvPT_iifi)
        .other          _Z18d_bilateral_filterIlEvPT_iifi,@"STO_CUDA_ENTRY STV_DEFAULT"
_Z18d_bilateral_filterIlEvPT_iifi:
.text._Z18d_bilateral_filterIlEvPT_iifi:
[----:B------:R-:W0:Y:S01]  /*0000*/  LDC R1, c[0x0][0x37c] ;  /* 0x0000df00ff017b82 */ /* 0x000e220000000800 */
[----:B------:R-:W-:Y:S01]  /*0010*/  HFMA2 R4, -RZ, RZ, 7.6796875, 0.00109386444091796875 ;  /* 0x47ae147bff047431 */ /* 0x000fe200000001ff */
[----:B0-----:R-:W-:Y:S01]  /*0020*/  IADD3 R1, PT, PT, R1, -0x200, RZ ;  /* 0xfffffe0001017810 */ /* 0x001fe20007ffe0ff */
[----:B------:R-:W-:Y:S01]  /*0030*/  HFMA2 R6, -RZ, RZ, 7.6796875, 0.00109386444091796875 ;  /* 0x47ae147bff067431 */ /* 0x000fe200000001ff */
[----:B------:R-:W-:Y:S01]  /*0040*/  MOV R5, 0x3f747ae1 ;  /* 0x3f747ae100057802 */ /* 0x000fe20000000f00 */
[----:B------:R-:W0:Y:S01]  /*0050*/  S2R R3, SR_TID.X ;  /* 0x0000000000037919 */ /* 0x000e220000002100 */
[----:B------:R-:W-:Y:S02]  /*0060*/  MOV R7, 0x3f847ae1 ;  /* 0x3f847ae100077802 */ /* 0x000fe40000000f00 */
[----:B------:R-:W1:Y:S01]  /*0070*/  S2UR UR4, SR_CTAID.X ;  /* 0x00000000000479c3 */ /* 0x000e620000002500 */
[----:B------:R-:W2:Y:S01]  /*0080*/  LDCU.64 UR8, c[0x0][0x388] ;  /* 0x00007100ff0877ac */ /* 0x000ea20008000a00 */
[----:B------:R-:W-:Y:S01]  /*0090*/  HFMA2 R12, -RZ, RZ, -3850, 0.006561279296875 ;  /* 0xeb851eb8ff0c7431 */ /* 0x000fe200000001ff */
[----:B------:R-:W-:Y:S01]  /*00a0*/  MOV R13, 0x3f7eb851 ;  /* 0x3f7eb851000d7802 */ /* 0x000fe20000000f00 */
[----:B------:R3:W-:Y:S01]  /*00b0*/  STL.128 [R1+0x40], R4 ;  /* 0x0000400401007387 */ /* 0x0007e20000100c00 */
[----:B------:R-:W-:Y:S01]  /*00c0*/  HFMA2 R14, -RZ, RZ, -3850, 0.006561279296875 ;  /* 0xeb851eb8ff0e7431 */ /* 0x000fe200000001ff */
[----:B------:R-:W-:Y:S01]  /*00d0*/  MOV R15, 0x3f8eb851 ;  /* 0x3f8eb851000f7802 */ /* 0x000fe20000000f00 */
[----:B------:R-:W-:Y:S01]  /*00e0*/  HFMA2 R16, -RZ, RZ, -3850, 0.006561279296875 ;  /* 0xeb851eb8ff107431 */ /* 0x000fe200000001ff */
[----:B------:R-:W-:Y:S01]  /*00f0*/  MOV R17, 0x3f8eb851 ;  /* 0x3f8eb85100117802 */ /* 0x000fe20000000f00 */
[----:B------:R-:W-:Y:S01]  /*0100*/  HFMA2 R18, -RZ, RZ, -3850, 0.006561279296875 ;  /* 0xeb851eb8ff127431 */ /* 0x000fe200000001ff */
[----:B------:R-:W-:Y:S01]  /*0110*/  MOV R19, 0x3f7eb851 ;  /* 0x3f7eb85100137802 */ /* 0x000fe20000000f00 */
[----:B------:R-:W-:Y:S01]  /*0120*/  HFMA2 R8, -RZ, RZ, 7.6796875, 0.00109386444091796875 ;  /* 0x47ae147bff087431 */ /* 0x000fe200000001ff */
[----:B------:R4:W-:Y:S01]  /*0130*/  STL.128 [R1+0x80], R12 ;  /* 0x0000800c01007387 */ /* 0x0009e20000100c00 */
[----:B------:R-:W-:Y:S01]  /*0140*/  HFMA2 R10, -RZ, RZ, 7.6796875, 0.00109386444091796875 ;  /* 0x47ae147bff0a7431 */ /* 0x000fe200000001ff */
[----:B------:R-:W-:Y:S01]  /*0150*/  MOV R9, 0x3f847ae1 ;  /* 0x3f847ae100097802 */ /* 0x000fe20000000f00 */
[----:B------:R-:W-:Y:S01]  /*0160*/  HFMA2 R20, -RZ, RZ, 7.6796875, 0.00109386444091796875 ;  /* 0x47ae147bff147431 */ /* 0x000fe200000001ff */
[----:B------:R5:W-:Y:S01]  /*0170*/  STL.128 [R1+0xb0], R16 ;  /* 0x0000b01001007387 */ /* 0x000be20000100c00 */
[----:B------:R-:W-:Y:S01]  /*0180*/  MOV R11, 0x3f747ae1 ;  /* 0x3f747ae1000b7802 */ /* 0x000fe20000000f00 */
[----:B------:R-:W-:Y:S01]  /*0190*/  HFMA2 R22, -RZ, RZ, 7.6796875, 0.00109386444091796875 ;  /* 0x47ae147bff167431 */ /* 0x000fe200000001ff */
[----:B------:R-:W-:Y:S01]  /*01a0*/  MOV R21, 0x3f847ae1 ;  /* 0x3f847ae100157802 */ /* 0x000fe20000000f00 */
[----:B---3--:R-:W-:Y:S01]  /*01b0*/  HFMA2 R4, -RZ, RZ, -3850, 0.006561279296875 ;  /* 0xeb851eb8ff047431 */ /* 0x008fe200000001ff */
[----:B------:R-:W-:Y:S01]  /*01c0*/  MOV R5, 0x3f9eb851 ;  /* 0x3f9eb85100057802 */ /* 0x000fe20000000f00 */
[----:B------:R-:W-:Y:S01]  /*01d0*/  HFMA2 R7, -RZ, RZ, 1.91015625, 56352 ;  /* 0x3fa47ae1ff077431 */ /* 0x000fe200000001ff */
[----:B------:R3:W-:Y:S01]  /*01e0*/  STL.128 [R1+0x70], R8 ;  /* 0x0000700801007387 */ /* 0x0007e20000100c00 */
[----:B------:R-:W-:Y:S01]  /*01f0*/  HFMA2 R26, -RZ, RZ, 7.6796875, 0.00109386444091796875 ;  /* 0x47ae147bff1a7431 */ /* 0x000fe200000001ff */
[----:B------:R-:W-:Y:S01]  /*0200*/  MOV R23, 0x3f947ae1 ;  /* 0x3f947ae100177802 */ /* 0x000fe20000000f00 */
[----:B------:R-:W-:Y:S01]  /*0210*/  HFMA2 R24, -RZ, RZ, -3850, 0.006561279296875 ;  /* 0xeb851eb8ff187431 */ /* 0x000fe200000001ff */
[----:B------:R-:W-:Y:S01]  /*0220*/  MOV R27, 0x3fa47ae1 ;  /* 0x3fa47ae1001b7802 */ /* 0x000fe20000000f00 */
[----:B----4-:R-:W-:Y:S01]  /*0230*/  HFMA2 R13, -RZ, RZ, 1.91015625, 56352 ;  /* 0x3fa47ae1ff0d7431 */ /* 0x010fe200000001ff */
[----:B------:R4:W-:Y:S01]  /*0240*/  STL.128 [R1+0x110], R4 ;  /* 0x0001100401007387 */ /* 0x0009e20000100c00 */
[----:B0-----:R-:W-:Y:S01]  /*0250*/  SHF.R.U32.HI R0, RZ, 0x5, R3 ;  /* 0x00000005ff007819 */ /* 0x001fe20000011603 */
[----:B------:R-:W-:Y:S01]  /*0260*/  HFMA2 R32, -RZ, RZ, 7.6796875, 0.00109386444091796875 ;  /* 0x47ae147bff207431 */ /* 0x000fe200000001ff */
[----:B------:R-:W-:Y:S01]  /*0270*/  MOV R12, 0x47ae147b ;  /* 0x47ae147b000c7802 */ /* 0x000fe20000000f00 */
[----:B-----5:R-:W-:Y:S01]  /*0280*/  HFMA2 R16, -RZ, RZ, 7.6796875, 0.00109386444091796875 ;  /* 0x47ae147bff107431 */ /* 0x020fe200000001ff */
[----:B------:R-:W-:Y:S01]  /*0290*/  MOV R15, 0x3f9eb851 ;  /* 0x3f9eb851000f7802 */ /* 0x000fe20000000f00 */
[----:B------:R-:W-:Y:S01]  /*02a0*/  HFMA2 R18, -RZ, RZ, 7.6796875, 0.00109386444091796875 ;  /* 0x47ae147bff127431 */ /* 0x000fe200000001ff */
[----:B------:R-:W-:Y:S01]  /*02b0*/  MOV R17, 0x3f947ae1 ;  /* 0x3f947ae100117802 */ /* 0x000fe20000000f00 */
[----:B------:R-:W-:Y:S01]  /*02c0*/  HFMA2 R34, -RZ, RZ, 7.6796875, 0.00109386444091796875 ;  /* 0x47ae147bff227431 */ /* 0x000fe200000001ff */
[----:B------:R-:W-:Y:S01]  /*02d0*/  MOV R19, 0x3f847ae1 ;  /* 0x3f847ae100137802 */ /* 0x000fe20000000f00 */
[----:B------:R-:W-:Y:S01]  /*02e0*/  STL.128 [R1+0xe0], R12 ;  /* 0x0000e00c01007387 */ /* 0x000fe20000100c00 */
[----:B------:R-:W-:Y:S01]  /*02f0*/  LOP3.LUT R3, R3, 0x1f, RZ, 0xc0, !PT ;  /* 0x0000001f03037812 */ /* 0x000fe200078ec0ff */
[----:B---3--:R-:W-:Y:S01]  /*0300*/  HFMA2 R8, -RZ, RZ, 9496, -112.625 ;  /* 0x70a3d70aff087431 */ /* 0x008fe200000001ff */
[----:B------:R-:W-:Y:S01]  /*0310*/  MOV R25, 0x3f9eb851 ;  /* 0x3f9eb85100197802 */ /* 0x000fe20000000f00 */
[----:B------:R0:W-:Y:S01]  /*0320*/  STL.128 [R1+0x120], R12 ;  /* 0x0001200c01007387 */ /* 0x0001e20000100c00 */
[----:B--2---:R-:W-:Y:S01]  /*0330*/  ISETP.GE.AND P0, PT, R3, UR9, PT ;  /* 0x0000000903007c0c */ /* 0x004fe2000bf06270 */
[----:B----4-:R-:W1:Y:S01]  /*0340*/  LDC R5, c[0x0][0x360] ;  /* 0x0000d800ff057b82 */ /* 0x010e620000000800 */
[----:B------:R-:W-:Y:S01]  /*0350*/  HFMA2 R10, -RZ, RZ, -3850, 0.006561279296875 ;  /* 0xeb851eb8ff0a7431 */ /* 0x000fe200000001ff */
[----:B------:R2:W-:Y:S01]  /*0360*/  STL.128 [R1+0x130], R16 ;  /* 0x0001301001007387 */ /* 0x0005e20000100c00 */
[----:B------:R-:W-:Y:S01]  /*0370*/  HFMA2 R28, -RZ, RZ, 7.6796875, 0.00109386444091796875 ;  /* 0x47ae147bff1c7431 */ /* 0x000fe200000001ff */
[----:B------:R-:W-:Y:S01]  /*0380*/  MOV R33, 0x3f847ae1 ;  /* 0x3f847ae100217802 */ /* 0x000fe20000000f00 */
[----:B------:R-:W-:Y:S01]  /*0390*/  HFMA2 R30, -RZ, RZ, 7.6796875, 0.00109386444091796875 ;  /* 0x47ae147bff1e7431 */ /* 0x000fe200000001ff */
[----:B------:R-:W-:Y:S01]  /*03a0*/  MOV R35, 0x3f947ae1 ;  /* 0x3f947ae100237802 */ /* 0x000fe20000000f00 */
[----:B------:R3:W-:Y:S01]  /*03b0*/  STL.128 [R1+0xc0], R20 ;  /* 0x0000c01401007387 */ /* 0x0007e20000100c00 */
[----:B------:R-:W-:Y:S01]  /*03c0*/  MOV R9, 0x3f970a3d ;  /* 0x3f970a3d00097802 */ /* 0x000fe20000000f00 */
[----:B------:R-:W-:Y:S01]  /*03d0*/  HFMA2 R36, -RZ, RZ, -3850, 0.006561279296875 ;  /* 0xeb851eb8ff247431 */ /* 0x000fe200000001ff */
[----:B------:R-:W-:Y:S01]  /*03e0*/  MOV R11, 0x3f9eb851 ;  /* 0x3f9eb851000b7802 */ /* 0x000fe20000000f00 */
[----:B------:R4:W-:Y:S01]  /*03f0*/  STL.128 [R1+0xd0], R24 ;  /* 0x0000d01801007387 */ /* 0x0009e20000100c00 */
[----:B------:R-:W-:Y:S01]  /*0400*/  MOV R29, 0x3f947ae1 ;  /* 0x3f947ae1001d7802 */ /* 0x000fe20000000f00 */
[----:B------:R-:W-:Y:S01]  /*0410*/  HFMA2 R38, -RZ, RZ, -3850, 0.006561279296875 ;  /* 0xeb851eb8ff267431 */ /* 0x000fe200000001ff */
[----:B0-----:R-:W-:Y:S01]  /*0420*/  MOV R13, 0x3f8eb851 ;  /* 0x3f8eb851000d7802 */ /* 0x001fe20000000f00 */
[----:B------:R-:W-:Y:S01]  /*0430*/  HFMA2 R12, -RZ, RZ, -3850, 0.006561279296875 ;  /* 0xeb851eb8ff0c7431 */ /* 0x000fe200000001ff */
[----:B------:R-:W-:Y:S01]  /*0440*/  MOV R15, 0x3f947ae1 ;  /* 0x3f947ae1000f7802 */ /* 0x000fe20000000f00 */
[----:B------:R-:W-:Y:S01]  /*0450*/  HFMA2 R14, -RZ, RZ, 7.6796875, 0.00109386444091796875 ;  /* 0x47ae147bff0e7431 */ /* 0x000fe200000001ff */
[----:B--2---:R-:W-:Y:S01]  /*0460*/  MOV R19, 0x3f8eb851 ;  /* 0x3f8eb85100137802 */ /* 0x004fe20000000f00 */
[----:B------:R-:W-:Y:S01]  /*0470*/  HFMA2 R18, -RZ, RZ, -3850, 0.006561279296875 ;  /* 0xeb851eb8ff127431 */ /* 0x000fe200000001ff */
[----:B------:R-:W-:Y:S01]  /*0480*/  MOV R31, 0x3f847ae1 ;  /* 0x3f847ae1001f7802 */ /* 0x000fe20000000f00 */
[----:B------:R0:W-:Y:S01]  /*0490*/  STL.128 [R1+0x100], R32 ;  /* 0x0001002001007387 */ /* 0x0001e20000100c00 */
[----:B------:R-:W-:Y:S01]  /*04a0*/  HFMA2 R7, -RZ, RZ, 1.87890625, 56352 ;  /* 0x3f847ae1ff077431 */ /* 0x000fe200000001ff */
[----:B------:R-:W-:Y:S01]  /*04b0*/  MOV R37, 0x3f7eb851 ;  /* 0x3f7eb85100257802 */ /* 0x000fe20000000f00 */
[----:B-1----:R-:W-:Y:S01]  /*04c0*/  IMAD R0, R5, UR4, R0 ;  /* 0x0000000405007c24 */ /* 0x002fe2000f8e0200 */
[----:B------:R-:W-:Y:S01]  /*04d0*/  STL.128 [R1+0x90], R8 ;  /* 0x0000900801007387 */ /* 0x000fe20000100c00 */
[----:B---3--:R-:W-:Y:S01]  /*04e0*/  HFMA2 R20, -RZ, RZ, -3850, 0.006561279296875 ;  /* 0xeb851eb8ff147431 */ /* 0x008fe200000001ff */
[----:B------:R-:W-:Y:S01]  /*04f0*/  MOV R39, 0x3f8eb851 ;  /* 0x3f8eb85100277802 */ /* 0x000fe20000000f00 */
[----:B------:R-:W-:Y:S01]  /*0500*/  HFMA2 R22, -RZ, RZ, 9496, -112.625 ;  /* 0x70a3d70aff167431 */ /* 0x000fe200000001ff */
[----:B------:R-:W-:Y:S01]  /*0510*/  ISETP.GE.OR P0, PT, R0, UR8, P0 ;  /* 0x0000000800007c0c */ /* 0x000fe20008706670 */
[----:B------:R1:W-:Y:S01]  /*0520*/  STL.128 [R1+0x150], R8 ;  /* 0x0001500801007387 */ /* 0x0003e20000100c00 */
[----:B----4-:R-:W-:Y:S01]  /*0530*/  HFMA2 R25, -RZ, RZ, 1.888671875, -0.53955078125 ;  /* 0x3f8eb851ff197431 */ /* 0x010fe200000001ff */
[----:B------:R-:W-:Y:S01]  /*0540*/  MOV R21, 0x3f9eb851 ;  /* 0x3f9eb85100157802 */ /* 0x000fe20000000f00 */
[----:B------:R-:W-:Y:S01]  /*0550*/  HFMA2 R27, -RZ, RZ, 1.873046875, -0.53955078125 ;  /* 0x3f7eb851ff1b7431 */ /* 0x000fe200000001ff */
[----:B------:R-:W-:Y:S01]  /*0560*/  STL.128 [R1+0x50], R12 ;  /* 0x0000500c01007387 */ /* 0x000fe20000100c00 */
[----:B------:R-:W-:Y:S01]  /*0570*/  MOV R23, 0x3f970a3d ;  /* 0x3f970a3d00177802 */ /* 0x000fe20000000f00 */
[----:B0-----:R-:W-:-:S02]  /*0580*/  HFMA2 R35, -RZ, RZ, 1.86328125, 56352 ;  /* 0x3f747ae1ff237431 */ /* 0x001fc400000001ff */
[----:B------:R0:W-:Y:S01]  /*0590*/  STL.128 [R1+0x190], R12 ;  /* 0x0001900c01007387 */ /* 0x0001e20000100c00 */
[----:B------:R-:W-:Y:S02]  /*05a0*/  MOV R26, 0xeb851eb8 ;  /* 0xeb851eb8001a7802 */ /* 0x000fe40000000f00 */
[----:B------:R-:W-:Y:S01]  /*05b0*/  MOV R5, 0x3f7eb851 ;  /* 0x3f7eb85100057802 */ /* 0x000fe20000000f00 */
[----:B------:R-:W-:Y:S04]  /*05c0*/  STL.128 [R1+0x60], R16 ;  /* 0x0000601001007387 */ /* 0x000fe80000100c00 */
[----:B------:R2:W-:Y:S01]  /*05d0*/  STL.128 [R1+0x1a0], R16 ;  /* 0x0001a01001007387 */ /* 0x0005e20000100c00 */
[----:B-1----:R-:W-:Y:S01]  /*05e0*/  HFMA2 R9, -RZ, RZ, 1.84765625, 56352 ;  /* 0x3f647ae1ff097431 */ /* 0x002fe200000001ff */
[----:B------:R-:W-:Y:S01]  /*05f0*/  MOV R8, 0x47ae147b ;  /* 0x47ae147b00087802 */ /* 0x000fe20000000f00 */
[----:B------:R-:W-:Y:S01]  /*0600*/  HFMA2 R11, -RZ, RZ, 1.86328125, 56352 ;  /* 0x3f747ae1ff0b7431 */ /* 0x000fe200000001ff */
[----:B------:R1:W-:Y:S01]  /*0610*/  STL.128 [R1+0xf0], R28 ;  /* 0x0000f01c01007387 */ /* 0x0003e20000100c00 */
[----:B------:R-:W-:Y:S01]  /*0620*/  MOV R10, 0x47ae147b ;  /* 0x47ae147b000a7802 */ /* 0x000fe20000000f00 */
[----:B0-----:R-:W-:Y:S01]  /*0630*/  HFMA2 R13, -RZ, RZ, 1.87890625, 56352 ;  /* 0x3f847ae1ff0d7431 */ /* 0x001fe200000001ff */
[----:B------:R-:W-:Y:S01]  /*0640*/  MOV R12, 0x47ae147b ;  /* 0x47ae147b000c7802 */ /* 0x000fe20000000f00 */
[----:B------:R-:W-:Y:S01]  /*0650*/  HFMA2 R15, -RZ, RZ, 1.873046875, -0.53955078125 ;  /* 0x3f7eb851ff0f7431 */ /* 0x000fe200000001ff */
[----:B------:R-:W-:Y:S01]  /*0660*/  MOV R14, 0xeb851eb8 ;  /* 0xeb851eb8000e7802 */ /* 0x000fe20000000f00 */
[----:B------:R0:W-:Y:S01]  /*0670*/  STL.128 [R1+0x140], R36 ;  /* 0x0001402401007387 */ /* 0x0001e20000100c00 */
[----:B--2---:R-:W-:Y:S01]  /*0680*/  HFMA2 R18, -RZ, RZ, 7.6796875, 0.00109386444091796875 ;  /* 0x47ae147bff127431 */ /* 0x004fe200000001ff */
[----:B------:R-:W-:-:S02]  /*0690*/  MOV R17, 0x3f747ae1 ;  /* 0x3f747ae100117802 */ /* 0x000fc40000000f00 */
[----:B------:R0:W-:Y:S01]  /*06a0*/  STL.128 [R1+0xa0], R20 ;  /* 0x0000a01401007387 */ /* 0x0001e20000100c00 */
[----:B------:R-:W-:Y:S02]  /*06b0*/  MOV R19, 0x3f647ae1 ;  /* 0x3f647ae100137802 */ /* 0x000fe40000000f00 */
[----:B-1----:R-:W-:Y:S01]  /*06c0*/  MOV R29, 0x3f747ae1 ;  /* 0x3f747ae1001d7802 */ /* 0x002fe20000000f00 */
[----:B------:R0:W-:Y:S04]  /*06d0*/  STL.128 [R1+0x160], R20 ;  /* 0x0001601401007387 */ /* 0x0001e80000100c00 */
[----:B------:R0:W-:Y:S04]  /*06e0*/  STL.128 [R1+0x170], R24 ;  /* 0x0001701801007387 */ /* 0x0001e80000100c00 */
[----:B------:R0:W-:Y:S04]  /*06f0*/  STL.128 [R1+0x180], R28 ;  /* 0x0001801c01007387 */ /* 0x0001e80000100c00 */
[----:B------:R0:W-:Y:S04]  /*0700*/  STL.128 [R1+0x1b0], R32 ;  /* 0x0001b02001007387 */ /* 0x0001e80000100c00 */
[----:B------:R0:W-:Y:S04]  /*0710*/  STL.128 [R1], R8 ;  /* 0x0000000801007387 */ /* 0x0001e80000100c00 */
[----:B------:R0:W-:Y:S04]  /*0720*/  STL.128 [R1+0x1c0], R8 ;  /* 0x0001c00801007387 */ /* 0x0001e80000100c00 */
[----:B------:R0:W-:Y:S04]  /*0730*/  STL.128 [R1+0x10], R4 ;  /* 0x0000100401007387 */ /* 0x0001e80000100c00 */
[----:B------:R0:W-:Y:S04]  /*0740*/  STL.128 [R1+0x1d0], R4 ;  /* 0x0001d00401007387 */ /* 0x0001e80000100c00 */
[----:B------:R0:W-:Y:S04]  /*0750*/  STL.128 [R1+0x20], R12 ;  /* 0x0000200c01007387 */ /* 0x0001e80000100c00 */
[----:B------:R0:W-:Y:S04]  /*0760*/  STL.128 [R1+0x1e0], R12 ;  /* 0x0001e00c01007387 */ /* 0x0001e80000100c00 */
[----:B------:R0:W-:Y:S04]  /*0770*/  STL.128 [R1+0x30], R16 ;  /* 0x0000301001007387 */ /* 0x0001e80000100c00 */
[----:B------:R0:W-:Y:S01]  /*0780*/  STL.128 [R1+0x1f0], R16 ;  /* 0x0001f01001007387 */ /* 0x0001e20000100c00 */
[----:B------:R-:W-:Y:S05]  /*0790*/  @P0 EXIT ;  /* 0x000000000000094d */ /* 0x000fea0003800000 */
[----:B------:R-:W1:Y:S01]  /*07a0*/  LDCU UR6, c[0x0][0x394] ;  /* 0x00007280ff0677ac */ /* 0x000e620008000800 */
[----:B0-----:R-:W0:Y:S01]  /*07b0*/  LDC.64 R20, c[0x0][0x380] ;  /* 0x0000e000ff147b82 */ /* 0x001e220000000a00 */
[----:B------:R-:W-:Y:S01]  /*07c0*/  IMAD R5, R3, UR8, R0 ;  /* 0x0000000803057c24 */ /* 0x000fe2000f8e0200 */
[----:B------:R-:W-:Y:S01]  /*07d0*/  CS2R R26, SRZ ;  /* 0x00000000001a7805 */ /* 0x000fe2000001ff00 */
[----:B------:R-:W2:Y:S01]  /*07e0*/  LDCU.64 UR12, c[0x0][0x358] ;  /* 0x00006b00ff0c77ac */ /* 0x000ea20008000a00 */
[----:B-1----:R-:W-:Y:S01]  /*07f0*/  UISETP.GE.AND UP0, UPT, UR6, URZ, UPT ;  /* 0x000000ff0600728c */ /* 0x002fe2000bf06270 */
[----:B0-----:R-:W-:-:S08]  /*0800*/  IMAD.WIDE R20, R5, 0x8, R20 ;  /* 0x0000000805147825 */ /* 0x001fd000078e0214 */
[----:B--2---:R-:W-:Y:S05]  /*0810*/  BRA.U !UP0, `(.L_x_0) ;  /* 0x0000001d08c07547 */ /* 0x004fea000b800000 */
[----:B------:R-:W2:Y:S01]  /*0820*/  LDG.E.64 R8, desc[UR12][R20.64] ;  /* 0x0000000c14087981 */ /* 0x000ea2000c1e1b00 */
[----:B------:R-:W0:Y:S01]  /*0830*/  LDC R2, c[0x0][0x390] ;  /* 0x0000e400ff027b82 */ /* 0x000e220000000800 */
[----:B------:R-:W-:Y:S01]  /*0840*/  UIADD3 UR6, UPT, UPT, UR6, 0x1, URZ ;  /* 0x0000000106067890 */ /* 0x000fe2000fffe0ff */
[----:B------:R-:W-:Y:S01]  /*0850*/  CS2R R26, SRZ ;  /* 0x00000000001a7805 */ /* 0x000fe2000001ff00 */
[----:B------:R-:W-:Y:S02]  /*0860*/  UMOV UR4, URZ ;  /* 0x000000ff00047c82 */ /* 0x000fe40008000000 */
[----:B------:R-:W-:Y:S02]  /*0870*/  ULOP3.LUT UR7, UR6, 0xfffffff8, URZ, 0xc0, !UPT ;  /* 0xfffffff806077892 */ /* 0x000fe4000f8ec0ff */
[----:B------:R-:W-:Y:S02]  /*0880*/  ULOP3.LUT UR9, UR6, 0x7, URZ, 0xc0, !UPT ;  /* 0x0000000706097892 */ /* 0x000fe4000f8ec0ff */
[----:B------:R-:W-:Y:S01]  /*0890*/  UIADD3 UR8, UPT, UPT, -UR7, URZ, URZ ;  /* 0x000000ff07087290 */ /* 0x000fe2000fffe1ff */
[----:B0-----:R-:W-:-:S04]  /*08a0*/  FADD R7, R2, R2 ;  /* 0x0000000202077221 */ /* 0x001fc80000000000 */
[----:B------:R-:W-:Y:S01]  /*08b0*/  FMUL R7, R7, R2 ;  /* 0x0000000207077220 */ /* 0x000fe20000400000 */
[----:B--2---:R0:W1:Y:S06]  /*08c0*/  I2F.S64 R8, R8 ;  /* 0x0000000800087312 */ /* 0x00406c0000301400 */
.L_x_36:
[----:B------:R-:W2:Y:S01]  /*08d0*/  LDC R4, c[0x0][0x394] ;  /* 0x0000e500ff047b82 */ /* 0x000ea20000000800 */
[----:B------:R-:W3:Y:S01]  /*08e0*/  LDCU UR5, c[0x0][0x388] ;  /* 0x00007100ff0577ac */ /* 0x000ee20008000800 */
[----:B--2---:R-:W-:-:S04]  /*08f0*/  IADD3 R2, PT, PT, R4, UR4, RZ ;  /* 0x0000000404027c10 */ /* 0x004fc8000fffe0ff */
[----:B------:R-:W-:-:S05]  /*0900*/  LEA R2, R2, R1, 0x3 ;  /* 0x0000000102027211 */ /* 0x000fca00078e18ff */
[----:B-----5:R2:W5:Y:S01]  /*0910*/  LDL.64 R18, [R2] ;  /* 0x0000000002127983 */ /* 0x0205620000100a00 */
[C---:B------:R-:W-:Y:S02]  /*0920*/  ISETP.GE.U32.AND P0, PT, R4.reuse, 0x7, PT ;  /* 0x000000070400780c */ /* 0x040fe40003f06070 */
[----:B------:R-:W-:Y:S02]  /*0930*/  IADD3 R5, PT, PT, R3, UR4, RZ ;  /* 0x0000000403057c10 */ /* 0x000fe4000fffe0ff */
[----:B------:R-:W-:Y:S01]  /*0940*/  ISETP.NE.AND P2, PT, R4, UR4, PT ;  /* 0x0000000404007c0c */ /* 0x000fe2000bf45270 */
[----:B------:R-:W-:Y:S02]  /*0950*/  UIADD3 UR4, UPT, UPT, UR4, 0x1, URZ ;  /* 0x0000000104047890 */ /* 0x000fe4000fffe0ff */
[----:B---3--:R-:W-:Y:S01]  /*0960*/  IMAD R6, R5, UR5, R0 ;  /* 0x0000000505067c24 */ /* 0x008fe2000f8e0200 */
[----:B------:R-:W-:-:S05]  /*0970*/  UMOV UR5, URZ ;  /* 0x000000ff00057c82 */ /* 0x000fca0008000000 */
[----:B--2---:R-:W-:Y:S05]  /*0980*/  @!P0 BRA `(.L_x_1) ;  /* 0x0000000c00b88947 */ /* 0x004fea0003800000 */
[----:B------:R-:W2:Y:S01]  /*0990*/  LDC.64 R16, c[0x0][0x380] ;  /* 0x0000e000ff107b82 */ /* 0x000ea20000000a00 */
[----:B------:R-:W-:Y:S01]  /*09a0*/  SHF.L.U32 R4, R4, 0x3, RZ ;  /* 0x0000000304047819 */ /* 0x000fe200000006ff */
[----:B------:R-:W-:Y:S01]  /*09b0*/  UMOV UR5, UR8 ;  /* 0x0000000800057c82 */ /* 0x000fe20008000000 */
[----:B------:R-:W-:Y:S02]  /*09c0*/  MOV R5, R6 ;  /* 0x0000000600057202 */ /* 0x000fe40000000f00 */
[----:B------:R-:W-:-:S07]  /*09d0*/  IADD3 R4, PT, PT, R4, 0x20, R1 ;  /* 0x0000002004047810 */ /* 0x000fce0007ffe001 */
.L_x_18:
[----:B--2---:R-:W-:Y:S01]  /*09e0*/  IMAD.WIDE R14, R5, 0x8, R16 ;  /* 0x00000008050e7825 */ /* 0x004fe200078e0210 */
[----:B------:R-:W2:Y:S04]  /*09f0*/  LDL.64 R32, [R4+-0x20] ;  /* 0xffffe00004207983 */ /* 0x000ea80000100a00 */
[----:B------:R-:W3:Y:S01]  /*0a00*/  LDG.E.64 R10, desc[UR12][R14.64] ;  /* 0x0000000c0e0a7981 */ /* 0x000ee2000c1e1b00 */
[----:B------:R-:W0:Y:S01]  /*0a10*/  MUFU.RCP R2, R7 ;  /* 0x0000000700027308 */ /* 0x000e220000001000 */
[----:B------:R-:W-:Y:S01]  /*0a20*/  BSSY.RECONVERGENT B2, `(.L_x_2) ;  /* 0x000000e000027945 */ /* 0x000fe20003800200 */
[----:B0-----:R-:W-:-:S04]  /*0a30*/  FFMA R9, -R7, R2, 1 ;  /* 0x3f80000007097423 */ /* 0x001fc80000000102 */
[----:B------:R-:W-:Y:S02]  /*0a40*/  FFMA R2, R2, R9, R2 ;  /* 0x0000000902027223 */ /* 0x000fe40000000002 */
[----:B---3--:R-:W1:Y:S02]  /*0a50*/  I2F.S64 R23, R10 ;  /* 0x0000000a00177312 */ /* 0x008e640000301400 */
[----:B-1----:R-:W-:-:S04]  /*0a60*/  FADD R31, R8, -R23 ;  /* 0x80000017081f7221 */ /* 0x002fc80000000000 */
[----:B------:R-:W-:-:S04]  /*0a70*/  FMUL R31, R31, -R31 ;  /* 0x8000001f1f1f7220 */ /* 0x000fc80000400000 */
[----:B------:R-:W0:Y:S01]  /*0a80*/  FCHK P0, R31, R7 ;  /* 0x000000071f007302 */ /* 0x000e220000000000 */
[----:B------:R-:W-:Y:S01]  /*0a90*/  FFMA R9, R31, R2, RZ ;  /* 0x000000021f097223 */ /* 0x000fe200000000ff */
[----:B--2--5:R-:W-:-:S03]  /*0aa0*/  DMUL R32, R18, R32 ;  /* 0x0000002012207228 */ /* 0x024fc60000000000 */
[----:B------:R-:W-:-:S04]  /*0ab0*/  FFMA R12, -R7, R9, R31 ;  /* 0x00000009070c7223 */ /* 0x000fc8000000011f */
[----:B------:R-:W-:Y:S01]  /*0ac0*/  FFMA R2, R2, R12, R9 ;  /* 0x0000000c02027223 */ /* 0x000fe20000000009 */
[----:B0-----:R-:W-:Y:S06]  /*0ad0*/  @!P0 BRA `(.L_x_3) ;  /* 0x0000000000088947 */ /* 0x001fec0003800000 */
[----:B------:R-:W-:-:S07]  /*0ae0*/  MOV R10, 0xb00 ;  /* 0x00000b00000a7802 */ /* 0x000fce0000000f00 */
[----:B------:R-:W-:Y:S05]  /*0af0*/  CALL.REL.NOINC `($__internal_0_$__cuda_sm3x_div_rn_noftz_f32_slowpath) ;  /* 0x0000001c004c7944 */ /* 0x000fea0003c00000 */
.L_x_3:
[----:B------:R-:W-:Y:S05]  /*0b00*/  BSYNC.RECONVERGENT B2 ;  /* 0x0000000000027941 */ /* 0x000fea0003800200 */
.L_x_2:
[----:B------:R-:W2:Y:S04]  /*0b10*/  LDG.E.64 R24, desc[UR12][R14.64+0x8] ;  /* 0x0000080c0e187981 */ /* 0x000ea8000c1e1b00 */
[----:B------:R-:W3:Y:S01]  /*0b20*/  LDL.64 R10, [R4+-0x18] ;  /* 0xffffe800040a7983 */ /* 0x000ee20000100a00 */
[----:B------:R-:W-:Y:S01]  /*0b30*/  FMUL R22, R2, 1.4426950216293334961 ;  /* 0x3fb8aa3b02167820 */ /* 0x000fe20000400000 */
[----:B------:R-:W0:Y:S01]  /*0b40*/  MUFU.RCP R30, R7 ;  /* 0x00000007001e7308 */ /* 0x000e220000001000 */
[----:B------:R-:W-:Y:S03]  /*0b50*/  BSSY.RECONVERGENT B2, `(.L_x_4) ;  /* 0x0000017000027945 */ /* 0x000fe60003800200 */
[----:B------:R-:W-:-:S13]  /*0b60*/  FSETP.GEU.AND P0, PT, R22, -126, PT ;  /* 0xc2fc00001600780b */ /* 0x000fda0003f0e000 */
[----:B------:R-:W-:Y:S01]  /*0b70*/  @!P0 FMUL R22, R22, 0.5 ;  /* 0x3f00000016168820 */ /* 0x000fe20000400000 */
[----:B0-----:R-:W-:-:S03]  /*0b80*/  FFMA R29, -R7, R30, 1 ;  /* 0x3f800000071d7423 */ /* 0x001fc6000000011e */
[----:B------:R-:W0:Y:S02]  /*0b90*/  MUFU.EX2 R28, R22 ;  /* 0x00000016001c7308 */ /* 0x000e240000000800 */
[----:B0-----:R-:W-:-:S06]  /*0ba0*/  @!P0 FMUL R28, R28, R28 ;  /* 0x0000001c1c1c8220 */ /* 0x001fcc0000400000 */
[----:B------:R-:W0:Y:S02]  /*0bb0*/  F2F.F64.F32 R12, R28 ;  /* 0x0000001c000c7310 */ /* 0x000e240000201800 */
[----:B0-----:R-:W-:-:S10]  /*0bc0*/  DMUL R12, R32, R12 ;  /* 0x0000000c200c7228 */ /* 0x001fd40000000000 */
[----:B------:R-:W0:Y:S02]  /*0bd0*/  F2F.F32.F64 R12, R12 ;  /* 0x0000000c000c7310 */ /* 0x000e240000301000 */
[----:B0-----:R-:W-:Y:S01]  /*0be0*/  FFMA R26, R23, R12, R26 ;  /* 0x0000000c171a7223 */ /* 0x001fe2000000001a */
[----:B------:R-:W-:-:S05]  /*0bf0*/  FADD R27, R12, R27 ;  /* 0x0000001b0c1b7221 */ /* 0x000fca0000000000 */
[----:B--2---:R-:W0:Y:S01]  /*0c00*/  I2F.S64 R9, R24 ;  /* 0x0000001800097312 */ /* 0x004e220000301400 */
[----:B---3--:R-:W-:Y:S01]  /*0c10*/  DMUL R32, R18, R10 ;  /* 0x0000000a12207228 */ /* 0x008fe20000000000 */
[----:B0-----:R-:W-:-:S04]  /*0c20*/  FADD R2, R8, -R9 ;  /* 0x8000000908027221 */ /* 0x001fc80000000000 */
[----:B------:R-:W-:Y:S01]  /*0c30*/  FMUL R31, R2, -R2 ;  /* 0x80000002021f7220 */ /* 0x000fe20000400000 */
[----:B------:R-:W-:-:S03]  /*0c40*/  FFMA R2, R30, R29, R30 ;  /* 0x0000001d1e027223 */ /* 0x000fc6000000001e */
[----:B------:R-:W0:Y:S01]  /*0c50*/  FCHK P0, R31, R7 ;  /* 0x000000071f007302 */ /* 0x000e220000000000 */
[----:B------:R-:W-:-:S04]  /*0c60*/  FFMA R29, R2, R31, RZ ;  /* 0x0000001f021d7223 */ /* 0x000fc800000000ff */
[----:B------:R-:W-:-:S04]  /*0c70*/  FFMA R10, -R7, R29, R31 ;  /* 0x0000001d070a7223 */ /* 0x000fc8000000011f */
[----:B------:R-:W-:Y:S01]  /*0c80*/  FFMA R2, R2, R10, R29 ;  /* 0x0000000a02027223 */ /* 0x000fe2000000001d */
[----:B0-----:R-:W-:Y:S06]  /*0c90*/  @!P0 BRA `(.L_x_5) ;  /* 0x0000000000088947 */ /* 0x001fec0003800000 */
[----:B------:R-:W-:-:S07]  /*0ca0*/  MOV R10, 0xcc0 ;  /* 0x00000cc0000a7802 */ /* 0x000fce0000000f00 */
[----:B------:R-:W-:Y:S05]  /*0cb0*/  CALL.REL.NOINC `($__internal_0_$__cuda_sm3x_div_rn_noftz_f32_slowpath) ;  /* 0x0000001800dc7944 */ /* 0x000fea0003c00000 */
.L_x_5:
[----:B------:R-:W-:Y:S05]  /*0cc0*/  BSYNC.RECONVERGENT B2 ;  /* 0x0000000000027941 */ /* 0x000fea0003800200 */
.L_x_4:
        /* <DEDUP_REMOVED lines=27> */
.L_x_7:
[----:B------:R-:W-:Y:S05]  /*0e80*/  BSYNC.RECONVERGENT B2 ;  /* 0x0000000000027941 */ /* 0x000fea0003800200 */
.L_x_6:
        /* <DEDUP_REMOVED lines=27> */
.L_x_9:
[----:B------:R-:W-:Y:S05]  /*1040*/  BSYNC.RECONVERGENT B2 ;  /* 0x0000000000027941 */ /* 0x000fea0003800200 */
.L_x_8:
[----:B------:R-:W2:Y:S04]  /*1050*/  LDG.E.64 R12, desc[UR12][R14.64+0x20] ;  /* 0x0000200c0e0c7981 */ /* 0x000ea8000c1e1b00 */
[----:B------:R-:W3:Y:S01]  /*1060*/  LDL.64 R22, [R4] ;  /* 0x0000000004167983 */ /* 0x000ee20000100a00 */
        /* <DEDUP_REMOVED lines=25> */
.L_x_11:
[----:B------:R-:W-:Y:S05]  /*1200*/  BSYNC.RECONVERGENT B2 ;  /* 0x0000000000027941 */ /* 0x000fea0003800200 */
.L_x_10:
[----:B------:R-:W2:Y:S04]  /*1210*/  LDG.E.64 R28, desc[UR12][R14.64+0x28] ;  /* 0x0000280c0e1c7981 */ /* 0x000ea8000c1e1b00 */
[----:B------:R-:W3:Y:S01]  /*1220*/  LDL.64 R10, [R4+0x8] ;  /* 0x00000800040a7983 */ /* 0x000ee20000100a00 */
[----:B------:R-:W-:Y:S01]  /*1230*/  FMUL R24, R2, 1.4426950216293334961 ;  /* 0x3fb8aa3b02187820 */ /* 0x000fe20000400000 */
[----:B------:R-:W-:Y:S01]  /*1240*/  MUFU.RCP R34, R7 ;  /* 0x0000000700227308 */ /* 0x000fe20000001000 */
[----:B------:R-:W-:Y:S03]  /*1250*/  BSSY.RECONVERGENT B2, `(.L_x_12) ;  /* 0x0000018000027945 */ /* 0x000fe60003800200 */
[----:B------:R-:W-:-:S13]  /*1260*/  FSETP.GEU.AND P0, PT, R24, -126, PT ;  /* 0xc2fc00001800780b */ /* 0x000fda0003f0e000 */
[----:B------:R-:W-:-:S04]  /*1270*/  @!P0 FMUL R24, R24, 0.5 ;  /* 0x3f00000018188820 */ /* 0x000fc80000400000 */
[----:B------:R-:W0:Y:S02]  /*1280*/  MUFU.EX2 R30, R24 ;  /* 0x00000018001e7308 */ /* 0x000e240000000800 */
[----:B0-----:R-:W-:-:S06]  /*1290*/  @!P0 FMUL R30, R30, R30 ;  /* 0x0000001e1e1e8220 */ /* 0x001fcc0000400000 */
[----:B------:R-:W0:Y:S02]  /*12a0*/  F2F.F64.F32 R12, R30 ;  /* 0x0000001e000c7310 */ /* 0x000e240000201800 */
[----:B0-----:R-:W-:Y:S01]  /*12b0*/  DMUL R12, R22, R12 ;  /* 0x0000000c160c7228 */ /* 0x001fe20000000000 */
[----:B------:R-:W-:-:S09]  /*12c0*/  FFMA R23, -R7, R34, 1 ;  /* 0x3f80000007177423 */ /* 0x000fd20000000122 */
[----:B------:R-:W0:Y:S02]  /*12d0*/  F2F.F32.F64 R12, R12 ;  /* 0x0000000c000c7310 */ /* 0x000e240000301000 */
[----:B0-----:R-:W-:Y:S01]  /*12e0*/  FFMA R26, R25, R12, R26 ;  /* 0x0000000c191a7223 */ /* 0x001fe2000000001a */
[----:B------:R-:W-:-:S05]  /*12f0*/  FADD R27, R27, R12 ;  /* 0x0000000c1b1b7221 */ /* 0x000fca0000000000 */
[----:B--2---:R-:W0:Y:S02]  /*1300*/  I2F.S64 R9, R28 ;  /* 0x0000001c00097312 */ /* 0x004e240000301400 */
[----:B0-----:R-:W-:-:S04]  /*1310*/  FADD R2, R8, -R9 ;  /* 0x8000000908027221 */ /* 0x001fc80000000000 */
[----:B------:R-:W-:Y:S01]  /*1320*/  FMUL R32, R2, -R2 ;  /* 0x8000000202207220 */ /* 0x000fe20000400000 */
[----:B------:R-:W-:Y:S01]  /*1330*/  FFMA R2, R34, R23, R34 ;  /* 0x0000001722027223 */ /* 0x000fe20000000022 */
[----:B---3--:R-:W-:Y:S02]  /*1340*/  DMUL R22, R18, R10 ;  /* 0x0000000a12167228 */ /* 0x008fe40000000000 */
[----:B------:R-:W0:Y:S01]  /*1350*/  FCHK P0, R32, R7 ;  /* 0x0000000720007302 */ /* 0x000e220000000000 */
[----:B------:R-:W-:-:S04]  /*1360*/  FFMA R31, R2, R32, RZ ;  /* 0x00000020021f7223 */ /* 0x000fc800000000ff */
[----:B------:R-:W-:-:S04]  /*1370*/  FFMA R10, -R7, R31, R32 ;  /* 0x0000001f070a7223 */ /* 0x000fc80000000120 */
[----:B------:R-:W-:Y:S01]  /*1380*/  FFMA R2, R2, R10, R31 ;  /* 0x0000000a02027223 */ /* 0x000fe2000000001f */
[----:B0-----:R-:W-:Y:S06]  /*1390*/  @!P0 BRA `(.L_x_13) ;  /* 0x00000000000c8947 */ /* 0x001fec0003800000 */
[----:B------:R-:W-:Y:S02]  /*13a0*/  MOV R31, R32 ;  /* 0x00000020001f7202 */ /* 0x000fe40000000f00 */
[----:B------:R-:W-:-:S07]  /*13b0*/  MOV R10, 0x13d0 ;  /* 0x000013d0000a7802 */ /* 0x000fce0000000f00 */
[----:B------:R-:W-:Y:S05]  /*13c0*/  CALL.REL.NOINC `($__internal_0_$__cuda_sm3x_div_rn_noftz_f32_slowpath) ;  /* 0x0000001400187944 */ /* 0x000fea0003c00000 */
.L_x_13:
[----:B------:R-:W-:Y:S05]  /*13d0*/  BSYNC.RECONVERGENT B2 ;  /* 0x0000000000027941 */ /* 0x000fea0003800200 */
.L_x_12:
        /* <DEDUP_REMOVED lines=28> */
.L_x_15:
[----:B------:R-:W-:Y:S05]  /*15a0*/  BSYNC.RECONVERGENT B2 ;  /* 0x0000000000027941 */ /* 0x000fea0003800200 */
.L_x_14:
[----:B------:R0:W2:Y:S04]  /*15b0*/  LDG.E.64 R28, desc[UR12][R14.64+0x38] ;  /* 0x0000380c0e1c7981 */ /* 0x0000a8000c1e1b00 */
[----:B------:R-:W3:Y:S01]  /*15c0*/  LDL.64 R10, [R4+0x18] ;  /* 0x00001800040a7983 */ /* 0x000ee20000100a00 */
        /* <DEDUP_REMOVED lines=23> */
[----:B------:R-:W-:-:S07]  /*1740*/  MOV R10, 0x1760 ;  /* 0x00001760000a7802 */ /* 0x000fce0000000f00 */
[----:B------:R-:W-:Y:S05]  /*1750*/  CALL.REL.NOINC `($__internal_0_$__cuda_sm3x_div_rn_noftz_f32_slowpath) ;  /* 0x0000001000347944 */ /* 0x000fea0003c00000 */
.L_x_17:
[----:B------:R-:W-:Y:S05]  /*1760*/  BSYNC.RECONVERGENT B2 ;  /* 0x0000000000027941 */ /* 0x000fea0003800200 */
.L_x_16:
[----:B------:R-:W-:Y:S01]  /*1770*/  FMUL R2, R2, 1.4426950216293334961 ;  /* 0x3fb8aa3b02027820 */ /* 0x000fe20000400000 */
[----:B------:R-:W-:Y:S01]  /*1780*/  UIADD3 UR5, UPT, UPT, UR5, 0x8, URZ ;  /* 0x0000000805057890 */ /* 0x000fe2000fffe0ff */
[----:B------:R-:W-:Y:S02]  /*1790*/  IADD3 R5, PT, PT, R5, 0x8, RZ ;  /* 0x0000000805057810 */ /* 0x000fe40007ffe0ff */
[----:B------:R-:W-:Y:S01]  /*17a0*/  IADD3 R4, PT, PT, R4, 0x40, RZ ;  /* 0x0000004004047810 */ /* 0x000fe20007ffe0ff */
[----:B------:R-:W-:Y:S01]  /*17b0*/  UISETP.NE.AND UP0, UPT, UR5, URZ, UPT ;  /* 0x000000ff0500728c */ /* 0x000fe2000bf05270 */
[----:B------:R-:W-:-:S13]  /*17c0*/  FSETP.GEU.AND P0, PT, R2, -126, PT ;  /* 0xc2fc00000200780b */ /* 0x000fda0003f0e000 */
[----:B------:R-:W-:-:S04]  /*17d0*/  @!P0 FMUL R2, R2, 0.5 ;  /* 0x3f00000002028820 */ /* 0x000fc80000400000 */
[----:B------:R-:W0:Y:S02]  /*17e0*/  MUFU.EX2 R12, R2 ;  /* 0x00000002000c7308 */ /* 0x000e240000000800 */
[----:B0-----:R-:W-:-:S06]  /*17f0*/  @!P0 FMUL R12, R12, R12 ;  /* 0x0000000c0c0c8220 */ /* 0x001fcc0000400000 */
[----:B------:R-:W0:Y:S02]  /*1800*/  F2F.F64.F32 R10, R12 ;  /* 0x0000000c000a7310 */ /* 0x000e240000201800 */
[----:B0-----:R-:W-:-:S10]  /*1810*/  DMUL R10, R14, R10 ;  /* 0x0000000a0e0a7228 */ /* 0x001fd40000000000 */
[----:B------:R-:W0:Y:S02]  /*1820*/  F2F.F32.F64 R10, R10 ;  /* 0x0000000a000a7310 */ /* 0x000e240000301000 */
[----:B0-----:R-:W-:Y:S01]  /*1830*/  FFMA R26, R9, R10, R26 ;  /* 0x0000000a091a7223 */ /* 0x001fe2000000001a */
[----:B------:R-:W-:Y:S01]  /*1840*/  FADD R27, R27, R10 ;  /* 0x0000000a1b1b7221 */ /* 0x000fe20000000000 */
[----:B------:R-:W-:Y:S06]  /*1850*/  BRA.U UP0, `(.L_x_18) ;  /* 0xfffffff100607547 */ /* 0x000fec000b83ffff */
[----:B------:R-:W-:-:S05]  /*1860*/  UMOV UR5, UR7 ;  /* 0x0000000700057c82 */ /* 0x000fca0008000000 */
.L_x_1:
[----:B------:R-:W-:-:S09]  /*1870*/  UISETP.NE.AND UP0, UPT, UR9, URZ, UPT ;  /* 0x000000ff0900728c */ /* 0x000fd2000bf05270 */
[----:B------:R-:W-:Y:S05]  /*1880*/  BRA.U !UP0, `(.L_x_19) ;  /* 0x0000000d08a07547 */ /* 0x000fea000b800000 */
[----:B------:R-:W-:-:S04]  /*1890*/  UIADD3 UR10, UPT, UPT, UR9, -0x1, URZ ;  /* 0xffffffff090a7890 */ /* 0x000fc8000fffe0ff */
[----:B------:R-:W-:-:S09]  /*18a0*/  UISETP.GE.U32.AND UP0, UPT, UR10, 0x3, UPT ;  /* 0x000000030a00788c */ /* 0x000fd2000bf06070 */
[----:B------:R-:W-:Y:S05]  /*18b0*/  BRA.U !UP0, `(.L_x_20) ;  /* 0x0000000508e87547 */ /* 0x000fea000b800000 */
[----:B------:R-:W2:Y:S01]  /*18c0*/  LDC.64 R16, c[0x0][0x380] ;  /* 0x0000e000ff107b82 */ /* 0x000ea20000000a00 */
[----:B------:R-:W-:-:S07]  /*18d0*/  IADD3 R5, PT, PT, R6, UR5, RZ ;  /* 0x0000000506057c10 */ /* 0x000fce000fffe0ff */
[----:B------:R-:W3:Y:S01]  /*18e0*/  LDC R2, c[0x0][0x394] ;  /* 0x0000e500ff027b82 */ /* 0x000ee20000000800 */
[----:B--2---:R-:W-:-:S05]  /*18f0*/  IMAD.WIDE R16, R5, 0x8, R16 ;  /* 0x0000000805107825 */ /* 0x004fca00078e0210 */
[----:B------:R-:W0:Y:S01]  /*1900*/  LDG.E.64 R4, desc[UR12][R16.64] ;  /* 0x0000000c10047981 */ /* 0x000e22000c1e1b00 */
[----:B---3--:R-:W-:-:S04]  /*1910*/  IADD3 R2, PT, PT, R2, UR5, RZ ;  /* 0x0000000502027c10 */ /* 0x008fc8000fffe0ff */
[----:B------:R-:W-:-:S05]  /*1920*/  LEA R10, R2, R1, 0x3 ;  /* 0x00000001020a7211 */ /* 0x000fca00078e18ff */
[----:B------:R-:W2:Y:S01]  /*1930*/  LDL.64 R14, [R10] ;  /* 0x000000000a0e7983 */ /* 0x000ea20000100a00 */
[----:B------:R-:W3:Y:S01]  /*1940*/  MUFU.RCP R12, R7 ;  /* 0x00000007000c7308 */ /* 0x000ee20000001000 */
[----:B------:R-:W-:Y:S01]  /*1950*/  BSSY.RECONVERGENT B2, `(.L_x_21) ;  /* 0x000000e000027945 */ /* 0x000fe20003800200 */
[----:B---3--:R-:W-:-:S06]  /*1960*/  FFMA R11, -R7, R12, 1 ;  /* 0x3f800000070b7423 */ /* 0x008fcc000000010c */
[----:B0-----:R-:W1:Y:S01]  /*1970*/  I2F.S64 R9, R4 ;  /* 0x0000000400097312 */ /* 0x001e620000301400 */
[----:B--2--5:R-:W-:Y:S01]  /*1980*/  DMUL R14, R18, R14 ;  /* 0x0000000e120e7228 */ /* 0x024fe20000000000 */
[----:B-1----:R-:W-:-:S04]  /*1990*/  FADD R2, R8, -R9 ;  /* 0x8000000908027221 */ /* 0x002fc80000000000 */
        /* <DEDUP_REMOVED lines=9> */
.L_x_22:
[----:B------:R-:W-:Y:S05]  /*1a30*/  BSYNC.RECONVERGENT B2 ;  /* 0x0000000000027941 */ /* 0x000fea0003800200 */
.L_x_21:
[----:B------:R-:W2:Y:S01]  /*1a40*/  LDG.E.64 R12, desc[UR12][R16.64+0x8] ;  /* 0x0000080c100c7981 */ /* 0x000ea2000c1e1b00 */
[----:B------:R-:W0:Y:S02]  /*1a50*/  LDC R4, c[0x0][0x394] ;  /* 0x0000e500ff047b82 */ /* 0x000e240000000800 */
[----:B0-----:R-:W-:-:S04]  /*1a60*/  IADD3 R4, PT, PT, R4, UR5, RZ ;  /* 0x0000000504047c10 */ /* 0x001fc8000fffe0ff */
[----:B------:R-:W-:-:S05]  /*1a70*/  LEA R4, R4, R1, 0x3 ;  /* 0x0000000104047211 */ /* 0x000fca00078e18ff */
[----:B------:R-:W3:Y:S01]  /*1a80*/  LDL.64 R10, [R4+0x8] ;  /* 0x00000800040a7983 */ /* 0x000ee20000100a00 */
[----:B------:R-:W-:-:S05]  /*1a90*/  FMUL R24, R2, 1.4426950216293334961 ;  /* 0x3fb8aa3b02187820 */ /* 0x000fca0000400000 */
[----:B------:R-:W-:-:S13]  /*1aa0*/  FSETP.GEU.AND P0, PT, R24, -126, PT ;  /* 0xc2fc00001800780b */ /* 0x000fda0003f0e000 */
[----:B------:R-:W-:-:S04]  /*1ab0*/  @!P0 FMUL R24, R24, 0.5 ;  /* 0x3f00000018188820 */ /* 0x000fc80000400000 */
[----:B------:R-:W0:Y:S02]  /*1ac0*/  MUFU.EX2 R25, R24 ;  /* 0x0000001800197308 */ /* 0x000e240000000800 */
[----:B0-----:R-:W-:-:S06]  /*1ad0*/  @!P0 FMUL R25, R25, R25 ;  /* 0x0000001919198220 */ /* 0x001fcc0000400000 */
[----:B------:R-:W0:Y:S08]  /*1ae0*/  F2F.F64.F32 R22, R25 ;  /* 0x0000001900167310 */ /* 0x000e300000201800 */
[----:B------:R-:W1:Y:S01]  /*1af0*/  MUFU.RCP R28, R7 ;  /* 0x00000007001c7308 */ /* 0x000e620000001000 */
[----:B0-----:R-:W-:Y:S01]  /*1b00*/  DMUL R22, R14, R22 ;  /* 0x000000160e167228 */ /* 0x001fe20000000000 */
[----:B-1----:R-:W-:-:S09]  /*1b10*/  FFMA R15, -R7, R28, 1 ;  /* 0x3f800000070f7423 */ /* 0x002fd2000000011c */
[----:B------:R-:W0:Y:S01]  /*1b20*/  F2F.F32.F64 R22, R22 ;  /* 0x0000001600167310 */ /* 0x000e220000301000 */
[----:B------:R-:W-:Y:S01]  /*1b30*/  BSSY.RECONVERGENT B2, `(.L_x_23) ;  /* 0x000000f000027945 */ /* 0x000fe20003800200 */
[----:B0-----:R-:W-:Y:S01]  /*1b40*/  FFMA R26, R9, R22, R26 ;  /* 0x00000016091a7223 */ /* 0x001fe2000000001a */
[----:B------:R-:W-:-:S05]  /*1b50*/  FADD R27, R27, R22 ;  /* 0x000000161b1b7221 */ /* 0x000fca0000000000 */
[----:B--2---:R-:W0:Y:S02]  /*1b60*/  I2F.S64 R5, R12 ;  /* 0x0000000c00057312 */ /* 0x004e240000301400 */
[----:B0-----:R-:W-:-:S04]  /*1b70*/  FADD R2, R8, -R5 ;  /* 0x8000000508027221 */ /* 0x001fc80000000000 */
[----:B------:R-:W-:-:S04]  /*1b80*/  FMUL R31, R2, -R2 ;  /* 0x80000002021f7220 */ /* 0x000fc80000400000 */
[----:B------:R-:W0:Y:S01]  /*1b90*/  FCHK P0, R31, R7 ;  /* 0x000000071f007302 */ /* 0x000e220000000000 */
[----:B------:R-:W-:-:S04]  /*1ba0*/  FFMA R2, R28, R15, R28 ;  /* 0x0000000f1c027223 */ /* 0x000fc8000000001c */
[----:B------:R-:W-:Y:S01]  /*1bb0*/  FFMA R29, R2, R31, RZ ;  /* 0x0000001f021d7223 */ /* 0x000fe200000000ff */
[----:B---3--:R-:W-:-:S03]  /*1bc0*/  DMUL R14, R18, R10 ;  /* 0x0000000a120e7228 */ /* 0x008fc60000000000 */
[----:B------:R-:W-:-:S04]  /*1bd0*/  FFMA R10, -R7, R29, R31 ;  /* 0x0000001d070a7223 */ /* 0x000fc8000000011f */
[----:B------:R-:W-:Y:S01]  /*1be0*/  FFMA R2, R2, R10, R29 ;  /* 0x0000000a02027223 */ /* 0x000fe2000000001d */
[----:B0-----:R-:W-:Y:S06]  /*1bf0*/  @!P0 BRA `(.L_x_24) ;  /* 0x0000000000088947 */ /* 0x001fec0003800000 */
[----:B------:R-:W-:-:S07]  /*1c00*/  MOV R10, 0x1c20 ;  /* 0x00001c20000a7802 */ /* 0x000fce0000000f00 */
[----:B------:R-:W-:Y:S05]  /*1c10*/  CALL.REL.NOINC `($__internal_0_$__cuda_sm3x_div_rn_noftz_f32_slowpath) ;  /* 0x0000000c00047944 */ /* 0x000fea0003c00000 */
.L_x_24:
[----:B------:R-:W-:Y:S05]  /*1c20*/  BSYNC.RECONVERGENT B2 ;  /* 0x0000000000027941 */ /* 0x000fea0003800200 */
.L_x_23:
        /* <DEDUP_REMOVED lines=27> */
.L_x_26:
[----:B------:R-:W-:Y:S05]  /*1de0*/  BSYNC.RECONVERGENT B2 ;  /* 0x0000000000027941 */ /* 0x000fea0003800200 */
.L_x_25:
        /* <DEDUP_REMOVED lines=27> */
.L_x_28:
[----:B------:R-:W-:Y:S05]  /*1fa0*/  BSYNC.RECONVERGENT B2 ;  /* 0x0000000000027941 */ /* 0x000fea0003800200 */
.L_x_27:
[----:B------:R-:W-:Y:S01]  /*1fb0*/  FMUL R2, R2, 1.4426950216293334961 ;  /* 0x3fb8aa3b02027820 */ /* 0x000fe20000400000 */
[----:B------:R-:W-:-:S04]  /*1fc0*/  UIADD3 UR5, UPT, UPT, UR5, 0x4, URZ ;  /* 0x0000000405057890 */ /* 0x000fc8000fffe0ff */
        /* <DEDUP_REMOVED lines=8> */
[----:B------:R-:W-:-:S07]  /*2050*/  FADD R27, R27, R10 ;  /* 0x0000000a1b1b7221 */ /* 0x000fce0000000000 */
.L_x_20:
[----:B------:R-:W-:-:S09]  /*2060*/  ULOP3.LUT UP0, URZ, UR6, 0x3, URZ, 0xc0, !UPT ;  /* 0x0000000306ff7892 */ /* 0x000fd2000f80c0ff */
[----:B------:R-:W-:Y:S05]  /*2070*/  BRA.U !UP0, `(.L_x_19) ;  /* 0x0000000508a47547 */ /* 0x000fea000b800000 */
[----:B------:R-:W2:Y:S02]  /*2080*/  LDC R2, c[0x0][0x394] ;  /* 0x0000e500ff027b82 */ /* 0x000ea40000000800 */
[----:B--2---:R-:W-:-:S13]  /*2090*/  LOP3.LUT P0, RZ, R2, 0x3, RZ, 0xc0, !PT ;  /* 0x0000000302ff7812 */ /* 0x004fda000780c0ff */
[----:B------:R-:W-:Y:S05]  /*20a0*/  @!P0 BRA `(.L_x_29) ;  /* 0x0000000400088947 */ /* 0x000fea0003800000 */
[----:B------:R-:W2:Y:S01]  /*20b0*/  LDC.64 R4, c[0x0][0x380] ;  /* 0x0000e000ff047b82 */ /* 0x000ea20000000a00 */
[----:B0-----:R-:W-:-:S05]  /*20c0*/  IADD3 R9, PT, PT, R6, UR5, RZ ;  /* 0x0000000506097c10 */ /* 0x001fca000fffe0ff */
[----:B--2---:R-:W-:-:S05]  /*20d0*/  IMAD.WIDE R4, R9, 0x8, R4 ;  /* 0x0000000809047825 */ /* 0x004fca00078e0204 */
[----:B------:R-:W2:Y:S01]  /*20e0*/  LDG.E.64 R10, desc[UR12][R4.64] ;  /* 0x0000000c040a7981 */ /* 0x000ea2000c1e1b00 */
[----:B------:R-:W-:-:S04]  /*20f0*/  IADD3 R2, PT, PT, R2, UR5, RZ ;  /* 0x0000000502027c10 */ /* 0x000fc8000fffe0ff */
[----:B------:R-:W-:-:S05]  /*2100*/  LEA R16, R2, R1, 0x3 ;  /* 0x0000000102107211 */ /* 0x000fca00078e18ff */
[----:B------:R-:W3:Y:S01]  /*2110*/  LDL.64 R14, [R16] ;  /* 0x00000000100e7983 */ /* 0x000ee20000100a00 */
[----:B------:R-:W0:Y:S01]  /*2120*/  MUFU.RCP R12, R7 ;  /* 0x00000007000c7308 */ /* 0x000e220000001000 */
[----:B------:R-:W-:Y:S01]  /*2130*/  BSSY.RECONVERGENT B2, `(.L_x_30) ;  /* 0x000000f000027945 */ /* 0x000fe20003800200 */
[----:B0-----:R-:W-:-:S06]  /*2140*/  FFMA R13, -R7, R12, 1 ;  /* 0x3f800000070d7423 */ /* 0x001fcc000000010c */
[----:B--2---:R-:W1:Y:S01]  /*2150*/  I2F.S64 R9, R10 ;  /* 0x0000000a00097312 */ /* 0x004e620000301400 */
[----:B---3-5:R-:W-:Y:S01]  /*2160*/  DMUL R14, R18, R14 ;  /* 0x0000000e120e7228 */ /* 0x028fe20000000000 */
        /* <DEDUP_REMOVED lines=10> */
[----:B------:R-:W-:-:S07]  /*2210*/  MOV R12, R2 ;  /* 0x00000002000c7202 */ /* 0x000fce0000000f00 */
.L_x_31:
[----:B------:R-:W-:Y:S05]  /*2220*/  BSYNC.RECONVERGENT B2 ;  /* 0x0000000000027941 */ /* 0x000fea0003800200 */
.L_x_30:
[----:B------:R-:W2:Y:S01]  /*2230*/  LDG.E.64 R4, desc[UR12][R4.64+0x8] ;  /* 0x0000080c04047981 */ /* 0x000ea2000c1e1b00 */
[----:B------:R-:W0:Y:S02]  /*2240*/  LDC R2, c[0x0][0x394] ;  /* 0x0000e500ff027b82 */ /* 0x000e240000000800 */
[----:B0-----:R-:W-:-:S04]  /*2250*/  IADD3 R2, PT, PT, R2, UR5, RZ ;  /* 0x0000000502027c10 */ /* 0x001fc8000fffe0ff */
[----:B------:R-:W-:-:S05]  /*2260*/  LEA R2, R2, R1, 0x3 ;  /* 0x0000000102027211 */ /* 0x000fca00078e18ff */
[----:B------:R0:W3:Y:S01]  /*2270*/  LDL.64 R10, [R2+0x8] ;  /* 0x00000800020a7983 */ /* 0x0000e20000100a00 */
[----:B------:R-:W-:-:S05]  /*2280*/  FMUL R16, R12, 1.4426950216293334961 ;  /* 0x3fb8aa3b0c107820 */ /* 0x000fca0000400000 */
[----:B------:R-:W-:-:S13]  /*2290*/  FSETP.GEU.AND P0, PT, R16, -126, PT ;  /* 0xc2fc00001000780b */ /* 0x000fda0003f0e000 */
[----:B------:R-:W-:-:S04]  /*22a0*/  @!P0 FMUL R16, R16, 0.5 ;  /* 0x3f00000010108820 */ /* 0x000fc80000400000 */
[----:B------:R-:W1:Y:S02]  /*22b0*/  MUFU.EX2 R17, R16 ;  /* 0x0000001000117308 */ /* 0x000e640000000800 */
[----:B-1----:R-:W-:-:S06]  /*22c0*/  @!P0 FMUL R17, R17, R17 ;  /* 0x0000001111118220 */ /* 0x002fcc0000400000 */
[----:B------:R-:W1:Y:S08]  /*22d0*/  F2F.F64.F32 R12, R17 ;  /* 0x00000011000c7310 */ /* 0x000e700000201800 */
[----:B------:R-:W4:Y:S01]  /*22e0*/  MUFU.RCP R22, R7 ;  /* 0x0000000700167308 */ /* 0x000f220000001000 */
[----:B-1----:R-:W-:Y:S01]  /*22f0*/  DMUL R12, R14, R12 ;  /* 0x0000000c0e0c7228 */ /* 0x002fe20000000000 */
[----:B----4-:R-:W-:-:S09]  /*2300*/  FFMA R15, -R7, R22, 1 ;  /* 0x3f800000070f7423 */ /* 0x010fd20000000116 */
[----:B------:R-:W1:Y:S01]  /*2310*/  F2F.F32.F64 R12, R12 ;  /* 0x0000000c000c7310 */ /* 0x000e620000301000 */
[----:B------:R-:W-:Y:S01]  /*2320*/  BSSY.RECONVERGENT B2, `(.L_x_32) ;  /* 0x000000f000027945 */ /* 0x000fe20003800200 */
[----:B-1----:R-:W-:Y:S01]  /*2330*/  FFMA R26, R9, R12, R26 ;  /* 0x0000000c091a7223 */ /* 0x002fe2000000001a */
        /* <DEDUP_REMOVED lines=13> */
.L_x_33:
[----:B------:R-:W-:Y:S05]  /*2410*/  BSYNC.RECONVERGENT B2 ;  /* 0x0000000000027941 */ /* 0x000fea0003800200 */
.L_x_32:
        /* <DEDUP_REMOVED lines=11> */
.L_x_29:
[----:B------:R-:W2:Y:S02]  /*24d0*/  LDC R2, c[0x0][0x394] ;  /* 0x0000e500ff027b82 */ /* 0x000ea40000000800 */
[----:B--2---:R-:W-:-:S13]  /*24e0*/  LOP3.LUT P0, RZ, R2, 0x1, RZ, 0xc0, !PT ;  /* 0x0000000102ff7812 */ /* 0x004fda000780c0ff */
[----:B------:R-:W-:Y:S05]  /*24f0*/  @P0 BRA `(.L_x_19) ;  /* 0x0000000000840947 */ /* 0x000fea0003800000 */
[----:B------:R-:W2:Y:S01]  /*2500*/  LDC.64 R10, c[0x0][0x380] ;  /* 0x0000e000ff0a7b82 */ /* 0x000ea20000000a00 */
[----:B------:R-:W-:-:S05]  /*2510*/  IADD3 R5, PT, PT, R6, UR5, RZ ;  /* 0x0000000506057c10 */ /* 0x000fca000fffe0ff */
[----:B--2---:R-:W-:-:S06]  /*2520*/  IMAD.WIDE R10, R5, 0x8, R10 ;  /* 0x00000008050a7825 */ /* 0x004fcc00078e020a */
[----:B------:R-:W2:Y:S01]  /*2530*/  LDG.E.64 R10, desc[UR12][R10.64] ;  /* 0x0000000c0a0a7981 */ /* 0x000ea2000c1e1b00 */
[----:B------:R-:W-:-:S04]  /*2540*/  IADD3 R2, PT, PT, R2, UR5, RZ ;  /* 0x0000000502027c10 */ /* 0x000fc8000fffe0ff */
[----:B------:R-:W-:-:S06]  /*2550*/  LEA R12, R2, R1, 0x3 ;  /* 0x00000001020c7211 */ /* 0x000fcc00078e18ff */
[----:B------:R-:W3:Y:S01]  /*2560*/  LDL.64 R12, [R12] ;  /* 0x000000000c0c7983 */ /* 0x000ee20000100a00 */
[----:B------:R-:W0:Y:S01]  /*2570*/  MUFU.RCP R4, R7 ;  /* 0x0000000700047308 */ /* 0x000e220000001000 */
[----:B------:R-:W-:Y:S01]  /*2580*/  BSSY.RECONVERGENT B2, `(.L_x_34) ;  /* 0x000000e000027945 */ /* 0x000fe20003800200 */
[----:B0-----:R-:W-:-:S06]  /*2590*/  FFMA R9, -R7, R4, 1 ;  /* 0x3f80000007097423 */ /* 0x001fcc0000000104 */
[----:B--2---:R-:W1:Y:S01]  /*25a0*/  I2F.S64 R5, R10 ;  /* 0x0000000a00057312 */ /* 0x004e620000301400 */
[----:B---3-5:R-:W-:Y:S01]  /*25b0*/  DMUL R18, R18, R12 ;  /* 0x0000000c12127228 */ /* 0x028fe20000000000 */
[----:B-1----:R-:W-:-:S04]  /*25c0*/  FADD R2, R8, -R5 ;  /* 0x8000000508027221 */ /* 0x002fc80000000000 */
[----:B------:R-:W-:Y:S01]  /*25d0*/  FMUL R31, R2, R2 ;  /* 0x00000002021f7220 */ /* 0x000fe20000400000 */
        /* <DEDUP_REMOVED lines=8> */
.L_x_35:
[----:B------:R-:W-:Y:S05]  /*2660*/  BSYNC.RECONVERGENT B2 ;  /* 0x0000000000027941 */ /* 0x000fea0003800200 */
.L_x_34:
[----:B------:R-:W-:-:S05]  /*2670*/  FMUL R2, R2, -1.4426950216293334961 ;  /* 0xbfb8aa3b02027820 */ /* 0x000fca0000400000 */
        /* <DEDUP_REMOVED lines=9> */
.L_x_19:
[----:B------:R-:W-:Y:S05]  /*2710*/  @P2 BRA `(.L_x_36) ;  /* 0xffffffe0006c2947 */ /* 0x000fea000383ffff */
.L_x_0:
[----:B------:R-:W2:Y:S01]  /*2720*/  MUFU.RCP R0, R27 ;  /* 0x0000001b00007308 */ /* 0x000ea20000001000 */
[----:B------:R-:W-:Y:S07]  /*2730*/  BSSY.RECONVERGENT B2, `(.L_x_37) ;  /* 0x000000c000027945 */ /* 0x000fee0003800200 */
[----:B------:R-:W3:Y:S01]  /*2740*/  FCHK P0, R26, R27 ;  /* 0x0000001b1a007302 */ /* 0x000ee20000000000 */
[----:B--2---:R-:W-:-:S04]  /*2750*/  FFMA R3, R0, -R27, 1 ;  /* 0x3f80000000037423 */ /* 0x004fc8000000081b */
[----:B------:R-:W-:-:S04]  /*2760*/  FFMA R3, R0, R3, R0 ;  /* 0x0000000300037223 */ /* 0x000fc80000000000 */
[----:B------:R-:W-:-:S04]  /*2770*/  FFMA R5, R3, R26, RZ ;  /* 0x0000001a03057223 */ /* 0x000fc800000000ff */
[----:B------:R-:W-:-:S04]  /*2780*/  FFMA R0, R5, -R27, R26 ;  /* 0x8000001b05007223 */ /* 0x000fc8000000001a */
[----:B------:R-:W-:Y:S01]  /*2790*/  FFMA R2, R3, R0, R5 ;  /* 0x0000000003027223 */ /* 0x000fe20000000005 */
[----:B---3--:R-:W-:Y:S06]  /*27a0*/  @!P0 BRA `(.L_x_38) ;  /* 0x0000000000108947 */ /* 0x008fec0003800000 */
[----:B------:R-:W-:Y:S02]  /*27b0*/  MOV R31, R26 ;  /* 0x0000001a001f7202 */ /* 0x000fe40000000f00 */
[----:B------:R-:W-:Y:S02]  /*27c0*/  MOV R7, R27 ;  /* 0x0000001b00077202 */ /* 0x000fe40000000f00 */
[----:B------:R-:W-:-:S07]  /*27d0*/  MOV R10, 0x27f0 ;  /* 0x000027f0000a7802 */ /* 0x000fce0000000f00 */
[----:B01---5:R-:W-:Y:S05]  /*27e0*/  CALL.REL.NOINC `($__internal_0_$__cuda_sm3x_div_rn_noftz_f32_slowpath) ;  /* 0x0000000000107944 */ /* 0x023fea0003c00000 */
.L_x_38:
[----:B------:R-:W-:Y:S05]  /*27f0*/  BSYNC.RECONVERGENT B2 ;  /* 0x0000000000027941 */ /* 0x000fea0003800200 */
.L_x_37:
[----:B------:R-:W2:Y:S02]  /*2800*/  F2I.S64.TRUNC R2, R2 ;  /* 0x0000000200027311 */ /* 0x000ea4000020d900 */
[----:B--2---:R-:W-:Y:S01]  /*2810*/  STG.E.64 desc[UR12][R20.64], R2 ;  /* 0x0000000214007986 */ /* 0x004fe2000c101b0c */
[----:B------:R-:W-:Y:S05]  /*2820*/  EXIT ;  /* 0x000000000000794d */ /* 0x000fea0003800000 */
        .weak           $__internal_0_$__cuda_sm3x_div_rn_noftz_f32_slowpath
        .type           $__internal_0_$__cuda_sm3x_div_rn_noftz_f32_slowpath,@function
        .size           $__internal_0_$__cuda_sm3x_div_rn_noftz_f32_slowpath,(.L_x_355 - $__internal_0_$__cuda_sm3x_div_rn_noftz_f32_slowpath)
$__internal_0_$__cuda_sm3x_div_rn_noftz_f32_slowpath:
[----:B------:R-:W-:Y:S01]  /*2830*/  SHF.R.U32.HI R11, RZ, 0x17, R7 ;  /* 0x00000017ff0b7819 */ /* 0x000fe20000011607 */
[----:B------:R-:W-:Y:S01]  /*2840*/  BSSY.RECONVERGENT B0, `(.L_x_39) ;  /* 0x0000063000007945 */ /* 0x000fe20003800200 */
[----:B------:R-:W-:Y:S02]  /*2850*/  SHF.R.U32.HI R24, RZ, 0x17, R31 ;  /* 0x00000017ff187819 */ /* 0x000fe4000001161f */
[----:B------:R-:W-:Y:S02]  /*2860*/  LOP3.LUT R11, R11, 0xff, RZ, 0xc0, !PT ;  /* 0x000000ff0b0b7812 */ /* 0x000fe400078ec0ff */
[----:B------:R-:W-:Y:S02]  /*2870*/  LOP3.LUT R24, R24, 0xff, RZ, 0xc0, !PT ;  /* 0x000000ff18187812 */ /* 0x000fe400078ec0ff */
[----:B------:R-:W-:Y:S02]  /*2880*/  IADD3 R2, PT, PT, R11, -0x1, RZ ;  /* 0xffffffff0b027810 */ /* 0x000fe40007ffe0ff */
[----:B------:R-:W-:-:S02]  /*2890*/  IADD3 R13, PT, PT, R24, -0x1, RZ ;  /* 0xffffffff180d7810 */ /* 0x000fc40007ffe0ff */
[----:B------:R-:W-:Y:S02]  /*28a0*/  ISETP.GT.U32.AND P0, PT, R2, 0xfd, PT ;  /* 0x000000fd0200780c */ /* 0x000fe40003f04070 */
[----:B------:R-:W-:Y:S02]  /*28b0*/  MOV R28, R7 ;  /* 0x00000007001c7202 */ /* 0x000fe40000000f00 */
[----:B------:R-:W-:-:S13]  /*28c0*/  ISETP.GT.U32.OR P0, PT, R13, 0xfd, P0 ;  /* 0x000000fd0d00780c */ /* 0x000fda0000704470 */
[----:B------:R-:W-:Y:S01]  /*28d0*/  @!P0 MOV R12, RZ ;  /* 0x000000ff000c8202 */ /* 0x000fe20000000f00 */
[----:B------:R-:W-:Y:S06]  /*28e0*/  @!P0 BRA `(.L_x_40) ;  /* 0x00000000005c8947 */ /* 0x000fec0003800000 */
[----:B------:R-:W-:Y:S02]  /*28f0*/  FSETP.GTU.FTZ.AND P0, PT, |R31|, +INF , PT ;  /* 0x7f8000001f00780b */ /* 0x000fe40003f1c200 */
[----:B------:R-:W-:-:S04]  /*2900*/  FSETP.GTU.FTZ.AND P1, PT, |R7|, +INF , PT ;  /* 0x7f8000000700780b */ /* 0x000fc80003f3c200 */
[----:B------:R-:W-:-:S13]  /*2910*/  PLOP3.LUT P0, PT, P0, P1, PT, 0xf8, 0x8f ;  /* 0x00000000008f781c */ /* 0x000fda0000703f70 */
[----:B------:R-:W-:Y:S05]  /*2920*/  @P0 BRA `(.L_x_41) ;  /* 0x00000004004c0947 */ /* 0x000fea0003800000 */
[----:B------:R-:W-:-:S13]  /*2930*/  LOP3.LUT P0, RZ, R28, 0x7fffffff, R31, 0xc8, !PT ;  /* 0x7fffffff1cff7812 */ /* 0x000fda000780c81f */
[----:B------:R-:W-:Y:S05]  /*2940*/  @!P0 BRA `(.L_x_42) ;  /* 0x00000004003c8947 */ /* 0x000fea0003800000 */
[----:B------:R-:W-:Y:S02]  /*2950*/  FSETP.NEU.FTZ.AND P3, PT, |R31|, +INF , PT ;  /* 0x7f8000001f00780b */ /* 0x000fe40003f7d200 */
[----:B------:R-:W-:Y:S02]  /*2960*/  FSETP.NEU.FTZ.AND P1, PT, |R7|, +INF , PT ;  /* 0x7f8000000700780b */ /* 0x000fe40003f3d200 */
[----:B------:R-:W-:-:S11]  /*2970*/  FSETP.NEU.FTZ.AND P0, PT, |R31|, +INF , PT ;  /* 0x7f8000001f00780b */ /* 0x000fd60003f1d200 */
[----:B------:R-:W-:Y:S05]  /*2980*/  @!P1 BRA !P3, `(.L_x_42) ;  /* 0x00000004002c9947 */ /* 0x000fea0005800000 */
[----:B------:R-:W-:-:S04]  /*2990*/  LOP3.LUT P3, RZ, R31, 0x7fffffff, RZ, 0xc0, !PT ;  /* 0x7fffffff1fff7812 */ /* 0x000fc8000786c0ff */
[----:B------:R-:W-:-:S13]  /*29a0*/  PLOP3.LUT P1, PT, P1, P3, PT, 0x2f, 0xf2 ;  /* 0x0000000000f2781c */ /* 0x000fda0000f26577 */
[----:B------:R-:W-:Y:S05]  /*29b0*/  @P1 BRA `(.L_x_43) ;  /* 0x0000000400181947 */ /* 0x000fea0003800000 */
[----:B------:R-:W-:-:S04]  /*29c0*/  LOP3.LUT P1, RZ, R28, 0x7fffffff, RZ, 0xc0, !PT ;  /* 0x7fffffff1cff7812 */ /* 0x000fc8000782c0ff */
[----:B------:R-:W-:-:S13]  /*29d0*/  PLOP3.LUT P0, PT, P0, P1, PT, 0x2f, 0xf2 ;  /* 0x0000000000f2781c */ /* 0x000fda0000702577 */
[----:B------:R-:W-:Y:S05]  /*29e0*/  @P0 BRA `(.L_x_44) ;  /* 0x0000000400000947 */ /* 0x000fea0003800000 */
[----:B------:R-:W-:Y:S02]  /*29f0*/  ISETP.GE.AND P0, PT, R13, RZ, PT ;  /* 0x000000ff0d00720c */ /* 0x000fe40003f06270 */
[----:B------:R-:W-:-:S11]  /*2a00*/  ISETP.GE.AND P1, PT, R2, RZ, PT ;  /* 0x000000ff0200720c */ /* 0x000fd60003f26270 */
[----:B------:R-:W-:Y:S01]  /*2a10*/  @P0 MOV R12, RZ ;  /* 0x000000ff000c0202 */ /* 0x000fe20000000f00 */
[----:B------:R-:W-:Y:S01]  /*2a20*/  @!P0 FFMA R31, R31, 1.84467440737095516160e+19, RZ ;  /* 0x5f8000001f1f8823 */ /* 0x000fe200000000ff */
[----:B------:R-:W-:Y:S01]  /*2a30*/  @!P0 MOV R12, 0xffffffc0 ;  /* 0xffffffc0000c8802 */ /* 0x000fe20000000f00 */
[----:B------:R-:W-:-:S03]  /*2a40*/  @!P1 FFMA R28, R7, 1.84467440737095516160e+19, RZ ;  /* 0x5f800000071c9823 */ /* 0x000fc600000000ff */
[----:B------:R-:W-:-:S07]  /*2a50*/  @!P1 IADD3 R12, PT, PT, R12, 0x40, RZ ;  /* 0x000000400c0c9810 */ /* 0x000fce0007ffe0ff */
.L_x_40:
[----:B------:R-:W-:Y:S01]  /*2a60*/  LEA R13, R11, 0xc0800000, 0x17 ;  /* 0xc08000000b0d7811 */ /* 0x000fe200078eb8ff */
[----:B------:R-:W-:Y:S01]  /*2a70*/  BSSY.RECONVERGENT B1, `(.L_x_45) ;  /* 0x0000036000017945 */ /* 0x000fe20003800200 */
[----:B------:R-:W-:Y:S02]  /*2a80*/  IADD3 R24, PT, PT, R24, -0x7f, RZ ;  /* 0xffffff8118187810 */ /* 0x000fe40007ffe0ff */
[----:B------:R-:W-:-:S03]  /*2a90*/  IADD3 R34, PT, PT, -R13, R28, RZ ;  /* 0x0000001c0d227210 */ /* 0x000fc60007ffe1ff */
[----:B------:R-:W-:Y:S01]  /*2aa0*/  IMAD R2, R24, -0x800000, R31 ;  /* 0xff80000018027824 */ /* 0x000fe200078e021f */
[----:B------:R-:W0:Y:S01]  /*2ab0*/  MUFU.RCP R28, R34 ;  /* 0x00000022001c7308 */ /* 0x000e220000001000 */
[----:B------:R-:W-:Y:S01]  /*2ac0*/  FADD.FTZ R13, -R34, -RZ ;  /* 0x800000ff220d7221 */ /* 0x000fe20000010100 */
[----:B------:R-:W-:-:S04]  /*2ad0*/  IADD3 R31, PT, PT, R24, 0x7f, -R11 ;  /* 0x0000007f181f7810 */ /* 0x000fc80007ffe80b */
[----:B------:R-:W-:Y:S01]  /*2ae0*/  IADD3 R31, PT, PT, R31, R12, RZ ;  /* 0x0000000c1f1f7210 */ /* 0x000fe20007ffe0ff */
[----:B0-----:R-:W-:-:S04]  /*2af0*/  FFMA R29, R28, R13, 1 ;  /* 0x3f8000001c1d7423 */ /* 0x001fc8000000000d */
[----:B------:R-:W-:-:S04]  /*2b00*/  FFMA R29, R28, R29, R28 ;  /* 0x0000001d1c1d7223 */ /* 0x000fc8000000001c */
[----:B------:R-:W-:-:S04]  /*2b10*/  FFMA R28, R2, R29, RZ ;  /* 0x0000001d021c7223 */ /* 0x000fc800000000ff */
[----:B------:R-:W-:-:S04]  /*2b20*/  FFMA R30, R13, R28, R2 ;  /* 0x0000001c0d1e7223 */ /* 0x000fc80000000002 */
[----:B------:R-:W-:-:S04]  /*2b30*/  FFMA R30, R29, R30, R28 ;  /* 0x0000001e1d1e7223 */ /* 0x000fc8000000001c */
[----:B------:R-:W-:-:S04]  /*2b40*/  FFMA R13, R13, R30, R2 ;  /* 0x0000001e0d0d7223 */ /* 0x000fc80000000002 */
[----:B------:R-:W-:-:S05]  /*2b50*/  FFMA R2, R29, R13, R30 ;  /* 0x0000000d1d027223 */ /* 0x000fca000000001e */
[----:B------:R-:W-:-:S04]  /*2b60*/  SHF.R.U32.HI R11, RZ, 0x17, R2 ;  /* 0x00000017ff0b7819 */ /* 0x000fc80000011602 */
[----:B------:R-:W-:-:S04]  /*2b70*/  LOP3.LUT R12, R11, 0xff, RZ, 0xc0, !PT ;  /* 0x000000ff0b0c7812 */ /* 0x000fc800078ec0ff */
[----:B------:R-:W-:-:S04]  /*2b80*/  IADD3 R11, PT, PT, R12, R31, RZ ;  /* 0x0000001f0c0b7210 */ /* 0x000fc80007ffe0ff */
[----:B------:R-:W-:-:S04]  /*2b90*/  IADD3 R12, PT, PT, R11, -0x1, RZ ;  /* 0xffffffff0b0c7810 */ /* 0x000fc80007ffe0ff */
[----:B------:R-:W-:-:S13]  /*2ba0*/  ISETP.GE.U32.AND P0, PT, R12, 0xfe, PT ;  /* 0x000000fe0c00780c */ /* 0x000fda0003f06070 */
[----:B------:R-:W-:Y:S05]  /*2bb0*/  @!P0 BRA `(.L_x_46) ;  /* 0x0000000000808947 */ /* 0x000fea0003800000 */
[----:B------:R-:W-:-:S13]  /*2bc0*/  ISETP.GT.AND P0, PT, R11, 0xfe, PT ;  /* 0x000000fe0b00780c */ /* 0x000fda0003f04270 */
[----:B------:R-:W-:Y:S05]  /*2bd0*/  @P0 BRA `(.L_x_47) ;  /* 0x00000000006c0947 */ /* 0x000fea0003800000 */
[----:B------:R-:W-:-:S13]  /*2be0*/  ISETP.GE.AND P0, PT, R11, 0x1, PT ;  /* 0x000000010b00780c */ /* 0x000fda0003f06270 */
[----:B------:R-:W-:Y:S05]  /*2bf0*/  @P0 BRA `(.L_x_48) ;  /* 0x0000000000740947 */ /* 0x000fea0003800000 */
[----:B------:R-:W-:Y:S02]  /*2c00*/  ISETP.GE.AND P0, PT, R11, -0x18, PT ;  /* 0xffffffe80b00780c */ /* 0x000fe40003f06270 */
[----:B------:R-:W-:-:S11]  /*2c10*/  LOP3.LUT R2, R2, 0x80000000, RZ, 0xc0, !PT ;  /* 0x8000000002027812 */ /* 0x000fd600078ec0ff */
[----:B------:R-:W-:Y:S05]  /*2c20*/  @!P0 BRA `(.L_x_48) ;  /* 0x0000000000688947 */ /* 0x000fea0003800000 */
[CCC-:B------:R-:W-:Y:S01]  /*2c30*/  FFMA.RZ R12, R29.reuse, R13.reuse, R30.reuse ;  /* 0x0000000d1d0c7223 */ /* 0x1c0fe2000000c01e */
[CCC-:B------:R-:W-:Y:S01]  /*2c40*/  FFMA.RP R24, R29.reuse, R13.reuse, R30.reuse ;  /* 0x0000000d1d187223 */ /* 0x1c0fe2000000801e */
[----:B------:R-:W-:Y:S01]  /*2c50*/  FFMA.RM R29, R29, R13, R30 ;  /* 0x0000000d1d1d7223 */ /* 0x000fe2000000401e */
[C---:B------:R-:W-:Y:S02]  /*2c60*/  IADD3 R13, PT, PT, R11.reuse, 0x20, RZ ;  /* 0x000000200b0d7810 */ /* 0x040fe40007ffe0ff */
[----:B------:R-:W-:Y:S02]  /*2c70*/  LOP3.LUT R12, R12, 0x7fffff, RZ, 0xc0, !PT ;  /* 0x007fffff0c0c7812 */ /* 0x000fe400078ec0ff */
[C---:B------:R-:W-:Y:S02]  /*2c80*/  ISETP.NE.AND P3, PT, R11.reuse, RZ, PT ;  /* 0x000000ff0b00720c */ /* 0x040fe40003f65270 */
[----:B------:R-:W-:Y:S02]  /*2c90*/  LOP3.LUT R12, R12, 0x800000, RZ, 0xfc, !PT ;  /* 0x008000000c0c7812 */ /* 0x000fe400078efcff */
[----:B------:R-:W-:-:S02]  /*2ca0*/  ISETP.NE.AND P1, PT, R11, RZ, PT ;  /* 0x000000ff0b00720c */ /* 0x000fc40003f25270 */
[----:B------:R-:W-:Y:S02]  /*2cb0*/  IADD3 R11, PT, PT, -R11, RZ, RZ ;  /* 0x000000ff0b0b7210 */ /* 0x000fe40007ffe1ff */
[----:B------:R-:W-:Y:S02]  /*2cc0*/  SHF.L.U32 R13, R12, R13, RZ ;  /* 0x0000000d0c0d7219 */ /* 0x000fe400000006ff */
[----:B------:R-:W-:Y:S02]  /*2cd0*/  FSETP.NEU.FTZ.AND P0, PT, R24, R29, PT ;  /* 0x0000001d1800720b */ /* 0x000fe40003f1d000 */
[----:B------:R-:W-:Y:S02]  /*2ce0*/  SEL R11, R11, RZ, P3 ;  /* 0x000000ff0b0b7207 */ /* 0x000fe40001800000 */
[----:B------:R-:W-:Y:S02]  /*2cf0*/  ISETP.NE.AND P1, PT, R13, RZ, P1 ;  /* 0x000000ff0d00720c */ /* 0x000fe40000f25270 */
[----:B------:R-:W-:-:S02]  /*2d00*/  SHF.R.U32.HI R24, RZ, R11, R12 ;  /* 0x0000000bff187219 */ /* 0x000fc4000001160c */
[----:B------:R-:W-:Y:S02]  /*2d10*/  PLOP3.LUT P0, PT, P0, P1, PT, 0xf8, 0x8f ;  /* 0x00000000008f781c */ /* 0x000fe40000703f70 */
[----:B------:R-:W-:Y:S02]  /*2d20*/  SHF.R.U32.HI R12, RZ, 0x1, R24 ;  /* 0x00000001ff0c7819 */ /* 0x000fe40000011618 */
[----:B------:R-:W-:-:S04]  /*2d30*/  SEL R11, RZ, 0x1, !P0 ;  /* 0x00000001ff0b7807 */ /* 0x000fc80004000000 */
[----:B------:R-:W-:-:S04]  /*2d40*/  LOP3.LUT R11, R11, 0x1, R12, 0xf8, !PT ;  /* 0x000000010b0b7812 */ /* 0x000fc800078ef80c */
[----:B------:R-:W-:-:S04]  /*2d50*/  LOP3.LUT R11, R11, R24, RZ, 0xc0, !PT ;  /* 0x000000180b0b7212 */ /* 0x000fc800078ec0ff */
[----:B------:R-:W-:-:S04]  /*2d60*/  IADD3 R11, PT, PT, R12, R11, RZ ;  /* 0x0000000b0c0b7210 */ /* 0x000fc80007ffe0ff */
[----:B------:R-:W-:Y:S01]  /*2d70*/  LOP3.LUT R2, R11, R2, RZ, 0xfc, !PT ;  /* 0x000000020b027212 */ /* 0x000fe200078efcff */
[----:B------:R-:W-:Y:S06]  /*2d80*/  BRA `(.L_x_48) ;  /* 0x0000000000107947 */ /* 0x000fec0003800000 */
.L_x_47:
[----:B------:R-:W-:-:S04]  /*2d90*/  LOP3.LUT R2, R2, 0x80000000, RZ, 0xc0, !PT ;  /* 0x8000000002027812 */ /* 0x000fc800078ec0ff */
[----:B------:R-:W-:Y:S01]  /*2da0*/  LOP3.LUT R2, R2, 0x7f800000, RZ, 0xfc, !PT ;  /* 0x7f80000002027812 */ /* 0x000fe200078efcff */
[----:B------:R-:W-:Y:S06]  /*2db0*/  BRA `(.L_x_48) ;  /* 0x0000000000047947 */ /* 0x000fec0003800000 */
.L_x_46:
[----:B------:R-:W-:-:S07]  /*2dc0*/  LEA R2, R31, R2, 0x17 ;  /* 0x000000021f027211 */ /* 0x000fce00078eb8ff */
.L_x_48:
[----:B------:R-:W-:Y:S05]  /*2dd0*/  BSYNC.RECONVERGENT B1 ;  /* 0x0000000000017941 */ /* 0x000fea0003800200 */
.L_x_45:
[----:B------:R-:W-:Y:S05]  /*2de0*/  BRA `(.L_x_49) ;  /* 0x0000000000207947 */ /* 0x000fea0003800000 */
.L_x_44:
[----:B------:R-:W-:-:S04]  /*2df0*/  LOP3.LUT R28, R28, 0x80000000, R31, 0x48, !PT ;  /* 0x800000001c1c7812 */ /* 0x000fc800078e481f */
[----:B------:R-:W-:Y:S01]  /*2e00*/  LOP3.LUT R2, R28, 0x7f800000, RZ, 0xfc, !PT ;  /* 0x7f8000001c027812 */ /* 0x000fe200078efcff */
[----:B------:R-:W-:Y:S06]  /*2e10*/  BRA `(.L_x_49) ;  /* 0x0000000000147947 */ /* 0x000fec0003800000 */
.L_x_43:
[----:B------:R-:W-:Y:S01]  /*2e20*/  LOP3.LUT R2, R28, 0x80000000, R31, 0x48, !PT ;  /* 0x800000001c027812 */ /* 0x000fe200078e481f */
[----:B------:R-:W-:Y:S06]  /*2e30*/  BRA `(.L_x_49) ;  /* 0x00000000000c7947 */ /* 0x000fec0003800000 */
.L_x_42:
[----:B------:R-:W0:Y:S01]  /*2e40*/  MUFU.RSQ R2, -QNAN ;  /* 0xffc0000000027908 */ /* 0x000e220000001400 */
[----:B------:R-:W-:Y:S05]  /*2e50*/  BRA `(.L_x_49) ;  /* 0x0000000000047947 */ /* 0x000fea0003800000 */
.L_x_41:
[----:B------:R-:W-:-:S07]  /*2e60*/  FADD.FTZ R2, R31, R7 ;  /* 0x000000071f027221 */ /* 0x000fce0000010000 */
.L_x_49:
[----:B------:R-:W-:Y:S05]  /*2e70*/  BSYNC.RECONVERGENT B0 ;  /* 0x0000000000007941 */ /* 0x000fea0003800200 */
.L_x_39:
[----:B------:R-:W-:-:S04]  /*2e80*/  HFMA2 R11, -RZ, RZ, 0, 0 ;  /* 0x00000000ff0b7431 */ /* 0x000fc800000001ff */
[----:B0-----:R-:W-:Y:S05]  /*2e90*/  RET.REL.NODEC R10 `(_Z18d_bilateral_filterIlEvPT_iifi) ;  /* 0xffffffd00a587950 */ /* 0x001fea0003c3ffff */
.L_x_50:
[----:B------:R-:W-:-:S00]  /*2ea0*/  BRA `(.L_x_50) ;  /* 0xfffffffc00fc7947 */ /* 0x000fc0000383ffff */
[----:B------:R-:W-:-:S00]  /*2eb0*/  NOP ;  /* 0x0000000000007918 */ /* 0x000fc00000000000 */
        /* <DEDUP_REMOVED lines=12> */
.L_x_355:


//--------------------- .text._Z11test_kernelIlEvPT_S1_S1_m --------------------------
	.section	.text._Z11test_kernelIlEvPT_S1_S1_m,"ax",@progbits
	.align	128
        .global         _Z11test_kernelIlEvPT_S1_S1_m
        .type           _Z11test_kernelIlEvPT_S1_S1_m,@function
        .size           _Z11test_kernelIlEvPT_S1_S1_m,(.L_x_360 - _Z11test_kernelIlEvPT_S1_S1_m)
        .other          _Z11test_kernelIlEvPT_S1_S1_m,@"STO_CUDA_ENTRY STV_DEFAULT"
_Z11test_kernelIlEvPT_S1_S1_m:
.text._Z11test_kernelIlEvPT_S1_S1_m:
[----:B------:R-:W-:Y:S01]  /*0000*/  LDC R1, c[0x0][0x37c] ;  /* 0x0000df00ff017b82 */ /* 0x000fe20000000800 */
[----:B------:R-:W0:Y:S07]  /*0010*/  S2R R0, SR_TID.X ;  /* 0x0000000000007919 */ /* 0x000e2e0000002100 */
[----:B------:R-:W0:Y:S01]  /*0020*/  S2UR UR6, SR_CTAID.X ;  /* 0x00000000000679c3 */ /* 0x000e220000002500 */
[----:B------:R-:W1:Y:S07]  /*0030*/  LDCU.64 UR4, c[0x0][0x398] ;  /* 0x00007300ff0477ac */ /* 0x000e6e0008000a00 */
[----:B------:R-:W0:Y:S01]  /*0040*/  LDC R13, c[0x0][0x360] ;  /* 0x0000d800ff0d7b82 */ /* 0x000e220000000800 */
[----:B-1----:R-:W-:-:S04]  /*0050*/  UIADD3 UR4, UP0, UPT, UR4, -0x1f40, URZ ;  /* 0xffffe0c004047890 */ /* 0x002fc8000ff1e0ff */
[----:B------:R-:W-:-:S06]  /*0060*/  UIADD3.X UR5, UPT, UPT, UR5, -0x1, URZ, UP0, !UPT ;  /* 0xffffffff05057890 */ /* 0x000fcc00087fe4ff */
[----:B------:R-:W-:Y:S02]  /*0070*/  IMAD.U32 R2, RZ, RZ, UR5 ;  /* 0x00000005ff027e24 */ /* 0x000fe4000f8e00ff */
[----:B0-----:R-:W-:-:S05]  /*0080*/  IMAD R0, R13, UR6, R0 ;  /* 0x000000060d007c24 */ /* 0x001fca000f8e0200 */
[----:B------:R-:W-:-:S04]  /*0090*/  ISETP.LT.U32.AND P0, PT, R0, UR4, PT ;  /* 0x0000000400007c0c */ /* 0x000fc8000bf01070 */
[----:B------:R-:W-:-:S13]  /*00a0*/  ISETP.GT.U32.AND.EX P0, PT, R2, RZ, PT, P0 ;  /* 0x000000ff0200720c */ /* 0x000fda0003f04100 */
[----:B------:R-:W-:Y:S05]  /*00b0*/  @!P0 EXIT ;  /* 0x000000000000894d */ /* 0x000fea0003800000 */
[----:B------:R-:W0:Y:S01]  /*00c0*/  LDCU UR6, c[0x0][0x370] ;  /* 0x00006e00ff0677ac */ /* 0x000e220008000800 */
[----:B------:R-:W-:Y:S01]  /*00d0*/  IMAD.MOV.U32 R11, RZ, RZ, RZ ;  /* 0x000000ffff0b7224 */ /* 0x000fe200078e00ff */
[----:B------:R-:W-:Y:S01]  /*00e0*/  CS2R R14, SRZ ;  /* 0x00000000000e7805 */ /* 0x000fe2000001ff00 */
[----:B------:R-:W1:Y:S01]  /*00f0*/  LDCU.64 UR8, c[0x0][0x358] ;  /* 0x00006b00ff0877ac */ /* 0x000e620008000a00 */
[----:B0-----:R-:W-:-:S07]  /*0100*/  IMAD R13, R13, UR6, RZ ;  /* 0x000000060d0d7c24 */ /* 0x001fce000f8e02ff */
.L_x_52:
[----:B0-----:R-:W0:Y:S01]  /*0110*/  LDC.64 R16, c[0x0][0x380] ;  /* 0x0000e000ff107b82 */ /* 0x001e220000000a00 */
[----:B------:R-:W2:Y:S01]  /*0120*/  LDCU.64 UR6, c[0x0][0x390] ;  /* 0x00007200ff0677ac */ /* 0x000ea20008000a00 */
[C---:B------:R-:W-:Y:S01]  /*0130*/  IMAD.SHL.U32 R3, R0.reuse, 0x8, RZ ;  /* 0x0000000800037824 */ /* 0x040fe200078e00ff */
[----:B------:R-:W-:-:S05]  /*0140*/  SHF.L.U64.HI R8, R0, 0x3, R11 ;  /* 0x0000000300087819 */ /* 0x000fca000001020b */
[----:B------:R-:W3:Y:S01]  /*0150*/  LDC.64 R4, c[0x0][0x388] ;  /* 0x0000e200ff047b82 */ /* 0x000ee20000000a00 */
[----:B--2---:R-:W-:-:S04]  /*0160*/  IADD3 R6, P3, PT, R3, UR6, RZ ;  /* 0x0000000603067c10 */ /* 0x004fc8000ff7e0ff */
[----:B------:R-:W-:Y:S02]  /*0170*/  IADD3.X R7, PT, PT, R8, UR7, RZ, P3, !PT ;  /* 0x0000000708077c10 */ /* 0x000fe40009ffe4ff */
[----:B0-----:R-:W-:-:S03]  /*0180*/  IADD3 R2, P0, PT, R3, R16, RZ ;  /* 0x0000001003027210 */ /* 0x001fc60007f1e0ff */
[----:B-1----:R-:W2:Y:S01]  /*0190*/  LDG.E.64 R18, desc[UR8][R6.64] ;  /* 0x0000000806127981 */ /* 0x002ea2000c1e1b00 */
[----:B---3--:R-:W-:Y:S01]  /*01a0*/  IADD3 R4, P1, P2, R3, 0x10, R4 ;  /* 0x0000001003047810 */ /* 0x008fe20007a3e004 */
[----:B------:R-:W-:-:S03]  /*01b0*/  IMAD.X R3, R8, 0x1, R17, P0 ;  /* 0x0000000108037824 */ /* 0x000fc600000e0611 */
[----:B------:R-:W-:Y:S02]  /*01c0*/  IADD3.X R5, PT, PT, R8, R5, RZ, P1, P2 ;  /* 0x0000000508057210 */ /* 0x000fe40000fe44ff */
[----:B------:R-:W3:Y:S04]  /*01d0*/  LDG.E.64 R16, desc[UR8][R2.64] ;  /* 0x0000000802107981 */ /* 0x000ee8000c1e1b00 */
[----:B------:R-:W3:Y:S01]  /*01e0*/  LDG.E.64 R8, desc[UR8][R4.64+-0x10] ;  /* 0xfffff00804087981 */ /* 0x000ee2000c1e1b00 */
[----:B--2---:R-:W-:-:S05]  /*01f0*/  IADD3 R14, P0, PT, R18, R14, RZ ;  /* 0x0000000e120e7210 */ /* 0x004fca0007f1e0ff */
[----:B------:R-:W-:Y:S02]  /*0200*/  IMAD.X R15, R19, 0x1, R15, P0 ;  /* 0x00000001130f7824 */ /* 0x000fe400000e060f */
[----:B---3--:R-:W-:-:S04]  /*0210*/  IMAD R19, R9, R16, RZ ;  /* 0x0000001009137224 */ /* 0x008fc800078e02ff */
[-C--:B------:R-:W-:Y:S02]  /*0220*/  IMAD R19, R17, R8.reuse, R19 ;  /* 0x0000000811137224 */ /* 0x080fe400078e0213 */
[----:B------:R-:W-:-:S04]  /*0230*/  IMAD.WIDE.U32 R16, R16, R8, R14 ;  /* 0x0000000810107225 */ /* 0x000fc800078e000e */
[----:B------:R-:W-:Y:S01]  /*0240*/  IMAD.IADD R15, R17, 0x1, R19 ;  /* 0x00000001110f7824 */ /* 0x000fe200078e0213 */
[C---:B------:R-:W-:Y:S02]  /*0250*/  LEA R18, P2, R16.reuse, -R8, 0x1 ;  /* 0x8000000810127211 */ /* 0x040fe400078408ff */
[C---:B------:R-:W-:Y:S02]  /*0260*/  ISETP.GT.U32.AND P0, PT, R16.reuse, 0x4, PT ;  /* 0x000000041000780c */ /* 0x040fe40003f04070 */
[C---:B------:R-:W-:Y:S02]  /*0270*/  SHF.L.U64.HI R8, R16.reuse, 0x1, R15 ;  /* 0x0000000110087819 */ /* 0x040fe4000001020f */
[----:B------:R-:W-:Y:S02]  /*0280*/  IADD3 R19, P1, PT, R16, -0x14, RZ ;  /* 0xffffffec10137810 */ /* 0x000fe40007f3e0ff */
[C---:B------:R-:W-:Y:S01]  /*0290*/  ISETP.GT.AND.EX P0, PT, R15.reuse, RZ, PT, P0 ;  /* 0x000000ff0f00720c */ /* 0x040fe20003f04300 */
[----:B------:R-:W-:Y:S01]  /*02a0*/  IMAD.X R8, R8, 0x1, ~R9, P2 ;  /* 0x0000000108087824 */ /* 0x000fe200010e0e09 */
[----:B------:R-:W-:-:S02]  /*02b0*/  IADD3.X R15, PT, PT, R15, -0x1, RZ, P1, !PT ;  /* 0xffffffff0f0f7810 */ /* 0x000fc40000ffe4ff */
[----:B------:R-:W-:Y:S02]  /*02c0*/  SEL R18, R19, R18, P0 ;  /* 0x0000001213127207 */ /* 0x000fe40000000000 */
[----:B------:R-:W-:Y:S02]  /*02d0*/  SEL R19, R15, R8, P0 ;  /* 0x000000080f137207 */ /* 0x000fe40000000000 */
[----:B------:R-:W2:Y:S04]  /*02e0*/  LDG.E.64 R14, desc[UR8][R2.64+0x8] ;  /* 0x00000808020e7981 */ /* 0x000ea8000c1e1b00 */
[----:B------:R0:W-:Y:S04]  /*02f0*/  STG.E.64 desc[UR8][R2.64], R18 ;  /* 0x0000001202007986 */ /* 0x0001e8000c101b08 */
[----:B------:R1:W3:Y:S04]  /*0300*/  LDG.E.64 R16, desc[UR8][R6.64+0x18] ;  /* 0x0000180806107981 */ /* 0x0002e8000c1e1b00 */
[----:B------:R-:W2:Y:S01]  /*0310*/  LDG.E.64 R8, desc[UR8][R4.64] ;  /* 0x0000000804087981 */ /* 0x000ea2000c1e1b00 */
[----:B------:R-:W-:Y:S01]  /*0320*/  IMAD.MOV.U32 R12, RZ, RZ, RZ ;  /* 0x000000ffff0c7224 */ /* 0x000fe200078e00ff */
[----:B-1----:R-:W-:-:S05]  /*0330*/  IADD3 R6, P3, PT, R6, 0x30, RZ ;  /* 0x0000003006067810 */ /* 0x002fca0007f7e0ff */
[----:B------:R-:W-:Y:S01]  /*0340*/  IMAD.X R7, RZ, RZ, R7, P3 ;  /* 0x000000ffff077224 */ /* 0x000fe200018e0607 */
[----:B---3--:R-:W-:Y:S01]  /*0350*/  IADD3 R16, P0, PT, R16, R18, RZ ;  /* 0x0000001210107210 */ /* 0x008fe20007f1e0ff */
[----:B--2---:R-:W-:-:S04]  /*0360*/  IMAD R21, R9, R14, RZ ;  /* 0x0000000e09157224 */ /* 0x004fc800078e02ff */
[----:B------:R-:W-:Y:S02]  /*0370*/  IMAD.X R17, R17, 0x1, R19, P0 ;  /* 0x0000000111117824 */ /* 0x000fe400000e0613 */
[-C--:B------:R-:W-:Y:S02]  /*0380*/  IMAD R21, R15, R8.reuse, R21 ;  /* 0x000000080f157224 */ /* 0x080fe400078e0215 */
[----:B------:R-:W-:-:S04]  /*0390*/  IMAD.WIDE.U32 R14, R14, R8, R16 ;  /* 0x000000080e0e7225 */ /* 0x000fc800078e0010 */
[----:B------:R-:W-:Y:S01]  /*03a0*/  IMAD.IADD R21, R15, 0x1, R21 ;  /* 0x000000010f157824 */ /* 0x000fe200078e0215 */
[C---:B------:R-:W-:Y:S02]  /*03b0*/  LEA R8, P2, R14.reuse, -R8, 0x1 ;  /* 0x800000080e087211 */ /* 0x040fe400078408ff */
[C---:B------:R-:W-:Y:S02]  /*03c0*/  ISETP.GT.U32.AND P0, PT, R14.reuse, 0x4, PT ;  /* 0x000000040e00780c */ /* 0x040fe40003f04070 */
[C---:B------:R-:W-:Y:S02]  /*03d0*/  SHF.L.U64.HI R15, R14.reuse, 0x1, R21 ;  /* 0x000000010e0f7819 */ /* 0x040fe40000010215 */
[----:B------:R-:W-:Y:S02]  /*03e0*/  IADD3 R17, P1, PT, R14, -0x14, RZ ;  /* 0xffffffec0e117810 */ /* 0x000fe40007f3e0ff */
[----:B------:R-:W-:Y:S01]  /*03f0*/  ISETP.GT.AND.EX P0, PT, R21, RZ, PT, P0 ;  /* 0x000000ff1500720c */ /* 0x000fe20003f04300 */
[----:B------:R-:W-:Y:S01]  /*0400*/  IMAD.X R15, R15, 0x1, ~R9, P2 ;  /* 0x000000010f0f7824 */ /* 0x000fe200010e0e09 */
[----:B------:R-:W-:-:S02]  /*0410*/  IADD3.X R10, PT, PT, R21, -0x1, RZ, P1, !PT ;  /* 0xffffffff150a7810 */ /* 0x000fc40000ffe4ff */
[----:B------:R-:W-:Y:S02]  /*0420*/  SEL R14, R17, R8, P0 ;  /* 0x00000008110e7207 */ /* 0x000fe40000000000 */
[----:B------:R-:W-:-:S05]  /*0430*/  SEL R15, R10, R15, P0 ;  /* 0x0000000f0a0f7207 */ /* 0x000fca0000000000 */
[----:B------:R0:W-:Y:S01]  /*0440*/  STG.E.64 desc[UR8][R2.64+0x8], R14 ;  /* 0x0000080e02007986 */ /* 0x0001e2000c101b08 */
[----:B------:R-:W-:Y:S02]  /*0450*/  IADD3 R0, P0, PT, R13, R0, RZ ;  /* 0x000000000d007210 */ /* 0x000fe40007f1e0ff */
[----:B------:R-:W-:Y:S02]  /*0460*/  IADD3 R8, P2, PT, R4, 0x20, RZ ;  /* 0x0000002004087810 */ /* 0x000fe40007f5e0ff */
[----:B------:R-:W-:Y:S01]  /*0470*/  IADD3 R16, P1, PT, R2, 0x18, RZ ;  /* 0x0000001802107810 */ /* 0x000fe20007f3e0ff */
[----:B------:R-:W-:Y:S01]  /*0480*/  IMAD.X R11, RZ, RZ, R11, P0 ;  /* 0x000000ffff0b7224 */ /* 0x000fe200000e060b */
[----:B------:R-:W-:Y:S01]  /*0490*/  ISETP.GE.U32.AND P0, PT, R0, UR4, PT ;  /* 0x0000000400007c0c */ /* 0x000fe2000bf06070 */
[----:B------:R-:W-:Y:S02]  /*04a0*/  IMAD.MOV.U32 R10, RZ, RZ, 0x2 ;  /* 0x00000002ff0a7424 */ /* 0x000fe400078e00ff */
[----:B------:R-:W-:Y:S01]  /*04b0*/  IMAD.X R9, RZ, RZ, R5, P2 ;  /* 0x000000ffff097224 */ /* 0x000fe200010e0605 */
[----:B------:R-:W-:Y:S01]  /*04c0*/  ISETP.GE.U32.AND.EX P0, PT, R11, UR5, PT, P0 ;  /* 0x000000050b007c0c */ /* 0x000fe2000bf06100 */
[----:B------:R-:W-:-:S12]  /*04d0*/  IMAD.X R17, RZ, RZ, R3, P1 ;  /* 0x000000ffff117224 */ /* 0x000fd800008e0603 */
.L_x_51:
[----:B------:R-:W-:Y:S01]  /*04e0*/  IMAD.MOV.U32 R4, RZ, RZ, R16 ;  /* 0x000000ffff047224 */ /* 0x000fe200078e0010 */
[----:B0-----:R-:W2:Y:S01]  /*04f0*/  LDG.E.64 R18, desc[UR8][R6.64] ;  /* 0x0000000806127981 */ /* 0x001ea2000c1e1b00 */
[----:B------:R-:W-:-:S03]  /*0500*/  IMAD.MOV.U32 R5, RZ, RZ, R17 ;  /* 0x000000ffff057224 */ /* 0x000fc600078e0011 */
        /* <DEDUP_REMOVED lines=15> */
[----:B------:R-:W-:Y:S01]  /*0600*/  SEL R16, R15, R16, P1 ;  /* 0x000000100f107207 */ /* 0x000fe20000800000 */
[----:B------:R-:W2:Y:S01]  /*0610*/  LDG.E.64 R18, desc[UR8][R4.64] ;  /* 0x0000000804127981 */ /* 0x000ea2000c1e1b00 */
[----:B------:R-:W-:-:S05]  /*0620*/  SEL R17, R14, R17, P1 ;  /* 0x000000110e117207 */ /* 0x000fca0000800000 */
[----:B------:R0:W-:Y:S04]  /*0630*/  STG.E.64 desc[UR8][R4.64+-0x8], R16 ;  /* 0xfffff81004007986 */ /* 0x0001e8000c101b08 */
[----:B------:R-:W3:Y:S04]  /*0640*/  LDG.E.64 R20, desc[UR8][R6.64+0x18] ;  /* 0x0000180806147981 */ /* 0x000ee8000c1e1b00 */
[----:B------:R-:W2:Y:S01]  /*0650*/  LDG.E.64 R14, desc[UR8][R8.64] ;  /* 0x00000008080e7981 */ /* 0x000ea2000c1e1b00 */
[----:B---3--:R-:W-:Y:S01]  /*0660*/  IADD3 R20, P1, PT, R20, R16, RZ ;  /* 0x0000001014147210 */ /* 0x008fe20007f3e0ff */
[----:B--2---:R-:W-:-:S04]  /*0670*/  IMAD R23, R15, R18, RZ ;  /* 0x000000120f177224 */ /* 0x004fc800078e02ff */
[----:B------:R-:W-:Y:S02]  /*0680*/  IMAD.X R21, R21, 0x1, R17, P1 ;  /* 0x0000000115157824 */ /* 0x000fe400008e0611 */
[-C--:B------:R-:W-:Y:S02]  /*0690*/  IMAD R23, R19, R14.reuse, R23 ;  /* 0x0000000e13177224 */ /* 0x080fe400078e0217 */
[----:B------:R-:W-:-:S04]  /*06a0*/  IMAD.WIDE.U32 R18, R18, R14, R20 ;  /* 0x0000000e12127225 */ /* 0x000fc800078e0014 */
[----:B------:R-:W-:Y:S01]  /*06b0*/  IMAD.IADD R19, R19, 0x1, R23 ;  /* 0x0000000113137824 */ /* 0x000fe200078e0217 */
[C---:B0-----:R-:W-:Y:S02]  /*06c0*/  LEA R16, P3, R18.reuse, -R14, 0x1 ;  /* 0x8000000e12107211 */ /* 0x041fe400078608ff */
        /* <DEDUP_REMOVED lines=308> */
[----:B0-----:R-:W-:Y:S02]  /*1a10*/  IADD3 R17, P2, PT, R18, -0x14, RZ ;  /* 0xffffffec12117810 */ /* 0x001fe40007f5e0ff */
[----:B------:R-:W-:Y:S01]  /*1a20*/  ISETP.GT.AND.EX P1, PT, R21, RZ, PT, P1 ;  /* 0x000000ff1500720c */ /* 0x000fe20003f24310 */
[----:B------:R-:W-:Y:S01]  /*1a30*/  IMAD.X R15, R19, 0x1, ~R15, P3 ;  /* 0x00000001130f7824 */ /* 0x000fe200018e0e0f */
[----:B------:R-:W-:-:S02]  /*1a40*/  IADD3.X R16, PT, PT, R21, -0x1, RZ, P2, !PT ;  /* 0xffffffff15107810 */ /* 0x000fc400017fe4ff */
[----:B------:R-:W-:Y:S02]  /*1a50*/  SEL R14, R17, R14, P1 ;  /* 0x0000000e110e7207 */ /* 0x000fe40000800000 */
[----:B------:R-:W-:Y:S02]  /*1a60*/  SEL R15, R16, R15, P1 ;  /* 0x0000000f100f7207 */ /* 0x000fe40000800000 */
[----:B------:R-:W-:-:S03]  /*1a70*/  IADD3 R10, P1, PT, R10, 0x12, RZ ;  /* 0x000000120a0a7810 */ /* 0x000fc60007f3e0ff */
[----:B------:R1:W-:Y:S02]  /*1a80*/  STG.E.64 desc[UR8][R4.64+0x80], R14 ;  /* 0x0000800e04007986 */ /* 0x0003e4000c101b08 */
[----:B------:R-:W-:Y:S01]  /*1a90*/  IMAD.X R12, RZ, RZ, R12, P1 ;  /* 0x000000ffff0c7224 */ /* 0x000fe200008e060c */
[----:B------:R-:W-:-:S04]  /*1aa0*/  ISETP.NE.U32.AND P1, PT, R10, 0xa6a, PT ;  /* 0x00000a6a0a00780c */ /* 0x000fc80003f25070 */
[----:B------:R-:W-:Y:S02]  /*1ab0*/  ISETP.NE.AND.EX P1, PT, R12, RZ, PT, P1 ;  /* 0x000000ff0c00720c */ /* 0x000fe40003f25310 */
[----:B------:R-:W-:Y:S02]  /*1ac0*/  IADD3 R16, P2, PT, R4, 0x90, RZ ;  /* 0x0000009004107810 */ /* 0x000fe40007f5e0ff */
[----:B------:R-:W-:-:S03]  /*1ad0*/  IADD3 R8, P3, PT, R8, 0x120, RZ ;  /* 0x0000012008087810 */ /* 0x000fc60007f7e0ff */
[----:B------:R-:W-:Y:S02]  /*1ae0*/  IMAD.X R17, RZ, RZ, R5, P2 ;  /* 0x000000ffff117224 */ /* 0x000fe400010e0605 */
[----:B------:R-:W-:-:S04]  /*1af0*/  IMAD.X R9, RZ, RZ, R9, P3 ;  /* 0x000000ffff097224 */ /* 0x000fc800018e0609 */
[----:B-1----:R-:W-:Y:S05]  /*1b00*/  @P1 BRA `(.L_x_51) ;  /* 0xffffffe800741947 */ /* 0x002fea000383ffff */
[----:B------:R0:W-:Y:S01]  /*1b10*/  STG.E.64 desc[UR8][R2.64], R14 ;  /* 0x0000000e02007986 */ /* 0x0001e2000c101b08 */
[----:B------:R-:W-:Y:S05]  /*1b20*/  @!P0 BRA `(.L_x_52) ;  /* 0xffffffe400788947 */ /* 0x000fea000383ffff */
[----:B------:R-:W-:Y:S05]  /*1b30*/  EXIT ;  /* 0x000000000000794d */ /* 0x000fea0003800000 */
.L_x_53:
        /* <DEDUP_REMOVED lines=12> */
.L_x_360:


//--------------------- .text._Z27multiply_add_kernel_defaultIlEvPT_m --------------------------
	.section	.text._Z27multiply_add_kernel_defaultIlEvPT_m,"ax",@progbits
	.align	128
        .global         _Z27multiply_add_kernel_defaultIlEvPT_m
        .type           _Z27multiply_add_kernel_defaultIlEvPT_m,@function
        .size           _Z27multiply_add_kernel_defaultIlEvPT_m,(.L_x_361 - _Z27multiply_add_kernel_defaultIlEvPT_m)
        .other          _Z27multiply_add_kernel_defaultIlEvPT_m,@"STO_CUDA_ENTRY STV_DEFAULT"
_Z27multiply_add_kernel_defaultIlEvPT_m:
.text._Z27multiply_add_kernel_defaultIlEvPT_m:
        /* <DEDUP_REMOVED lines=14> */
[----:B------:R-:W1:Y:S01]  /*00e0*/  LDCU.64 UR8, c[0x0][0x358] ;  /* 0x00006b00ff0877ac */ /* 0x000e620008000a00 */
[----:B0-----:R-:W-:-:S07]  /*00f0*/  IMAD R3, R3, UR6, RZ ;  /* 0x0000000603037c24 */ /* 0x001fce000f8e02ff */
.L_x_55:
[----:B0-----:R-:W0:Y:S02]  /*0100*/  LDCU.64 UR6, c[0x0][0x380] ;  /* 0x00007000ff0677ac */ /* 0x001e240008000a00 */
[----:B0-----:R-:W-:-:S04]  /*0110*/  LEA R12, P0, R0, UR6, 0x3 ;  /* 0x00000006000c7c11 */ /* 0x001fc8000f8018ff */
[----:B------:R-:W-:-:S05]  /*0120*/  LEA.HI.X R13, R0, UR7, R2, 0x3, P0 ;  /* 0x00000007000d7c11 */ /* 0x000fca00080f1c02 */
[----:B-1----:R-:W2:Y:S04]  /*0130*/  LDG.E.64 R8, desc[UR8][R12.64+0x8] ;  /* 0x000008080c087981 */ /* 0x002ea8000c1e1b00 */
[----:B------:R-:W3:Y:S04]  /*0140*/  LDG.E.64 R14, desc[UR8][R12.64] ;  /* 0x000000080c0e7981 */ /* 0x000ee8000c1e1b00 */
[----:B------:R-:W4:Y:S01]  /*0150*/  LDG.E.64 R16, desc[UR8][R12.64+0x10] ;  /* 0x000010080c107981 */ /* 0x000f22000c1e1b00 */
[----:B------:R-:W-:Y:S01]  /*0160*/  IADD3 R0, P0, PT, R3, R0, RZ ;  /* 0x0000000003007210 */ /* 0x000fe20007f1e0ff */
[----:B------:R-:W-:-:S02]  /*0170*/  IMAD.MOV.U32 R6, RZ, RZ, RZ ;  /* 0x000000ffff067224 */ /* 0x000fc400078e00ff */
[----:B------:R-:W-:Y:S01]  /*0180*/  IMAD.MOV.U32 R5, RZ, RZ, RZ ;  /* 0x000000ffff057224 */ /* 0x000fe200078e00ff */
[----:B------:R-:W-:Y:S02]  /*0190*/  IADD3.X R2, PT, PT, RZ, R2, RZ, P0, !PT ;  /* 0x00000002ff027210 */ /* 0x000fe400007fe4ff */
[----:B------:R-:W-:-:S04]  /*01a0*/  ISETP.GE.U32.AND P0, PT, R0, UR4, PT ;  /* 0x0000000400007c0c */ /* 0x000fc8000bf06070 */
[----:B------:R-:W-:Y:S01]  /*01b0*/  ISETP.GE.U32.AND.EX P0, PT, R2, UR5, PT, P0 ;  /* 0x0000000502007c0c */ /* 0x000fe2000bf06100 */
[----:B--2---:R0:W1:Y:S08]  /*01c0*/  I2F.S64 R4, R8 ;  /* 0x0000000800047312 */ /* 0x0040700000301400 */
[----:B---3--:R-:W2:Y:S08]  /*01d0*/  I2F.F64.S64 R14, R14 ;  /* 0x0000000e000e7312 */ /* 0x008eb00000301c00 */
[----:B01--4-:R-:W3:Y:S02]  /*01e0*/  I2F.F64.S64 R16, R16 ;  /* 0x0000001000107312 */ /* 0x013ee40000301c00 */
.L_x_54:
[C---:B------:R-:W-:Y:S01]  /*01f0*/  IADD3 R10, P1, PT, R6.reuse, 0x1, RZ ;  /* 0x00000001060a7810 */ /* 0x040fe20007f3e0ff */
[----:B------:R-:W-:Y:S01]  /*0200*/  UMOV UR6, 0xc0000000 ;  /* 0xc000000000067882 */ /* 0x000fe20000000000 */
[----:B------:R-:W-:Y:S01]  /*0210*/  MOV R7, R5 ;  /* 0x0000000500077202 */ /* 0x000fe20000000f00 */
[----:B------:R-:W-:Y:S02]  /*0220*/  UMOV UR7, 0x3ff4cccc ;  /* 0x3ff4cccc00077882 */ /* 0x000fe40000000000 */
[--C-:B------:R-:W-:Y:S01]  /*0230*/  IMAD.X R11, RZ, RZ, R5.reuse, P1 ;  /* 0x000000ffff0b7224 */ /* 0x100fe200008e0605 */
[C---:B------:R-:W-:Y:S01]  /*0240*/  IADD3 R28, P1, PT, R6.reuse, 0x2, RZ ;  /* 0x00000002061c7810 */ /* 0x040fe20007f3e0ff */
[----:B------:R-:W0:Y:S04]  /*0250*/  I2F.U64 R20, R6 ;  /* 0x0000000600147312 */ /* 0x000e280000301000 */
[----:B------:R-:W-:Y:S01]  /*0260*/  IMAD.X R29, RZ, RZ, R5, P1 ;  /* 0x000000ffff1d7224 */ /* 0x000fe200008e0605 */
[----:B------:R-:W-:-:S03]  /*0270*/  IADD3 R22, P1, PT, R6, 0x3, RZ ;  /* 0x0000000306167810 */ /* 0x000fc60007f3e0ff */
[----:B------:R1:W4:Y:S01]  /*0280*/  I2F.U64 R27, R10 ;  /* 0x0000000a001b7312 */ /* 0x0003220000301000 */
[----:B------:R-:W-:Y:S02]  /*0290*/  IADD3.X R23, PT, PT, RZ, R5, RZ, P1, !PT ;  /* 0x00000005ff177210 */ /* 0x000fe40000ffe4ff */
[----:B------:R-:W-:-:S05]  /*02a0*/  IADD3 R8, P1, PT, R6, 0x4, RZ ;  /* 0x0000000406087810 */ /* 0x000fca0007f3e0ff */
[--C-:B------:R-:W-:Y:S01]  /*02b0*/  IMAD.X R9, RZ, RZ, R5.reuse, P1 ;  /* 0x000000ffff097224 */ /* 0x100fe200008e0605 */
[C---:B------:R-:W-:Y:S01]  /*02c0*/  IADD3 R18, P1, PT, R6.reuse, 0x5, RZ ;  /* 0x0000000506127810 */ /* 0x040fe20007f3e0ff */
[----:B------:R0:W5:Y:S04]  /*02d0*/  I2F.U64 R26, R28 ;  /* 0x0000001c001a7312 */ /* 0x0001680000301000 */
[----:B------:R-:W-:Y:S01]  /*02e0*/  IMAD.X R19, RZ, RZ, R5, P1 ;  /* 0x000000ffff137224 */ /* 0x000fe200008e0605 */
[----:B-1----:R-:W-:-:S03]  /*02f0*/  IADD3 R10, P1, PT, R6, 0x6, RZ ;  /* 0x00000006060a7810 */ /* 0x002fc60007f3e0ff */
[----:B------:R1:W2:Y:S01]  /*0300*/  I2F.U64 R25, R18 ;  /* 0x0000001200197312 */ /* 0x0002a20000301000 */
[----:B------:R-:W-:Y:S01]  /*0310*/  IADD3.X R11, PT, PT, RZ, R5, RZ, P1, !PT ;  /* 0x00000005ff0b7210 */ /* 0x000fe20000ffe4ff */
[C---:B0-----:R-:W-:Y:S01]  /*0320*/  FFMA R28, R4.reuse, R20, 2.2999999523162841797 ;  /* 0x40133333041c7423 */ /* 0x041fe20000000014 */
[C---:B----4-:R-:W-:Y:S01]  /*0330*/  FFMA R29, R4.reuse, R27, 2.2999999523162841797 ;  /* 0x40133333041d7423 */ /* 0x050fe2000000001b */
[----:B-----5:R-:W-:-:S04]  /*0340*/  FFMA R26, R4, R26, 2.2999999523162841797 ;  /* 0x40133333041a7423 */ /* 0x020fc8000000001a */
[----:B------:R0:W4:Y:S01]  /*0350*/  I2F.U64 R7, R10 ;  /* 0x0000000a00077312 */ /* 0x0001220000301000 */
[----:B-1----:R-:W-:-:S05]  /*0360*/  IADD3 R18, P1, PT, R6, 0x7, RZ ;  /* 0x0000000706127810 */ /* 0x002fca0007f3e0ff */
[----:B------:R-:W-:Y:S02]  /*0370*/  IMAD.X R19, RZ, RZ, R5, P1 ;  /* 0x000000ffff137224 */ /* 0x000fe400008e0605 */
[----:B------:R-:W3:Y:S01]  /*0380*/  F2F.F64.F32 R20, R28 ;  /* 0x0000001c00147310 */ /* 0x000ee20000201800 */
[----:B--2---:R-:W-:Y:S01]  /*0390*/  FFMA R25, R4, R25, 2.2999999523162841797 ;  /* 0x4013333304197423 */ /* 0x004fe20000000019 */
[----:B0-----:R-:W-:-:S04]  /*03a0*/  IADD3 R10, P1, PT, R6, 0x8, RZ ;  /* 0x00000008060a7810 */ /* 0x001fc80007f3e0ff */
[----:B------:R-:W-:Y:S01]  /*03b0*/  IADD3.X R11, PT, PT, RZ, R5, RZ, P1, !PT ;  /* 0x00000005ff0b7210 */ /* 0x000fe20000ffe4ff */
[----:B----4-:R-:W-:Y:S01]  /*03c0*/  FFMA R7, R4, R7, 2.2999999523162841797 ;  /* 0x4013333304077423 */ /* 0x010fe20000000007 */
[----:B------:R-:W0:Y:S01]  /*03d0*/  I2F.U64 R9, R8 ;  /* 0x0000000800097312 */ /* 0x000e220000301000 */
[----:B---3--:R-:W-:-:S07]  /*03e0*/  DFMA R20, R16, UR6, R20 ;  /* 0x0000000610147c2b */ /* 0x008fce0008000014 */
[----:B------:R1:W2:Y:S01]  /*03f0*/  I2F.U64 R8, R10 ;  /* 0x0000000a00087312 */ /* 0x0002a20000301000 */
[----:B------:R-:W-:-:S07]  /*0400*/  DADD R20, R20, R14 ;  /* 0x0000000014147229 */ /* 0x000fce000000000e */
[----:B------:R-:W-:Y:S01]  /*0410*/  I2F.U64 R24, R18 ;  /* 0x0000001200187312 */ /* 0x000fe20000301000 */
[----:B0-----:R-:W-:Y:S01]  /*0420*/  FFMA R9, R4, R9, 2.2999999523162841797 ;  /* 0x4013333304097423 */ /* 0x001fe20000000009 */
[----:B-1----:R-:W-:-:S05]  /*0430*/  IADD3 R10, P1, PT, R6, 0x9, RZ ;  /* 0x00000009060a7810 */ /* 0x002fca0007f3e0ff */
[----:B------:R-:W-:Y:S01]  /*0440*/  IMAD.X R11, RZ, RZ, R5, P1 ;  /* 0x000000ffff0b7224 */ /* 0x000fe200008e0605 */
[----:B------:R-:W0:Y:S01]  /*0450*/  F2F.F64.F32 R18, R29 ;  /* 0x0000001d00127310 */ /* 0x000e220000201800 */
[----:B--2---:R-:W-:-:S07]  /*0460*/  FFMA R8, R4, R8, 2.2999999523162841797 ;  /* 0x4013333304087423 */ /* 0x004fce0000000008 */
[----:B------:R-:W1:Y:S01]  /*0470*/  I2F.U64 R22, R22 ;  /* 0x0000001600167312 */ /* 0x000e620000301000 */
[----:B0-----:R-:W-:-:S07]  /*0480*/  DFMA R18, R16, UR6, R18 ;  /* 0x0000000610127c2b */ /* 0x001fce0008000012 */
[----:B------:R0:W2:Y:S01]  /*0490*/  I2F.U64 R23, R10 ;  /* 0x0000000a00177312 */ /* 0x0000a20000301000 */
[----:B-1----:R-:W-:Y:S01]  /*04a0*/  FFMA R22, R4, R22, 2.2999999523162841797 ;  /* 0x4013333304167423 */ /* 0x002fe20000000016 */
[----:B------:R-:W-:Y:S01]  /*04b0*/  DADD R20, R20, R18 ;  /* 0x0000000014147229 */ /* 0x000fe20000000012 */
[----:B0-----:R-:W-:-:S05]  /*04c0*/  IADD3 R10, P1, PT, R6, 0xa, RZ ;  /* 0x0000000a060a7810 */ /* 0x001fca0007f3e0ff */
[----:B------:R-:W0:Y:S01]  /*04d0*/  F2F.F64.F32 R18, R22 ;  /* 0x0000001600127310 */ /* 0x000e220000201800 */
[----:B------:R-:W-:Y:S01]  /*04e0*/  IADD3.X R11, PT, PT, RZ, R5, RZ, P1, !PT ;  /* 0x00000005ff0b7210 */ /* 0x000fe20000ffe4ff */
[----:B--2---:R-:W-:Y:S01]  /*04f0*/  FFMA R23, R4, R23, 2.2999999523162841797 ;  /* 0x4013333304177423 */ /* 0x004fe20000000017 */
[----:B------:R-:W-:-:S05]  /*0500*/  IADD3 R14, P1, PT, R6, 0xb, RZ ;  /* 0x0000000b060e7810 */ /* 0x000fca0007f3e0ff */
[----:B------:R-:W-:Y:S01]  /*0510*/  I2F.U64 R27, R10 ;  /* 0x0000000a001b7312 */ /* 0x000fe20000301000 */
[----:B------:R-:W-:Y:S01]  /*0520*/  IMAD.X R15, RZ, RZ, R5, P1 ;  /* 0x000000ffff0f7224 */ /* 0x000fe200008e0605 */
[----:B0-----:R-:W-:-:S06]  /*0530*/  DFMA R28, R16, UR6, R18 ;  /* 0x00000006101c7c2b */ /* 0x001fcc0008000012 */
[----:B------:R0:W1:Y:S08]  /*0540*/  F2F.F64.F32 R10, R26 ;  /* 0x0000001a000a7310 */ /* 0x0000700000201800 */
[----:B------:R-:W2:Y:S01]  /*0550*/  I2F.U64 R22, R14 ;  /* 0x0000000e00167312 */ /* 0x000ea20000301000 */
[----:B0-----:R-:W-:Y:S01]  /*0560*/  FFMA R26, R4, R24, 2.2999999523162841797 ;  /* 0x40133333041a7423 */ /* 0x001fe20000000018 */
[----:B-1----:R-:W-:-:S06]  /*0570*/  DFMA R10, R16, UR6, R10 ;  /* 0x00000006100a7c2b */ /* 0x002fcc000800000a */
[----:B------:R-:W0:Y:S02]  /*0580*/  F2F.F64.F32 R14, R9 ;  /* 0x00000009000e7310 */ /* 0x000e240000201800 */
[----:B------:R-:W-:-:S06]  /*0590*/  DADD R20, R20, R10 ;  /* 0x0000000014147229 */ /* 0x000fcc000000000a */
[----:B------:R1:W3:Y:S01]  /*05a0*/  F2F.F64.F32 R18, R25 ;  /* 0x0000001900127310 */ /* 0x0002e20000201800 */
[----:B------:R-:W-:Y:S01]  /*05b0*/  IADD3 R10, P1, PT, R6, 0xc, RZ ;  /* 0x0000000c060a7810 */ /* 0x000fe20007f3e0ff */
[----:B--2---:R-:W-:-:S03]  /*05c0*/  FFMA R22, R4, R22, 2.2999999523162841797 ;  /* 0x4013333304167423 */ /* 0x004fc60000000016 */
[----:B------:R-:W-:Y:S01]  /*05d0*/  IADD3.X R11, PT, PT, RZ, R5, RZ, P1, !PT ;  /* 0x00000005ff0b7210 */ /* 0x000fe20000ffe4ff */
[----:B------:R-:W-:Y:S01]  /*05e0*/  DADD R20, R20, R28 ;  /* 0x0000000014147229 */ /* 0x000fe2000000001c */
[----:B------:R-:W-:Y:S01]  /*05f0*/  IADD3 R24, P1, PT, R6, 0xd, RZ ;  /* 0x0000000d06187810 */ /* 0x000fe20007f3e0ff */
[----:B0-----:R-:W-:Y:S01]  /*0600*/  DFMA R14, R16, UR6, R14 ;  /* 0x00000006100e7c2b */ /* 0x001fe2000800000e */
[----:B------:R-:W-:Y:S03]  /*0610*/  I2F.U64 R9, R10 ;  /* 0x0000000a00097312 */ /* 0x000fe60000301000 */
[----:B-1----:R-:W-:-:S04]  /*0620*/  IMAD.X R25, RZ, RZ, R5, P1 ;  /* 0x000000ffff197224 */ /* 0x002fc800008e0605 */
[----:B------:R-:W-:Y:S01]  /*0630*/  DADD R14, R20, R14 ;  /* 0x00000000140e7229 */ /* 0x000fe2000000000e */
[----:B------:R0:W1:Y:S01]  /*0640*/  F2F.F64.F32 R10, R7 ;  /* 0x00000007000a7310 */ /* 0x0000620000201800 */
[----:B---3--:R-:W-:-:S07]  /*0650*/  DFMA R20, R16, UR6, R18 ;  /* 0x0000000610147c2b */ /* 0x008fce0008000012 */
[----:B------:R2:W3:Y:S01]  /*0660*/  F2F.F64.F32 R18, R26 ;  /* 0x0000001a00127310 */ /* 0x0004e20000201800 */
[----:B------:R-:W-:Y:S01]  /*0670*/  DADD R20, R14, R20 ;  /* 0x000000000e147229 */ /* 0x000fe20000000014 */
[----:B0-----:R-:W-:Y:S01]  /*0680*/  FFMA R7, R4, R27, 2.2999999523162841797 ;  /* 0x4013333304077423 */ /* 0x001fe2000000001b */
[----:B-1----:R-:W-:-:S05]  /*0690*/  DFMA R10, R16, UR6, R10 ;  /* 0x00000006100a7c2b */ /* 0x002fca000800000a */
[----:B------:R0:W1:Y:S01]  /*06a0*/  F2F.F64.F32 R14, R8 ;  /* 0x00000008000e7310 */ /* 0x0000620000201800 */
[----:B--2---:R-:W-:-:S04]  /*06b0*/  IADD3 R26, P1, PT, R6, 0xe, RZ ;  /* 0x0000000e061a7810 */ /* 0x004fc80007f3e0ff */
[----:B------:R-:W-:Y:S01]  /*06c0*/  IADD3.X R27, PT, PT, RZ, R5, RZ, P1, !PT ;  /* 0x00000005ff1b7210 */ /* 0x000fe20000ffe4ff */
[----:B------:R-:W-:Y:S02]  /*06d0*/  DADD R10, R20, R10 ;  /* 0x00000000140a7229 */ /* 0x000fe4000000000a */
[----:B------:R-:W2:Y:S01]  /*06e0*/  I2F.U64 R24, R24 ;  /* 0x0000001800187312 */ /* 0x000ea20000301000 */
[C---:B---3--:R-:W-:Y:S01]  /*06f0*/  DFMA R20, R16.reuse, UR6, R18 ;  /* 0x0000000610147c2b */ /* 0x048fe20008000012 */
[----:B0-----:R-:W-:Y:S01]  /*0700*/  IADD3 R8, P1, PT, R6, 0xf, RZ ;  /* 0x0000000f06087810 */ /* 0x001fe20007f3e0ff */
[----:B-1----:R-:W-:-:S05]  /*0710*/  DFMA R14, R16, UR6, R14 ;  /* 0x00000006100e7c2b */ /* 0x002fca000800000e */
[----:B------:R0:W1:Y:S01]  /*0720*/  F2F.F64.F32 R18, R23 ;  /* 0x0000001700127310 */ /* 0x0000620000201800 */
[----:B------:R-:W-:Y:S01]  /*0730*/  DADD R20, R10, R20 ;  /* 0x000000000a147229 */ /* 0x000fe20000000014 */
[----:B--2---:R-:W-:-:S06]  /*0740*/  FFMA R24, R4, R24, 2.2999999523162841797 ;  /* 0x4013333304187423 */ /* 0x004fcc0000000018 */
[----:B------:R-:W2:Y:S01]  /*0750*/  F2F.F64.F32 R10, R7 ;  /* 0x00000007000a7310 */ /* 0x000ea20000201800 */
[----:B------:R-:W-:Y:S01]  /*0760*/  DADD R14, R20, R14 ;  /* 0x00000000140e7229 */ /* 0x000fe2000000000e */
[----:B0-----:R-:W-:Y:S01]  /*0770*/  FFMA R23, R4, R9, 2.2999999523162841797 ;  /* 0x4013333304177423 */ /* 0x001fe20000000009 */
[----:B------:R-:W-:Y:S01]  /*0780*/  IMAD.X R9, RZ, RZ, R5, P1 ;  /* 0x000000ffff097224 */ /* 0x000fe200008e0605 */
[----:B------:R-:W-:Y:S01]  /*0790*/  IADD3 R6, P1, PT, R6, 0x10, RZ ;  /* 0x0000001006067810 */ /* 0x000fe20007f3e0ff */
[----:B-1----:R-:W-:-:S03]  /*07a0*/  DFMA R18, R16, UR6, R18 ;  /* 0x0000000610127c2b */ /* 0x002fc60008000012 */
[----:B------:R-:W0:Y:S01]  /*07b0*/  F2F.F64.F32 R20, R22 ;  /* 0x0000001600147310 */ /* 0x000e220000201800 */
[----:B------:R-:W-:Y:S02]  /*07c0*/  IADD3.X R5, PT, PT, RZ, R5, RZ, P1, !PT ;  /* 0x00000005ff057210 */ /* 0x000fe40000ffe4ff */
[----:B------:R-:W-:Y:S02]  /*07d0*/  ISETP.NE.U32.AND P1, PT, R6, 0x1f40, PT ;  /* 0x00001f400600780c */ /* 0x000fe40003f25070 */
[----:B------:R-:W-:-:S03]  /*07e0*/  DADD R18, R14, R18 ;  /* 0x000000000e127229 */ /* 0x000fc60000000012 */
[----:B------:R-:W1:Y:S01]  /*07f0*/  I2F.U64 R26, R26 ;  /* 0x0000001a001a7312 */ /* 0x000e620000301000 */
[C---:B--2---:R-:W-:Y:S01]  /*0800*/  DFMA R10, R16.reuse, UR6, R10 ;  /* 0x00000006100a7c2b */ /* 0x044fe2000800000a */
[----:B------:R-:W-:Y:S01]  /*0810*/  ISETP.NE.AND.EX P1, PT, R5, RZ, PT, P1 ;  /* 0x000000ff0500720c */ /* 0x000fe20003f25310 */
[----:B0-----:R-:W-:-:S05]  /*0820*/  DFMA R20, R16, UR6, R20 ;  /* 0x0000000610147c2b */ /* 0x001fca0008000014 */
[----:B------:R-:W0:Y:S01]  /*0830*/  F2F.F64.F32 R14, R23 ;  /* 0x00000017000e7310 */ /* 0x000e220000201800 */
[----:B------:R-:W-:Y:S01]  /*0840*/  DADD R10, R18, R10 ;  /* 0x00000000120a7229 */ /* 0x000fe2000000000a */
[----:B-1----:R-:W-:-:S06]  /*0850*/  FFMA R26, R4, R26, 2.2999999523162841797 ;  /* 0x40133333041a7423 */ /* 0x002fcc000000001a */
[----:B------:R-:W1:Y:S01]  /*0860*/  I2F.U64 R9, R8 ;  /* 0x0000000800097312 */ /* 0x000e620000301000 */
[----:B------:R-:W-:Y:S02]  /*0870*/  DADD R10, R10, R20 ;  /* 0x000000000a0a7229 */ /* 0x000fe40000000014 */
[----:B0-----:R-:W-:-:S05]  /*0880*/  DFMA R20, R16, UR6, R14 ;  /* 0x0000000610147c2b */ /* 0x001fca000800000e */
[----:B------:R-:W0:Y:S01]  /*0890*/  F2F.F64.F32 R18, R24 ;  /* 0x0000001800127310 */ /* 0x000e220000201800 */
[----:B-1----:R-:W-:-:S07]  /*08a0*/  FFMA R7, R4, R9, 2.2999999523162841797 ;  /* 0x4013333304077423 */ /* 0x002fce0000000009 */
[----:B------:R-:W1:Y:S01]  /*08b0*/  F2F.F64.F32 R14, R26 ;  /* 0x0000001a000e7310 */ /* 0x000e620000201800 */
[----:B------:R-:W-:Y:S02]  /*08c0*/  DADD R10, R10, R20 ;  /* 0x000000000a0a7229 */ /* 0x000fe40000000014 */
[----:B0-----:R-:W-:-:S05]  /*08d0*/  DFMA R18, R16, UR6, R18 ;  /* 0x0000000610127c2b */ /* 0x001fca0008000012 */
[----:B------:R-:W0:Y:S01]  /*08e0*/  F2F.F64.F32 R8, R7 ;  /* 0x0000000700087310 */ /* 0x000e220000201800 */
[----:B-1----:R-:W-:Y:S02]  /*08f0*/  DFMA R14, R16, UR6, R14 ;  /* 0x00000006100e7c2b */ /* 0x002fe4000800000e */
[----:B------:R-:W-:Y:S02]  /*0900*/  DADD R10, R10, R18 ;  /* 0x000000000a0a7229 */ /* 0x000fe40000000012 */
[----:B0-----:R-:W-:-:S06]  /*0910*/  DFMA R8, R16, UR6, R8 ;  /* 0x0000000610087c2b */ /* 0x001fcc0008000008 */
[----:B------:R-:W-:-:S08]  /*0920*/  DADD R14, R10, R14 ;  /* 0x000000000a0e7229 */ /* 0x000fd0000000000e */
[----:B------:R-:W-:Y:S01]  /*0930*/  DADD R14, R14, R8 ;  /* 0x000000000e0e7229 */ /* 0x000fe20000000008 */
[----:B------:R-:W-:Y:S10]  /*0940*/  @P1 BRA `(.L_x_54) ;  /* 0xfffffff800281947 */ /* 0x000ff4000383ffff */
[----:B------:R-:W0:Y:S02]  /*0950*/  F2I.S64.F64.TRUNC R14, R14 ;  /* 0x0000000e000e7311 */ /* 0x000e24000030d900 */
[----:B0-----:R0:W-:Y:S01]  /*0960*/  STG.E.64 desc[UR8][R12.64], R14 ;  /* 0x0000000e0c007986 */ /* 0x0011e2000c101b08 */
[----:B------:R-:W-:Y:S05]  /*0970*/  @!P0 BRA `(.L_x_55) ;  /* 0xfffffff400e08947 */ /* 0x000fea000383ffff */
[----:B------:R-:W-:Y:S05]  /*0980*/  EXIT ;  /* 0x000000000000794d */ /* 0x000fea0003800000 */
.L_x_56:
        /* <DEDUP_REMOVED lines=15> */
.L_x_361:


//--------------------- .text._Z24multiply_add_kernel_iterIlEvPT_m --------------------------
	.section	.text._Z24multiply_add_kernel_iterIlEvPT_m,"ax",@progbits
	.align	128
        .global         _Z24multiply_add_kernel_iterIlEvPT_m
        .type           _Z24multiply_add_kernel_iterIlEvPT_m,@function
        .size           _Z24multiply_add_kernel_iterIlEvPT_m,(.L_x_362 - _Z24multiply_add_kernel_iterIlEvPT_m)
        .other          _Z24multiply_add_kernel_iterIlEvPT_m,@"STO_CUDA_ENTRY STV_DEFAULT"
_Z24multiply_add_kernel_iterIlEvPT_m:
.text._Z24multiply_add_kernel_iterIlEvPT_m:
        /* <DEDUP_REMOVED lines=13> */
[----:B------:R-:W-:Y:S02]  /*00d0*/  IMAD.MOV.U32 R15, RZ, RZ, R0 ;  /* 0x000000ffff0f7224 */ /* 0x000fe400078e0000 */
[----:B------:R-:W-:Y:S01]  /*00e0*/  IMAD.MOV.U32 R16, RZ, RZ, RZ ;  /* 0x000000ffff107224 */ /* 0x000fe200078e00ff */
[----:B------:R-:W1:Y:S01]  /*00f0*/  LDCU.64 UR8, c[0x0][0x358] ;  /* 0x00006b00ff0877ac */ /* 0x000e620008000a00 */
[----:B0-----:R-:W-:-:S07]  /*0100*/  IMAD R0, R3, UR6, RZ ;  /* 0x0000000603007c24 */ /* 0x001fce000f8e02ff */
.L_x_58:
[----:B0-----:R-:W0:Y:S02]  /*0110*/  LDCU.64 UR6, c[0x0][0x380] ;  /* 0x00007000ff0677ac */ /* 0x001e240008000a00 */
[----:B0-----:R-:W-:-:S04]  /*0120*/  LEA R2, P0, R15, UR6, 0x3 ;  /* 0x000000060f027c11 */ /* 0x001fc8000f8018ff */
[----:B------:R-:W-:-:S05]  /*0130*/  LEA.HI.X R3, R15, UR7, R16, 0x3, P0 ;  /* 0x000000070f037c11 */ /* 0x000fca00080f1c10 */
[----:B-1----:R-:W2:Y:S04]  /*0140*/  LDG.E.64 R6, desc[UR8][R2.64+0x8] ;  /* 0x0000080802067981 */ /* 0x002ea8000c1e1b00 */
[----:B------:R-:W3:Y:S04]  /*0150*/  LDG.E.64 R4, desc[UR8][R2.64] ;  /* 0x0000000802047981 */ /* 0x000ee8000c1e1b00 */
[----:B------:R-:W4:Y:S01]  /*0160*/  LDG.E.64 R8, desc[UR8][R2.64+0x10] ;  /* 0x0000100802087981 */ /* 0x000f22000c1e1b00 */
[----:B------:R-:W-:Y:S01]  /*0170*/  IADD3 R15, P0, PT, R0, R15, RZ ;  /* 0x0000000f000f7210 */ /* 0x000fe20007f1e0ff */
[----:B------:R-:W-:-:S02]  /*0180*/  HFMA2 R13, -RZ, RZ, 0, 0 ;  /* 0x00000000ff0d7431 */ /* 0x000fc400000001ff */
[----:B------:R-:W-:Y:S02]  /*0190*/  IMAD.MOV.U32 R14, RZ, RZ, RZ ;  /* 0x000000ffff0e7224 */ /* 0x000fe400078e00ff */
[----:B------:R-:W-:Y:S01]  /*01a0*/  IMAD.X R16, RZ, RZ, R16, P0 ;  /* 0x000000ffff107224 */ /* 0x000fe200000e0610 */
[----:B------:R-:W-:-:S04]  /*01b0*/  ISETP.GE.U32.AND P0, PT, R15, UR4, PT ;  /* 0x000000040f007c0c */ /* 0x000fc8000bf06070 */
[----:B------:R-:W-:Y:S01]  /*01c0*/  ISETP.GE.U32.AND.EX P0, PT, R16, UR5, PT, P0 ;  /* 0x0000000510007c0c */ /* 0x000fe2000bf06100 */
[----:B--2---:R0:W1:Y:S08]  /*01d0*/  I2F.S64 R17, R6 ;  /* 0x0000000600117312 */ /* 0x0040700000301400 */
[----:B---3--:R-:W2:Y:S08]  /*01e0*/  I2F.F64.S64 R4, R4 ;  /* 0x0000000400047312 */ /* 0x008eb00000301c00 */
[----:B-1--4-:R0:W3:Y:S02]  /*01f0*/  I2F.F64.S64 R10, R8 ;  /* 0x00000008000a7312 */ /* 0x0120e40000301c00 */
.L_x_57:
[----:B0-----:R-:W-:Y:S01]  /*0200*/  IMAD.MOV.U32 R8, RZ, RZ, R13 ;  /* 0x000000ffff087224 */ /* 0x001fe200078e000d */
[----:B------:R-:W-:Y:S01]  /*0210*/  MOV R9, R14 ;  /* 0x0000000e00097202 */ /* 0x000fe20000000f00 */
[----:B------:R-:W-:Y:S01]  /*0220*/  UMOV UR6, 0xc0000000 ;  /* 0xc000000000067882 */ /* 0x000fe20000000000 */
[----:B------:R-:W-:Y:S01]  /*0230*/  IADD3 R13, P1, PT, R13, 0x1, RZ ;  /* 0x000000010d0d7810 */ /* 0x000fe20007f3e0ff */
[----:B------:R-:W-:Y:S01]  /*0240*/  UMOV UR7, 0x3ff4cccc ;  /* 0x3ff4cccc00077882 */ /* 0x000fe20000000000 */
[----:B------:R-:W0:Y:S03]  /*0250*/  I2F.U64 R6, R8 ;  /* 0x0000000800067312 */ /* 0x000e260000301000 */
[----:B------:R-:W-:Y:S01]  /*0260*/  IMAD.X R14, RZ, RZ, R14, P1 ;  /* 0x000000ffff0e7224 */ /* 0x000fe200008e060e */
[----:B------:R-:W-:-:S04]  /*0270*/  ISETP.NE.U32.AND P1, PT, R13, 0x1f40, PT ;  /* 0x00001f400d00780c */ /* 0x000fc80003f25070 */
[----:B------:R-:W-:Y:S01]  /*0280*/  ISETP.NE.AND.EX P1, PT, R14, RZ, PT, P1 ;  /* 0x000000ff0e00720c */ /* 0x000fe20003f25310 */
[----:B0-----:R-:W-:-:S04]  /*0290*/  FFMA R12, R17, R6, 2.2999999523162841797 ;  /* 0x40133333110c7423 */ /* 0x001fc80000000006 */
[----:B------:R-:W3:Y:S02]  /*02a0*/  F2F.F64.F32 R6, R12 ;  /* 0x0000000c00067310 */ /* 0x000ee40000201800 */
[----:B---3--:R-:W-:-:S08]  /*02b0*/  DFMA R6, R10, UR6, R6 ;  /* 0x000000060a067c2b */ /* 0x008fd00008000006 */
[----:B--2---:R-:W-:Y:S01]  /*02c0*/  DADD R4, R6, R4 ;  /* 0x0000000006047229 */ /* 0x004fe20000000004 */
[----:B------:R-:W-:Y:S10]  /*02d0*/  @P1 BRA `(.L_x_57) ;  /* 0xfffffffc00c81947 */ /* 0x000ff4000383ffff */
[----:B------:R-:W0:Y:S02]  /*02e0*/  F2I.S64.F64.TRUNC R4, R4 ;  /* 0x0000000400047311 */ /* 0x000e24000030d900 */
[----:B0-----:R0:W-:Y:S01]  /*02f0*/  STG.E.64 desc[UR8][R2.64], R4 ;  /* 0x0000000402007986 */ /* 0x0011e2000c101b08 */
[----:B------:R-:W-:Y:S05]  /*0300*/  @!P0 BRA `(.L_x_58) ;  /* 0xfffffffc00808947 */ /* 0x000fea000383ffff */
[----:B------:R-:W-:Y:S05]  /*0310*/  EXIT ;  /* 0x000000000000794d */ /* 0x000fea0003800000 */
.L_x_59:
        /* <DEDUP_REMOVED lines=14> */
.L_x_362:


//--------------------- .text._Z14iterate_kernelIlEvPT_mb --------------------------
	.section	.text._Z14iterate_kernelIlEvPT_mb,"ax",@progbits
	.align	128
        .global         _Z14iterate_kernelIlEvPT_mb
        .type           _Z14iterate_kernelIlEvPT_mb,@function
        .size           _Z14iterate_kernelIlEvPT_mb,(.L_x_363 - _Z14iterate_kernelIlEvPT_mb)
        .other          _Z14iterate_kernelIlEvPT_mb,@"STO_CUDA_ENTRY STV_DEFAULT"
_Z14iterate_kernelIlEvPT_mb:
.text._Z14iterate_kernelIlEvPT_mb:
        /* <DEDUP_REMOVED lines=13> */
[----:B------:R-:W-:Y:S01]  /*00d0*/  IMAD.MOV.U32 R13, RZ, RZ, R0 ;  /* 0x000000ffff0d7224 */ /* 0x000fe200078e0000 */
[----:B------:R-:W-:Y:S01]  /*00e0*/  CS2R R10, SRZ ;  /* 0x00000000000a7805 */ /* 0x000fe2000001ff00 */
[----:B------:R-:W-:Y:S01]  /*00f0*/  IMAD.MOV.U32 R8, RZ, RZ, RZ ;  /* 0x000000ffff087224 */ /* 0x000fe200078e00ff */
[----:B------:R-:W1:Y:S01]  /*0100*/  LDCU.64 UR8, c[0x0][0x358] ;  /* 0x00006b00ff0877ac */ /* 0x000e620008000a00 */
[----:B0-----:R-:W-:-:S07]  /*0110*/  IMAD R0, R3, UR6, RZ ;  /* 0x0000000603007c24 */ /* 0x001fce000f8e02ff */
.L_x_62:
[----:B0-----:R-:W0:Y:S01]  /*0120*/  LDCU.64 UR6, c[0x0][0x380] ;  /* 0x00007000ff0677ac */ /* 0x001e220008000a00 */
[----:B------:R-:W-:Y:S02]  /*0130*/  IMAD.MOV.U32 R12, RZ, RZ, RZ ;  /* 0x000000ffff0c7224 */ /* 0x000fe400078e00ff */
[----:B------:R-:W-:Y:S01]  /*0140*/  IMAD.MOV.U32 R14, RZ, RZ, RZ ;  /* 0x000000ffff0e7224 */ /* 0x000fe200078e00ff */
[----:B0-----:R-:W-:-:S04]  /*0150*/  LEA R2, P0, R13, UR6, 0x3 ;  /* 0x000000060d027c11 */ /* 0x001fc8000f8018ff */
[----:B------:R-:W-:Y:S02]  /*0160*/  LEA.HI.X R3, R13, UR7, R10, 0x3, P0 ;  /* 0x000000070d037c11 */ /* 0x000fe400080f1c0a */
[----:B------:R-:W-:-:S05]  /*0170*/  IADD3 R13, P0, PT, R0, R13, RZ ;  /* 0x0000000d000d7210 */ /* 0x000fca0007f1e0ff */
[----:B------:R-:W-:Y:S01]  /*0180*/  IMAD.X R10, RZ, RZ, R10, P0 ;  /* 0x000000ffff0a7224 */ /* 0x000fe200000e060a */
[----:B------:R-:W-:-:S04]  /*0190*/  ISETP.GE.U32.AND P0, PT, R13, UR4, PT ;  /* 0x000000040d007c0c */ /* 0x000fc8000bf06070 */
[----:B------:R-:W-:-:S13]  /*01a0*/  ISETP.GE.U32.AND.EX P0, PT, R10, UR5, PT, P0 ;  /* 0x000000050a007c0c */ /* 0x000fda000bf06100 */
.L_x_61:
[----:B------:R-:W-:Y:S01]  /*01b0*/  IADD3 R12, P1, PT, R12, 0x1, RZ ;  /* 0x000000010c0c7810 */ /* 0x000fe20007f3e0ff */
[----:B------:R-:W-:Y:S02]  /*01c0*/  IMAD.MOV.U32 R7, RZ, RZ, RZ ;  /* 0x000000ffff077224 */ /* 0x000fe400078e00ff */
[----:B------:R-:W-:Y:S02]  /*01d0*/  IMAD.MOV.U32 R9, RZ, RZ, RZ ;  /* 0x000000ffff097224 */ /* 0x000fe400078e00ff */
[----:B------:R-:W-:Y:S01]  /*01e0*/  IMAD.X R14, RZ, RZ, R14, P1 ;  /* 0x000000ffff0e7224 */ /* 0x000fe200008e060e */
[----:B------:R-:W-:-:S04]  /*01f0*/  ISETP.NE.U32.AND P1, PT, R12, 0xa, PT ;  /* 0x0000000a0c00780c */ /* 0x000fc80003f25070 */
[----:B------:R-:W-:-:S13]  /*0200*/  ISETP.NE.AND.EX P1, PT, R14, RZ, PT, P1 ;  /* 0x000000ff0e00720c */ /* 0x000fda0003f25310 */
.L_x_60:
[----:B------:R-:W-:-:S05]  /*0210*/  IADD3 R4, P2, PT, R7, R2, RZ ;  /* 0x0000000207047210 */ /* 0x000fca0007f5e0ff */
[----:B------:R-:W-:-:S06]  /*0220*/  IMAD.X R5, R9, 0x1, R3, P2 ;  /* 0x0000000109057824 */ /* 0x000fcc00010e0603 */
[----:B-1----:R-:W2:Y:S01]  /*0230*/  LDG.E.64 R4, desc[UR8][R4.64] ;  /* 0x0000000804047981 */ /* 0x002ea2000c1e1b00 */
[----:B------:R-:W-:-:S04]  /*0240*/  IADD3 R7, P3, PT, R7, 0x8, RZ ;  /* 0x0000000807077810 */ /* 0x000fc80007f7e0ff */
[----:B------:R-:W-:Y:S01]  /*0250*/  ISETP.NE.U32.AND P4, PT, R7, 0xfa00, PT ;  /* 0x0000fa000700780c */ /* 0x000fe20003f85070 */
[----:B------:R-:W-:-:S05]  /*0260*/  IMAD.X R9, RZ, RZ, R9, P3 ;  /* 0x000000ffff097224 */ /* 0x000fca00018e0609 */
[----:B------:R-:W-:Y:S02]  /*0270*/  ISETP.NE.AND.EX P3, PT, R9, RZ, PT, P4 ;  /* 0x000000ff0900720c */ /* 0x000fe40003f65340 */
[----:B--2---:R-:W-:-:S04]  /*0280*/  ISETP.GT.U32.AND P2, PT, R4, RZ, PT ;  /* 0x000000ff0400720c */ /* 0x004fc80003f44070 */
[----:B------:R-:W-:-:S04]  /*0290*/  ISETP.GT.AND.EX P2, PT, R5, RZ, PT, P2 ;  /* 0x000000ff0500720c */ /* 0x000fc80003f44320 */
[----:B------:R-:W-:-:S04]  /*02a0*/  SEL R6, R4, RZ, P2 ;  /* 0x000000ff04067207 */ /* 0x000fc80001000000 */
[----:B------:R-:W-:Y:S02]  /*02b0*/  IADD3 R11, P4, PT, R11, R6, RZ ;  /* 0x000000060b0b7210 */ /* 0x000fe40007f9e0ff */
[----:B------:R-:W-:-:S05]  /*02c0*/  SEL R6, R5, RZ, P2 ;  /* 0x000000ff05067207 */ /* 0x000fca0001000000 */
[----:B------:R-:W-:Y:S01]  /*02d0*/  IMAD.X R8, R8, 0x1, R6, P4 ;  /* 0x0000000108087824 */ /* 0x000fe200020e0606 */
[----:B------:R-:W-:Y:S06]  /*02e0*/  @P3 BRA `(.L_x_60) ;  /* 0xfffffffc00c83947 */ /* 0x000fec000383ffff */
[----:B------:R-:W-:Y:S05]  /*02f0*/  @P1 BRA `(.L_x_61) ;  /* 0xfffffffc00ac1947 */ /* 0x000fea000383ffff */
[----:B------:R-:W-:Y:S02]  /*0300*/  IMAD.MOV.U32 R4, RZ, RZ, R11 ;  /* 0x000000ffff047224 */ /* 0x000fe400078e000b */
[----:B------:R-:W-:-:S05]  /*0310*/  IMAD.MOV.U32 R5, RZ, RZ, R8 ;  /* 0x000000ffff057224 */ /* 0x000fca00078e0008 */
[----:B------:R0:W-:Y:S01]  /*0320*/  STG.E.64 desc[UR8][R2.64], R4 ;  /* 0x0000000402007986 */ /* 0x0001e2000c101b08 */
[----:B------:R-:W-:Y:S05]  /*0330*/  @!P0 BRA `(.L_x_62) ;  /* 0xfffffffc00788947 */ /* 0x000fea000383ffff */
[----:B------:R-:W-:Y:S05]  /*0340*/  EXIT ;  /* 0x000000000000794d */ /* 0x000fea0003800000 */
.L_x_63:
        /* <DEDUP_REMOVED lines=11> */
.L_x_363:


//--------------------- .text._Z20multiply_add_kernel2IlEvPT_m --------------------------
	.section	.text._Z20multiply_add_kernel2IlEvPT_m,"ax",@progbits
	.align	128
        .global         _Z20multiply_add_kernel2IlEvPT_m
        .type           _Z20multiply_add_kernel2IlEvPT_m,@function
        .size           _Z20multiply_add_kernel2IlEvPT_m,(.L_x_364 - _Z20multiply_add_kernel2IlEvPT_m)
        .other          _Z20multiply_add_kernel2IlEvPT_m,@"STO_CUDA_ENTRY STV_DEFAULT"
_Z20multiply_add_kernel2IlEvPT_m:
.text._Z20multiply_add_kernel2IlEvPT_m:
        /* <DEDUP_REMOVED lines=16> */
.L_x_65:
[----:B0-----:R-:W0:Y:S02]  /*0100*/  LDCU.64 UR6, c[0x0][0x380] ;  /* 0x00007000ff0677ac */ /* 0x001e240008000a00 */
[----:B0-----:R-:W-:-:S04]  /*0110*/  LEA R10, P0, R0, UR6, 0x3 ;  /* 0x00000006000a7c11 */ /* 0x001fc8000f8018ff */
[----:B------:R-:W-:-:S05]  /*0120*/  LEA.HI.X R11, R0, UR7, R2, 0x3, P0 ;  /* 0x00000007000b7c11 */ /* 0x000fca00080f1c02 */
[----:B-1----:R-:W2:Y:S04]  /*0130*/  LDG.E.64 R4, desc[UR8][R10.64+0x8] ;  /* 0x000008080a047981 */ /* 0x002ea8000c1e1b00 */
[----:B------:R-:W3:Y:S04]  /*0140*/  LDG.E.64 R16, desc[UR8][R10.64] ;  /* 0x000000080a107981 */ /* 0x000ee8000c1e1b00 */
[----:B------:R-:W4:Y:S01]  /*0150*/  LDG.E.64 R12, desc[UR8][R10.64+0x10] ;  /* 0x000010080a0c7981 */ /* 0x000f22000c1e1b00 */
[----:B------:R-:W-:Y:S02]  /*0160*/  IADD3 R0, P0, PT, R3, R0, RZ ;  /* 0x0000000003007210 */ /* 0x000fe40007f1e0ff */
[----:B------:R-:W-:-:S02]  /*0170*/  CS2R R6, SRZ ;  /* 0x0000000000067805 */ /* 0x000fc4000001ff00 */
[----:B------:R-:W-:Y:S02]  /*0180*/  IADD3.X R2, PT, PT, RZ, R2, RZ, P0, !PT ;  /* 0x00000002ff027210 */ /* 0x000fe400007fe4ff */
[----:B------:R-:W-:-:S04]  /*0190*/  ISETP.GE.U32.AND P0, PT, R0, UR4, PT ;  /* 0x0000000400007c0c */ /* 0x000fc8000bf06070 */
[----:B------:R-:W-:Y:S01]  /*01a0*/  ISETP.GE.U32.AND.EX P0, PT, R2, UR5, PT, P0 ;  /* 0x0000000502007c0c */ /* 0x000fe2000bf06100 */
[----:B--2---:R0:W1:Y:S08]  /*01b0*/  I2F.S64 R4, R4 ;  /* 0x0000000400047312 */ /* 0x0040700000301400 */
[----:B---3--:R-:W2:Y:S08]  /*01c0*/  I2F.F64.S64 R16, R16 ;  /* 0x0000001000107312 */ /* 0x008eb00000301c00 */
[----:B01--4-:R-:W3:Y:S02]  /*01d0*/  I2F.F64.S64 R12, R12 ;  /* 0x0000000c000c7312 */ /* 0x013ee40000301c00 */
.L_x_64:
[C---:B------:R-:W-:Y:S01]  /*01e0*/  IADD3 R14, P1, PT, R7.reuse, 0x1, RZ ;  /* 0x00000001070e7810 */ /* 0x040fe20007f3e0ff */
[----:B------:R-:W-:Y:S01]  /*01f0*/  IMAD.MOV.U32 R8, RZ, RZ, R7 ;  /* 0x000000ffff087224 */ /* 0x000fe200078e0007 */
[----:B------:R-:W-:Y:S01]  /*0200*/  UMOV UR6, 0xc0000000 ;  /* 0xc000000000067882 */ /* 0x000fe20000000000 */
[--C-:B------:R-:W-:Y:S01]  /*0210*/  IMAD.MOV.U32 R9, RZ, RZ, R6.reuse ;  /* 0x000000ffff097224 */ /* 0x100fe200078e0006 */
[----:B------:R-:W-:Y:S01]  /*0220*/  IADD3.X R15, PT, PT, RZ, R6, RZ, P1, !PT ;  /* 0x00000006ff0f7210 */ /* 0x000fe20000ffe4ff */
[----:B------:R-:W-:Y:S01]  /*0230*/  UMOV UR7, 0x3ff4cccc ;  /* 0x3ff4cccc00077882 */ /* 0x000fe20000000000 */
[C---:B------:R-:W-:Y:S01]  /*0240*/  IADD3 R22, P1, PT, R7.reuse, 0x2, RZ ;  /* 0x0000000207167810 */ /* 0x040fe20007f3e0ff */
[----:B------:R-:W0:Y:S04]  /*0250*/  I2F.U64 R29, R8 ;  /* 0x00000008001d7312 */ /* 0x000e280000301000 */
[----:B------:R-:W-:Y:S01]  /*0260*/  IMAD.X R23, RZ, RZ, R6, P1 ;  /* 0x000000ffff177224 */ /* 0x000fe200008e0606 */
[----:B------:R-:W-:-:S03]  /*0270*/  IADD3 R20, P1, PT, R7, 0x3, RZ ;  /* 0x0000000307147810 */ /* 0x000fc60007f3e0ff */
[----:B------:R1:W-:Y:S02]  /*0280*/  I2F.U64 R5, R14 ;  /* 0x0000000e00057312 */ /* 0x0003e40000301000 */
[----:B------:R-:W-:Y:S01]  /*0290*/  IMAD.X R21, RZ, RZ, R6, P1 ;  /* 0x000000ffff157224 */ /* 0x000fe200008e0606 */
[----:B------:R-:W-:-:S04]  /*02a0*/  IADD3 R26, P1, PT, R7, 0x4, RZ ;  /* 0x00000004071a7810 */ /* 0x000fc80007f3e0ff */
[----:B------:R-:W-:Y:S01]  /*02b0*/  IADD3.X R27, PT, PT, RZ, R6, RZ, P1, !PT ;  /* 0x00000006ff1b7210 */ /* 0x000fe20000ffe4ff */
[----:B------:R0:W-:Y:S01]  /*02c0*/  I2F.U64 R19, R22 ;  /* 0x0000001600137312 */ /* 0x0001e20000301000 */
[----:B------:R-:W-:-:S05]  /*02d0*/  IADD3 R24, P1, PT, R7, 0x5, RZ ;  /* 0x0000000507187810 */ /* 0x000fca0007f3e0ff */
[----:B------:R-:W-:Y:S01]  /*02e0*/  IMAD.X R25, RZ, RZ, R6, P1 ;  /* 0x000000ffff197224 */ /* 0x000fe200008e0606 */
[----:B-1----:R-:W-:Y:S01]  /*02f0*/  IADD3 R14, P1, PT, R7, 0x6, RZ ;  /* 0x00000006070e7810 */ /* 0x002fe20007f3e0ff */
[----:B------:R-:W-:Y:S01]  /*0300*/  I2F.U64 R18, R20 ;  /* 0x0000001400127312 */ /* 0x000fe20000301000 */
[----:B0-----:R-:W-:-:S03]  /*0310*/  FFMA R22, R4, R29, 2.2999999523162841797 ;  /* 0x4013333304167423 */ /* 0x001fc6000000001d */
[----:B------:R-:W-:Y:S01]  /*0320*/  IMAD.X R15, RZ, RZ, R6, P1 ;  /* 0x000000ffff0f7224 */ /* 0x000fe200008e0606 */
[----:B------:R-:W-:-:S03]  /*0330*/  IADD3 R8, P1, PT, R7, 0x7, RZ ;  /* 0x0000000707087810 */ /* 0x000fc60007f3e0ff */
[----:B------:R0:W-:Y:S01]  /*0340*/  I2F.U64 R23, R14 ;  /* 0x0000000e00177312 */ /* 0x0001e20000301000 */
[----:B------:R-:W-:-:S07]  /*0350*/  IADD3.X R9, PT, PT, RZ, R6, RZ, P1, !PT ;  /* 0x00000006ff097210 */ /* 0x000fce0000ffe4ff */
[----:B------:R-:W1:Y:S01]  /*0360*/  I2F.U64 R21, R8 ;  /* 0x0000000800157312 */ /* 0x000e620000301000 */
[----:B0-----:R-:W-:-:S05]  /*0370*/  IADD3 R14, P1, PT, R7, 0x8, RZ ;  /* 0x00000008070e7810 */ /* 0x001fca0007f3e0ff */
[----:B------:R-:W-:Y:S02]  /*0380*/  IMAD.X R15, RZ, RZ, R6, P1 ;  /* 0x000000ffff0f7224 */ /* 0x000fe400008e0606 */
[----:B------:R0:W3:Y:S01]  /*0390*/  F2F.F64.F32 R8, R22 ;  /* 0x0000001600087310 */ /* 0x0000e20000201800 */
[----:B------:R-:W-:-:S05]  /*03a0*/  IADD3 R28, P1, PT, R7, 0x9, RZ ;  /* 0x00000009071c7810 */ /* 0x000fca0007f3e0ff */
[----:B------:R-:W-:Y:S02]  /*03b0*/  IMAD.X R29, RZ, RZ, R6, P1 ;  /* 0x000000ffff1d7224 */ /* 0x000fe400008e0606 */
[C---:B-1----:R-:W-:Y:S01]  /*03c0*/  FFMA R21, R4.reuse, R21, 2.2999999523162841797 ;  /* 0x4013333304157423 */ /* 0x042fe20000000015 */
[----:B------:R1:W4:Y:S01]  /*03d0*/  I2F.U64 R24, R24 ;  /* 0x0000001800187312 */ /* 0x0003220000301000 */
[----:B0-----:R-:W-:Y:S01]  /*03e0*/  FFMA R22, R4, R18, 2.2999999523162841797 ;  /* 0x4013333304167423 */ /* 0x001fe20000000012 */
[----:B---3--:R-:W-:-:S06]  /*03f0*/  DFMA R8, R12, UR6, R8 ;  /* 0x000000060c087c2b */ /* 0x008fcc0008000008 */
[----:B------:R-:W-:Y:S01]  /*0400*/  I2F.U64 R20, R14 ;  /* 0x0000000e00147312 */ /* 0x000fe20000301000 */
[----:B-1----:R-:W-:Y:S01]  /*0410*/  FFMA R25, R4, R5, 2.2999999523162841797 ;  /* 0x4013333304197423 */ /* 0x002fe20000000005 */
[----:B--2---:R-:W-:-:S06]  /*0420*/  DADD R8, R8, R16 ;  /* 0x0000000008087229 */ /* 0x004fcc0000000010 */
[----:B------:R-:W0:Y:S01]  /*0430*/  F2F.F64.F32 R14, R25 ;  /* 0x00000019000e7310 */ /* 0x000e220000201800 */
[----:B----4-:R-:W-:-:S07]  /*0440*/  FFMA R24, R4, R24, 2.2999999523162841797 ;  /* 0x4013333304187423 */ /* 0x010fce0000000018 */
[----:B------:R1:W-:Y:S01]  /*0450*/  I2F.U64 R26, R26 ;  /* 0x0000001a001a7312 */ /* 0x0003e20000301000 */
[----:B0-----:R-:W-:-:S07]  /*0460*/  DFMA R14, R12, UR6, R14 ;  /* 0x000000060c0e7c2b */ /* 0x001fce000800000e */
[----:B------:R0:W2:Y:S01]  /*0470*/  I2F.U64 R5, R28 ;  /* 0x0000001c00057312 */ /* 0x0000a20000301000 */
[----:B-1----:R-:W-:Y:S01]  /*0480*/  FFMA R27, R4, R19, 2.2999999523162841797 ;  /* 0x40133333041b7423 */ /* 0x002fe20000000013 */
[----:B------:R-:W-:-:S06]  /*0490*/  DADD R14, R8, R14 ;  /* 0x00000000080e7229 */ /* 0x000fcc000000000e */
[----:B------:R-:W1:Y:S01]  /*04a0*/  F2F.F64.F32 R16, R27 ;  /* 0x0000001b00107310 */ /* 0x000e620000201800 */
[----:B0-----:R-:W-:-:S04]  /*04b0*/  IADD3 R28, P1, PT, R7, 0xa, RZ ;  /* 0x0000000a071c7810 */ /* 0x001fc80007f3e0ff */
[----:B------:R-:W-:Y:S01]  /*04c0*/  IADD3.X R29, PT, PT, RZ, R6, RZ, P1, !PT ;  /* 0x00000006ff1d7210 */ /* 0x000fe20000ffe4ff */
[----:B--2---:R-:W-:Y:S02]  /*04d0*/  FFMA R5, R4, R5, 2.2999999523162841797 ;  /* 0x4013333304057423 */ /* 0x004fe40000000005 */
[----:B------:R-:W0:Y:S01]  /*04e0*/  F2F.F64.F32 R8, R22 ;  /* 0x0000001600087310 */ /* 0x000e220000201800 */
[----:B------:R-:W-:-:S05]  /*04f0*/  IADD3 R18, P1, PT, R7, 0xb, RZ ;  /* 0x0000000b07127810 */ /* 0x000fca0007f3e0ff */
[----:B------:R-:W-:Y:S01]  /*0500*/  IMAD.X R19, RZ, RZ, R6, P1 ;  /* 0x000000ffff137224 */ /* 0x000fe200008e0606 */
[----:B-1----:R-:W-:Y:S01]  /*0510*/  DFMA R16, R12, UR6, R16 ;  /* 0x000000060c107c2b */ /* 0x002fe20008000010 */
[----:B------:R-:W-:Y:S07]  /*0520*/  I2F.U64 R25, R28 ;  /* 0x0000001c00197312 */ /* 0x000fee0000301000 */
[----:B------:R-:W-:Y:S01]  /*0530*/  DADD R16, R14, R16 ;  /* 0x000000000e107229 */ /* 0x000fe20000000010 */
[----:B------:R1:W2:Y:S01]  /*0540*/  I2F.U64 R22, R18 ;  /* 0x0000001200167312 */ /* 0x0002a20000301000 */
[----:B------:R-:W-:Y:S01]  /*0550*/  FFMA R14, R4, R26, 2.2999999523162841797 ;  /* 0x40133333040e7423 */ /* 0x000fe2000000001a */
[----:B0-----:R-:W-:Y:S01]  /*0560*/  DFMA R8, R12, UR6, R8 ;  /* 0x000000060c087c2b */ /* 0x001fe20008000008 */
[----:B------:R-:W-:-:S04]  /*0570*/  IADD3 R26, P1, PT, R7, 0xc, RZ ;  /* 0x0000000c071a7810 */ /* 0x000fc80007f3e0ff */
[----:B------:R-:W-:Y:S01]  /*0580*/  IADD3.X R27, PT, PT, RZ, R6, RZ, P1, !PT ;  /* 0x00000006ff1b7210 */ /* 0x000fe20000ffe4ff */
[----:B------:R-:W0:Y:S02]  /*0590*/  F2F.F64.F32 R14, R14 ;  /* 0x0000000e000e7310 */ /* 0x000e240000201800 */
[----:B------:R-:W-:Y:S01]  /*05a0*/  DADD R16, R16, R8 ;  /* 0x0000000010107229 */ /* 0x000fe20000000008 */
[----:B-1----:R-:W-:Y:S01]  /*05b0*/  IADD3 R18, P1, PT, R7, 0xd, RZ ;  /* 0x0000000d07127810 */ /* 0x002fe20007f3e0ff */
[----:B--2---:R-:W-:-:S04]  /*05c0*/  FFMA R22, R4, R22, 2.2999999523162841797 ;  /* 0x4013333304167423 */ /* 0x004fc80000000016 */
[----:B------:R-:W1:Y:S01]  /*05d0*/  F2F.F64.F32 R8, R24 ;  /* 0x0000001800087310 */ /* 0x000e620000201800 */
[----:B------:R-:W-:Y:S01]  /*05e0*/  IMAD.X R19, RZ, RZ, R6, P1 ;  /* 0x000000ffff137224 */ /* 0x000fe200008e0606 */
[----:B------:R-:W-:-:S04]  /*05f0*/  IADD3 R28, P1, PT, R7, 0xe, RZ ;  /* 0x0000000e071c7810 */ /* 0x000fc80007f3e0ff */
[----:B------:R-:W-:Y:S01]  /*0600*/  IADD3.X R29, PT, PT, RZ, R6, RZ, P1, !PT ;  /* 0x00000006ff1d7210 */ /* 0x000fe20000ffe4ff */
[----:B0-----:R-:W-:Y:S01]  /*0610*/  DFMA R14, R12, UR6, R14 ;  /* 0x000000060c0e7c2b */ /* 0x001fe2000800000e */
[----:B------:R0:W-:Y:S07]  /*0620*/  I2F.U64 R26, R26 ;  /* 0x0000001a001a7312 */ /* 0x0001ee0000301000 */
[----:B------:R-:W-:Y:S01]  /*0630*/  DADD R14, R16, R14 ;  /* 0x00000000100e7229 */ /* 0x000fe2000000000e */
[----:B------:R2:W3:Y:S01]  /*0640*/  I2F.U64 R24, R18 ;  /* 0x0000001200187312 */ /* 0x0004e20000301000 */
[C---:B------:R-:W-:Y:S01]  /*0650*/  FFMA R16, R4.reuse, R23, 2.2999999523162841797 ;  /* 0x4013333304107423 */ /* 0x040fe20000000017 */
[----:B-1----:R-:W-:Y:S01]  /*0660*/  DFMA R8, R12, UR6, R8 ;  /* 0x000000060c087c2b */ /* 0x002fe20008000008 */
[----:B0-----:R-:W-:-:S05]  /*0670*/  FFMA R27, R4, R20, 2.2999999523162841797 ;  /* 0x40133333041b7423 */ /* 0x001fca0000000014 */
[----:B------:R-:W0:Y:S02]  /*0680*/  F2F.F64.F32 R16, R16 ;  /* 0x0000001000107310 */ /* 0x000e240000201800 */
[----:B------:R-:W-:Y:S01]  /*0690*/  DADD R14, R14, R8 ;  /* 0x000000000e0e7229 */ /* 0x000fe20000000008 */
[----:B--2---:R-:W-:Y:S01]  /*06a0*/  IADD3 R18, P1, PT, R7, 0xf, RZ ;  /* 0x0000000f07127810 */ /* 0x004fe20007f3e0ff */
[----:B---3--:R-:W-:-:S04]  /*06b0*/  FFMA R24, R4, R24, 2.2999999523162841797 ;  /* 0x4013333304187423 */ /* 0x008fc80000000018 */
[----:B------:R-:W1:Y:S01]  /*06c0*/  F2F.F64.F32 R8, R21 ;  /* 0x0000001500087310 */ /* 0x000e620000201800 */
[----:B------:R-:W-:Y:S01]  /*06d0*/  IMAD.X R19, RZ, RZ, R6, P1 ;  /* 0x000000ffff137224 */ /* 0x000fe200008e0606 */
[----:B0-----:R-:W-:-:S06]  /*06e0*/  DFMA R16, R12, UR6, R16 ;  /* 0x000000060c107c2b */ /* 0x001fcc0008000010 */
[----:B------:R0:W-:Y:S02]  /*06f0*/  I2F.U64 R23, R28 ;  /* 0x0000001c00177312 */ /* 0x0001e40000301000 */
[----:B------:R-:W-:-:S06]  /*0700*/  DADD R16, R14, R16 ;  /* 0x000000000e107229 */ /* 0x000fcc0000000010 */
[----:B------:R2:W3:Y:S01]  /*0710*/  I2F.U64 R21, R18 ;  /* 0x0000001200157312 */ /* 0x0004e20000301000 */
[----:B-1----:R-:W-:Y:S01]  /*0720*/  DFMA R8, R12, UR6, R8 ;  /* 0x000000060c087c2b */ /* 0x002fe20008000008 */
[----:B0-----:R-:W-:-:S04]  /*0730*/  IADD3 R28, P1, PT, R7, 0x10, RZ ;  /* 0x00000010071c7810 */ /* 0x001fc80007f3e0ff */
[----:B------:R-:W-:Y:S02]  /*0740*/  IADD3.X R29, PT, PT, RZ, R6, RZ, P1, !PT ;  /* 0x00000006ff1d7210 */ /* 0x000fe40000ffe4ff */
[----:B------:R0:W1:Y:S01]  /*0750*/  F2F.F64.F32 R14, R27 ;  /* 0x0000001b000e7310 */ /* 0x0000620000201800 */
[----:B------:R-:W-:Y:S01]  /*0760*/  DADD R16, R16, R8 ;  /* 0x0000000010107229 */ /* 0x000fe20000000008 */
[----:B--2---:R-:W-:-:S05]  /*0770*/  IADD3 R18, P1, PT, R7, 0x11, RZ ;  /* 0x0000001107127810 */ /* 0x004fca0007f3e0ff */
[----:B------:R-:W-:Y:S01]  /*0780*/  IMAD.X R19, RZ, RZ, R6, P1 ;  /* 0x000000ffff137224 */ /* 0x000fe200008e0606 */
[----:B------:R-:W2:Y:S01]  /*0790*/  F2F.F64.F32 R8, R5 ;  /* 0x0000000500087310 */ /* 0x000ea20000201800 */
[C---:B0-----:R-:W-:Y:S01]  /*07a0*/  FFMA R27, R4.reuse, R25, 2.2999999523162841797 ;  /* 0x40133333041b7423 */ /* 0x041fe20000000019 */
[----:B---3--:R-:W-:Y:S01]  /*07b0*/  FFMA R21, R4, R21, 2.2999999523162841797 ;  /* 0x4013333304157423 */ /* 0x008fe20000000015 */
[----:B-1----:R-:W-:-:S05]  /*07c0*/  DFMA R14, R12, UR6, R14 ;  /* 0x000000060c0e7c2b */ /* 0x002fca000800000e */
[----:B------:R0:W-:Y:S03]  /*07d0*/  I2F.U64 R20, R28 ;  /* 0x0000001c00147312 */ /* 0x0001e60000301000 */
[----:B------:R-:W-:-:S05]  /*07e0*/  DADD R14, R16, R14 ;  /* 0x00000000100e7229 */ /* 0x000fca000000000e */
[----:B------:R1:W3:Y:S01]  /*07f0*/  I2F.U64 R5, R18 ;  /* 0x0000001200057312 */ /* 0x0002e20000301000 */
[----:B--2---:R-:W-:Y:S01]  /*0800*/  DFMA R8, R12, UR6, R8 ;  /* 0x000000060c087c2b */ /* 0x004fe20008000008 */
[----:B0-----:R-:W-:-:S04]  /*0810*/  IADD3 R28, P1, PT, R7, 0x12, RZ ;  /* 0x00000012071c7810 */ /* 0x001fc80007f3e0ff */
[----:B------:R-:W-:Y:S02]  /*0820*/  IADD3.X R29, PT, PT, RZ, R6, RZ, P1, !PT ;  /* 0x00000006ff1d7210 */ /* 0x000fe40000ffe4ff */
[----:B------:R-:W0:Y:S01]  /*0830*/  F2F.F64.F32 R16, R27 ;  /* 0x0000001b00107310 */ /* 0x000e220000201800 */
[----:B------:R-:W-:Y:S01]  /*0840*/  DADD R14, R14, R8 ;  /* 0x000000000e0e7229 */ /* 0x000fe20000000008 */
[----:B-1----:R-:W-:-:S05]  /*0850*/  IADD3 R18, P1, PT, R7, 0x13, RZ ;  /* 0x0000001307127810 */ /* 0x002fca0007f3e0ff */
[----:B------:R-:W-:Y:S01]  /*0860*/  IMAD.X R19, RZ, RZ, R6, P1 ;  /* 0x000000ffff137224 */ /* 0x000fe200008e0606 */
[----:B------:R-:W1:Y:S01]  /*0870*/  F2F.F64.F32 R8, R22 ;  /* 0x0000001600087310 */ /* 0x000e620000201800 */
[----:B---3--:R-:W-:Y:S01]  /*0880*/  FFMA R5, R4, R5, 2.2999999523162841797 ;  /* 0x4013333304057423 */ /* 0x008fe20000000005 */
[----:B0-----:R-:W-:-:S06]  /*0890*/  DFMA R16, R12, UR6, R16 ;  /* 0x000000060c107c2b */ /* 0x001fcc0008000010 */
[----:B------:R-:W-:Y:S02]  /*08a0*/  I2F.U64 R25, R28 ;  /* 0x0000001c00197312 */ /* 0x000fe40000301000 */
[----:B------:R-:W-:-:S06]  /*08b0*/  DADD R16, R14, R16 ;  /* 0x000000000e107229 */ /* 0x000fcc0000000010 */
[----:B------:R0:W2:Y:S01]  /*08c0*/  I2F.U64 R22, R18 ;  /* 0x0000001200167312 */ /* 0x0000a20000301000 */
[----:B------:R-:W-:Y:S01]  /*08d0*/  FFMA R14, R4, R26, 2.2999999523162841797 ;  /* 0x40133333040e7423 */ /* 0x000fe2000000001a */
[----:B-1----:R-:W-:Y:S01]  /*08e0*/  DFMA R8, R12, UR6, R8 ;  /* 0x000000060c087c2b */ /* 0x002fe20008000008 */
[----:B------:R-:W-:-:S04]  /*08f0*/  IADD3 R26, P1, PT, R7, 0x14, RZ ;  /* 0x00000014071a7810 */ /* 0x000fc80007f3e0ff */
[----:B------:R-:W-:Y:S01]  /*0900*/  IADD3.X R27, PT, PT, RZ, R6, RZ, P1, !PT ;  /* 0x00000006ff1b7210 */ /* 0x000fe20000ffe4ff */
[----:B------:R-:W1:Y:S02]  /*0910*/  F2F.F64.F32 R14, R14 ;  /* 0x0000000e000e7310 */ /* 0x000e640000201800 */
[----:B------:R-:W-:Y:S01]  /*0920*/  DADD R16, R16, R8 ;  /* 0x0000000010107229 */ /* 0x000fe20000000008 */
[----:B0-----:R-:W-:Y:S01]  /*0930*/  IADD3 R18, P1, PT, R7, 0x15, RZ ;  /* 0x0000001507127810 */ /* 0x001fe20007f3e0ff */
[----:B--2---:R-:W-:-:S04]  /*0940*/  FFMA R22, R4, R22, 2.2999999523162841797 ;  /* 0x4013333304167423 */ /* 0x004fc80000000016 */
[----:B------:R-:W0:Y:S01]  /*0950*/  F2F.F64.F32 R8, R24 ;  /* 0x0000001800087310 */ /* 0x000e220000201800 */
[----:B------:R-:W-:Y:S01]  /*0960*/  IMAD.X R19, RZ, RZ, R6, P1 ;  /* 0x000000ffff137224 */ /* 0x000fe200008e0606 */
[----:B------:R-:W-:-:S04]  /*0970*/  IADD3 R28, P1, PT, R7, 0x16, RZ ;  /* 0x00000016071c7810 */ /* 0x000fc80007f3e0ff */
[----:B------:R-:W-:Y:S01]  /*0980*/  IADD3.X R29, PT, PT, RZ, R6, RZ, P1, !PT ;  /* 0x00000006ff1d7210 */ /* 0x000fe20000ffe4ff */
[----:B-1----:R-:W-:Y:S01]  /*0990*/  DFMA R14, R12, UR6, R14 ;  /* 0x000000060c0e7c2b */ /* 0x002fe2000800000e */
[----:B------:R1:W-:Y:S07]  /*09a0*/  I2F.U64 R26, R26 ;  /* 0x0000001a001a7312 */ /* 0x0003ee0000301000 */
[----:B------:R-:W-:Y:S01]  /*09b0*/  DADD R14, R16, R14 ;  /* 0x00000000100e7229 */ /* 0x000fe2000000000e */
[----:B------:R2:W3:Y:S01]  /*09c0*/  I2F.U64 R24, R18 ;  /* 0x0000001200187312 */ /* 0x0004e20000301000 */
[C---:B------:R-:W-:Y:S01]  /*09d0*/  FFMA R16, R4.reuse, R23, 2.2999999523162841797 ;  /* 0x4013333304107423 */ /* 0x040fe20000000017 */
[----:B0-----:R-:W-:Y:S01]  /*09e0*/  DFMA R8, R12, UR6, R8 ;  /* 0x000000060c087c2b */ /* 0x001fe20008000008 */
[----:B-1----:R-:W-:-:S05]  /*09f0*/  FFMA R27, R4, R20, 2.2999999523162841797 ;  /* 0x40133333041b7423 */ /* 0x002fca0000000014 */
        /* <DEDUP_REMOVED lines=108> */
[----:B------:R2:W-:Y:S01]  /*10c0*/  I2F.U64 R24, R18 ;  /* 0x0000001200187312 */ /* 0x0005e20000301000 */
[C---:B------:R-:W-:Y:S01]  /*10d0*/  FFMA R16, R4.reuse, R23, 2.2999999523162841797 ;  /* 0x4013333304107423 */ /* 0x040fe20000000017 */
[----:B0-----:R-:W-:Y:S01]  /*10e0*/  DFMA R8, R12, UR6, R8 ;  /* 0x000000060c087c2b */ /* 0x001fe20008000008 */
[----:B-1----:R-:W-:-:S05]  /*10f0*/  FFMA R27, R4, R20, 2.2999999523162841797 ;  /* 0x40133333041b7423 */ /* 0x002fca0000000014 */
[----:B------:R-:W0:Y:S02]  /*1100*/  F2F.F64.F32 R16, R16 ;  /* 0x0000001000107310 */ /* 0x000e240000201800 */
[----:B------:R-:W-:Y:S01]  /*1110*/  DADD R14, R14, R8 ;  /* 0x000000000e0e7229 */ /* 0x000fe20000000008 */
[----:B--2---:R-:W-:-:S05]  /*1120*/  IADD3 R18, P1, PT, R7, 0x27, RZ ;  /* 0x0000002707127810 */ /* 0x004fca0007f3e0ff */
[----:B------:R-:W1:Y:S01]  /*1130*/  F2F.F64.F32 R8, R21 ;  /* 0x0000001500087310 */ /* 0x000e620000201800 */
[----:B------:R-:W-:Y:S01]  /*1140*/  IMAD.X R19, RZ, RZ, R6, P1 ;  /* 0x000000ffff137224 */ /* 0x000fe200008e0606 */
[----:B0-----:R-:W-:-:S06]  /*1150*/  DFMA R16, R12, UR6, R16 ;  /* 0x000000060c107c2b */ /* 0x001fcc0008000010 */
[----:B------:R0:W2:Y:S02]  /*1160*/  I2F.U64 R23, R28 ;  /* 0x0000001c00177312 */ /* 0x0000a40000301000 */
[----:B------:R-:W-:-:S06]  /*1170*/  DADD R16, R14, R16 ;  /* 0x000000000e107229 */ /* 0x000fcc0000000010 */
[----:B------:R3:W4:Y:S01]  /*1180*/  I2F.U64 R21, R18 ;  /* 0x0000001200157312 */ /* 0x0007220000301000 */
[----:B-1----:R-:W-:Y:S01]  /*1190*/  DFMA R8, R12, UR6, R8 ;  /* 0x000000060c087c2b */ /* 0x002fe20008000008 */
[----:B0-----:R-:W-:-:S04]  /*11a0*/  IADD3 R28, P1, PT, R7, 0x28, RZ ;  /* 0x00000028071c7810 */ /* 0x001fc80007f3e0ff */
[----:B------:R-:W-:Y:S01]  /*11b0*/  IADD3.X R29, PT, PT, RZ, R6, RZ, P1, !PT ;  /* 0x00000006ff1d7210 */ /* 0x000fe20000ffe4ff */
[----:B--2---:R-:W-:Y:S01]  /*11c0*/  FFMA R23, R4, R23, 2.2999999523162841797 ;  /* 0x4013333304177423 */ /* 0x004fe20000000017 */
[----:B------:R0:W1:Y:S01]  /*11d0*/  F2F.F64.F32 R14, R27 ;  /* 0x0000001b000e7310 */ /* 0x0000620000201800 */
[----:B------:R-:W-:Y:S01]  /*11e0*/  DADD R16, R16, R8 ;  /* 0x0000000010107229 */ /* 0x000fe20000000008 */
[----:B---3--:R-:W-:-:S05]  /*11f0*/  IADD3 R18, P1, PT, R7, 0x29, RZ ;  /* 0x0000002907127810 */ /* 0x008fca0007f3e0ff */
[----:B------:R-:W-:Y:S01]  /*1200*/  IMAD.X R19, RZ, RZ, R6, P1 ;  /* 0x000000ffff137224 */ /* 0x000fe200008e0606 */
[----:B------:R-:W2:Y:S01]  /*1210*/  F2F.F64.F32 R8, R5 ;  /* 0x0000000500087310 */ /* 0x000ea20000201800 */
[C---:B0-----:R-:W-:Y:S01]  /*1220*/  FFMA R27, R4.reuse, R25, 2.2999999523162841797 ;  /* 0x40133333041b7423 */ /* 0x041fe20000000019 */
[----:B----4-:R-:W-:Y:S01]  /*1230*/  FFMA R21, R4, R21, 2.2999999523162841797 ;  /* 0x4013333304157423 */ /* 0x010fe20000000015 */
        /* <DEDUP_REMOVED lines=14> */
[----:B------:R-:W0:Y:S02]  /*1320*/  I2F.U64 R22, R18 ;  /* 0x0000001200167312 */ /* 0x000e240000301000 */
[----:B------:R-:W-:-:S06]  /*1330*/  DADD R16, R14, R16 ;  /* 0x000000000e107229 */ /* 0x000fcc0000000010 */
[----:B------:R2:W-:Y:S01]  /*1340*/  I2F.U64 R25, R28 ;  /* 0x0000001c00197312 */ /* 0x0005e20000301000 */
[C---:B------:R-:W-:Y:S01]  /*1350*/  FFMA R14, R4.reuse, R26, 2.2999999523162841797 ;  /* 0x40133333040e7423 */ /* 0x040fe2000000001a */
[----:B-1----:R-:W-:Y:S01]  /*1360*/  DFMA R8, R12, UR6, R8 ;  /* 0x000000060c087c2b */ /* 0x002fe20008000008 */
[C---:B------:R-:W-:Y:S01]  /*1370*/  FFMA R15, R4.reuse, R24, 2.2999999523162841797 ;  /* 0x40133333040f7423 */ /* 0x040fe20000000018 */
[----:B------:R-:W-:Y:S01]  /*1380*/  IADD3 R26, P1, PT, R7, 0x2c, RZ ;  /* 0x0000002c071a7810 */ /* 0x000fe20007f3e0ff */
[----:B0-----:R-:W-:-:S03]  /*1390*/  FFMA R22, R4, R22, 2.2999999523162841797 ;  /* 0x4013333304167423 */ /* 0x001fc60000000016 */
[----:B------:R-:W0:Y:S01]  /*13a0*/  F2F.F64.F32 R18, R14 ;  /* 0x0000000e00127310 */ /* 0x000e220000201800 */
[----:B------:R-:W-:Y:S01]  /*13b0*/  IADD3.X R27, PT, PT, RZ, R6, RZ, P1, !PT ;  /* 0x00000006ff1b7210 */ /* 0x000fe20000ffe4ff */
[----:B------:R-:W-:Y:S01]  /*13c0*/  DADD R16, R16, R8 ;  /* 0x0000000010107229 */ /* 0x000fe20000000008 */
[----:B------:R-:W-:-:S05]  /*13d0*/  IADD3 R8, P1, PT, R7, 0x2d, RZ ;  /* 0x0000002d07087810 */ /* 0x000fca0007f3e0ff */
[----:B------:R-:W1:Y:S01]  /*13e0*/  F2F.F64.F32 R14, R15 ;  /* 0x0000000f000e7310 */ /* 0x000e620000201800 */
[----:B------:R-:W-:Y:S01]  /*13f0*/  IMAD.X R9, RZ, RZ, R6, P1 ;  /* 0x000000ffff097224 */ /* 0x000fe200008e0606 */
[----:B--2---:R-:W-:-:S04]  /*1400*/  IADD3 R28, P1, PT, R7, 0x2e, RZ ;  /* 0x0000002e071c7810 */ /* 0x004fc80007f3e0ff */
[----:B------:R-:W-:Y:S01]  /*1410*/  IADD3.X R29, PT, PT, RZ, R6, RZ, P1, !PT ;  /* 0x00000006ff1d7210 */ /* 0x000fe20000ffe4ff */
[----:B0-----:R-:W-:Y:S01]  /*1420*/  DFMA R18, R12, UR6, R18 ;  /* 0x000000060c127c2b */ /* 0x001fe20008000012 */
[----:B------:R0:W-:Y:S07]  /*1430*/  I2F.U64 R24, R26 ;  /* 0x0000001a00187312 */ /* 0x0001ee0000301000 */
[----:B------:R-:W-:Y:S01]  /*1440*/  DADD R18, R16, R18 ;  /* 0x0000000010127229 */ /* 0x000fe20000000012 */
[----:B------:R-:W2:Y:S01]  /*1450*/  I2F.U64 R9, R8 ;  /* 0x0000000800097312 */ /* 0x000ea20000301000 */
[----:B-1----:R-:W-:Y:S01]  /*1460*/  DFMA R14, R12, UR6, R14 ;  /* 0x000000060c0e7c2b */ /* 0x002fe2000800000e */
[----:B0-----:R-:W-:-:S05]  /*1470*/  IADD3 R26, P1, PT, R7, 0x2f, RZ ;  /* 0x0000002f071a7810 */ /* 0x001fca0007f3e0ff */
[----:B------:R-:W-:Y:S01]  /*1480*/  IMAD.X R27, RZ, RZ, R6, P1 ;  /* 0x000000ffff1b7224 */ /* 0x000fe200008e0606 */
[----:B------:R-:W0:Y:S01]  /*1490*/  F2F.F64.F32 R16, R23 ;  /* 0x0000001700107310 */ /* 0x000e220000201800 */
[----:B------:R-:W-:Y:S01]  /*14a0*/  DADD R18, R18, R14 ;  /* 0x0000000012127229 */ /* 0x000fe2000000000e */
[----:B--2---:R-:W-:-:S06]  /*14b0*/  FFMA R9, R4, R9, 2.2999999523162841797 ;  /* 0x4013333304097423 */ /* 0x004fcc0000000009 */
[----:B------:R-:W1:Y:S01]  /*14c0*/  F2F.F64.F32 R14, R21 ;  /* 0x00000015000e7310 */ /* 0x000e620000201800 */
[----:B0-----:R-:W-:-:S07]  /*14d0*/  DFMA R16, R12, UR6, R16 ;  /* 0x000000060c107c2b */ /* 0x001fce0008000010 */
[----:B------:R0:W-:Y:S01]  /*14e0*/  I2F.U64 R26, R26 ;  /* 0x0000001a001a7312 */ /* 0x0001e20000301000 */
[----:B------:R-:W-:-:S07]  /*14f0*/  DADD R16, R18, R16 ;  /* 0x0000000012107229 */ /* 0x000fce0000000010 */
[----:B------:R2:W-:Y:S01]  /*1500*/  I2F.U64 R8, R28 ;  /* 0x0000001c00087312 */ /* 0x0005e20000301000 */
[C---:B------:R-:W-:Y:S01]  /*1510*/  FFMA R18, R4.reuse, R20, 2.2999999523162841797 ;  /* 0x4013333304127423 */ /* 0x040fe20000000014 */
[----:B-1----:R-:W-:Y:S01]  /*1520*/  DFMA R14, R12, UR6, R14 ;  /* 0x000000060c0e7c2b */ /* 0x002fe2000800000e */
[----:B0-----:R-:W-:-:S05]  /*1530*/  FFMA R27, R4, R25, 2.2999999523162841797 ;  /* 0x40133333041b7423 */ /* 0x001fca0000000019 */
[----:B------:R-:W0:Y:S02]  /*1540*/  F2F.F64.F32 R18, R18 ;  /* 0x0000001200127310 */ /* 0x000e240000201800 */
[----:B------:R-:W-:Y:S01]  /*1550*/  DADD R16, R16, R14 ;  /* 0x0000000010107229 */ /* 0x000fe2000000000e */
[----:B--2---:R-:W-:-:S04]  /*1560*/  IADD3 R28, P1, PT, R7, 0x30, RZ ;  /* 0x00000030071c7810 */ /* 0x004fc80007f3e0ff */
[----:B------:R-:W-:Y:S01]  /*1570*/  IADD3.X R29, PT, PT, RZ, R6, RZ, P1, !PT ;  /* 0x00000006ff1d7210 */ /* 0x000fe20000ffe4ff */
[----:B------:R-:W1:Y:S01]  /*1580*/  F2F.F64.F32 R14, R5 ;  /* 0x00000005000e7310 */ /* 0x000e620000201800 */
[----:B------:R-:W-:-:S05]  /*1590*/  IADD3 R20, P1, PT, R7, 0x31, RZ ;  /* 0x0000003107147810 */ /* 0x000fca0007f3e0ff */
[----:B------:R-:W-:Y:S01]  /*15a0*/  IMAD.X R21, RZ, RZ, R6, P1 ;  /* 0x000000ffff157224 */ /* 0x000fe200008e0606 */
[----:B0-----:R-:W-:Y:S01]  /*15b0*/  DFMA R18, R12, UR6, R18 ;  /* 0x000000060c127c2b */ /* 0x001fe20008000012 */
[----:B------:R0:W2:Y:S07]  /*15c0*/  I2F.U64 R23, R28 ;  /* 0x0000001c00177312 */ /* 0x0000ae0000301000 */
[----:B------:R-:W-:Y:S01]  /*15d0*/  DADD R18, R16, R18 ;  /* 0x0000000010127229 */ /* 0x000fe20000000012 */
        /* <DEDUP_REMOVED lines=13> */
[----:B------:R0:W1:Y:S03]  /*16b0*/  I2F.U64 R25, R28 ;  /* 0x0000001c00197312 */ /* 0x0000660000301000 */
[----:B------:R-:W-:-:S05]  /*16c0*/  DADD R14, R18, R14 ;  /* 0x00000000120e7229 */ /* 0x000fca000000000e */
[----:B------:R3:W-:Y:S01]  /*16d0*/  I2F.U64 R22, R20 ;  /* 0x0000001400167312 */ /* 0x0007e20000301000 */
[----:B--2---:R-:W-:Y:S01]  /*16e0*/  DFMA R16, R12, UR6, R16 ;  /* 0x000000060c107c2b */ /* 0x004fe20008000010 */
[----:B0-----:R-:W-:-:S04]  /*16f0*/  IADD3 R28, P1, PT, R7, 0x34, RZ ;  /* 0x00000034071c7810 */ /* 0x001fc80007f3e0ff */
[----:B------:R-:W-:Y:S01]  /*1700*/  IADD3.X R29, PT, PT, RZ, R6, RZ, P1, !PT ;  /* 0x00000006ff1d7210 */ /* 0x000fe20000ffe4ff */
[----:B-1----:R-:W-:Y:S01]  /*1710*/  FFMA R25, R4, R25, 2.2999999523162841797 ;  /* 0x4013333304197423 */ /* 0x002fe20000000019 */
[----:B------:R0:W1:Y:S01]  /*1720*/  F2F.F64.F32 R18, R27 ;  /* 0x0000001b00127310 */ /* 0x0000620000201800 */
[----:B------:R-:W-:Y:S01]  /*1730*/  DADD R14, R14, R16 ;  /* 0x000000000e0e7229 */ /* 0x000fe20000000010 */
[----:B---3--:R-:W-:-:S05]  /*1740*/  IADD3 R20, P1, PT, R7, 0x35, RZ ;  /* 0x0000003507147810 */ /* 0x008fca0007f3e0ff */
[----:B------:R-:W-:Y:S01]  /*1750*/  IMAD.X R21, RZ, RZ, R6, P1 ;  /* 0x000000ffff157224 */ /* 0x000fe200008e0606 */
[----:B------:R-:W2:Y:S01]  /*1760*/  F2F.F64.F32 R16, R9 ;  /* 0x0000000900107310 */ /* 0x000ea20000201800 */
[----:B0-----:R-:W-:Y:S01]  /*1770*/  FFMA R27, R4, R8, 2.2999999523162841797 ;  /* 0x40133333041b7423 */ /* 0x001fe20000000008 */
[----:B-1----:R-:W-:-:S06]  /*1780*/  DFMA R18, R12, UR6, R18 ;  /* 0x000000060c127c2b */ /* 0x002fcc0008000012 */
[----:B------:R0:W-:Y:S02]  /*1790*/  I2F.U64 R24, R20 ;  /* 0x0000001400187312 */ /* 0x0001e40000301000 */
[----:B------:R-:W-:-:S06]  /*17a0*/  DADD R18, R14, R18 ;  /* 0x000000000e127229 */ /* 0x000fcc0000000012 */
[----:B------:R1:W3:Y:S01]  /*17b0*/  I2F.U64 R9, R28 ;  /* 0x0000001c00097312 */ /* 0x0002e20000301000 */
[----:B--2---:R-:W-:Y:S01]  /*17c0*/  DFMA R16, R12, UR6, R16 ;  /* 0x000000060c107c2b */ /* 0x004fe20008000010 */
[----:B0-----:R-:W-:-:S04]  /*17d0*/  IADD3 R20, P1, PT, R7, 0x36, RZ ;  /* 0x0000003607147810 */ /* 0x001fc80007f3e0ff */
[----:B------:R-:W-:Y:S02]  /*17e0*/  IADD3.X R21, PT, PT, RZ, R6, RZ, P1, !PT ;  /* 0x00000006ff157210 */ /* 0x000fe40000ffe4ff */
[----:B------:R-:W0:Y:S01]  /*17f0*/  F2F.F64.F32 R14, R27 ;  /* 0x0000001b000e7310 */ /* 0x000e220000201800 */
[----:B------:R-:W-:Y:S01]  /*1800*/  DADD R16, R18, R16 ;  /* 0x0000000012107229 */ /* 0x000fe20000000010 */
[C---:B-1----:R-:W-:Y:S01]  /*1810*/  FFMA R28, R4.reuse, R26, 2.2999999523162841797 ;  /* 0x40133333041c7423 */ /* 0x042fe2000000001a */
[----:B------:R-:W-:Y:S01]  /*1820*/  IADD3 R18, P1, PT, R7, 0x37, RZ ;  /* 0x0000003707127810 */ /* 0x000fe20007f3e0ff */
[----:B---3--:R-:W-:-:S04]  /*1830*/  FFMA R9, R4, R9, 2.2999999523162841797 ;  /* 0x4013333304097423 */ /* 0x008fc80000000009 */
[----:B------:R1:W-:Y:S01]  /*1840*/  I2F.U64 R8, R20 ;  /* 0x0000001400087312 */ /* 0x0003e20000301000 */
[----:B------:R-:W-:Y:S01]  /*1850*/  IMAD.X R19, RZ, RZ, R6, P1 ;  /* 0x000000ffff137224 */ /* 0x000fe200008e0606 */
[----:B0-----:R-:W-:-:S06]  /*1860*/  DFMA R14, R12, UR6, R14 ;  /* 0x000000060c0e7c2b */ /* 0x001fcc000800000e */
[----:B------:R-:W0:Y:S01]  /*1870*/  I2F.U64 R18, R18 ;  /* 0x0000001200127312 */ /* 0x000e220000301000 */
[----:B-1----:R-:W-:-:S04]  /*1880*/  IADD3 R20, P1, PT, R7, 0x38, RZ ;  /* 0x0000003807147810 */ /* 0x002fc80007f3e0ff */
[----:B------:R-:W-:Y:S01]  /*1890*/  IADD3.X R21, PT, PT, RZ, R6, RZ, P1, !PT ;  /* 0x00000006ff157210 */ /* 0x000fe20000ffe4ff */
[----:B------:R-:W-:Y:S02]  /*18a0*/  DADD R26, R16, R14 ;  /* 0x00000000101a7229 */ /* 0x000fe4000000000e */
[----:B------:R-:W1:Y:S01]  /*18b0*/  F2F.F64.F32 R16, R28 ;  /* 0x0000001c00107310 */ /* 0x000e620000201800 */
[----:B------:R-:W-:-:S05]  /*18c0*/  IADD3 R14, P1, PT, R7, 0x39, RZ ;  /* 0x00000039070e7810 */ /* 0x000fca0007f3e0ff */
[----:B------:R-:W-:Y:S02]  /*18d0*/  IMAD.X R15, RZ, RZ, R6, P1 ;  /* 0x000000ffff0f7224 */ /* 0x000fe400008e0606 */
[----:B0-----:R-:W-:Y:S01]  /*18e0*/  FFMA R18, R4, R18, 2.2999999523162841797 ;  /* 0x4013333304127423 */ /* 0x001fe20000000012 */
[----:B------:R-:W0:Y:S01]  /*18f0*/  I2F.U64 R20, R20 ;  /* 0x0000001400147312 */ /* 0x000e220000301000 */
[----:B-1----:R-:W-:-:S07]  /*1900*/  DFMA R16, R12, UR6, R16 ;  /* 0x000000060c107c2b */ /* 0x002fce0008000010 */
[----:B------:R-:W-:Y:S01]  /*1910*/  I2F.U64 R19, R14 ;  /* 0x0000000e00137312 */ /* 0x000fe20000301000 */
[----:B------:R-:W-:-:S07]  /*1920*/  DADD R28, R26, R16 ;  /* 0x000000001a1c7229 */ /* 0x000fce0000000010 */
[----:B------:R-:W1:Y:S01]  /*1930*/  F2F.F64.F32 R14, R23 ;  /* 0x00000017000e7310 */ /* 0x000e620000201800 */
[----:B------:R-:W-:Y:S01]  /*1940*/  IADD3 R16, P1, PT, R7, 0x3a, RZ ;  /* 0x0000003a07107810 */ /* 0x000fe20007f3e0ff */
[----:B0-----:R-:W-:-:S03]  /*1950*/  FFMA R20, R4, R20, 2.2999999523162841797 ;  /* 0x4013333304147423 */ /* 0x001fc60000000014 */
[----:B------:R-:W-:-:S03]  /*1960*/  IADD3.X R17, PT, PT, RZ, R6, RZ, P1, !PT ;  /* 0x00000006ff117210 */ /* 0x000fc60000ffe4ff */
[----:B------:R-:W0:Y:S01]  /*1970*/  F2F.F64.F32 R26, R5 ;  /* 0x00000005001a7310 */ /* 0x000e220000201800 */
[----:B-1----:R-:W-:-:S07]  /*1980*/  DFMA R14, R12, UR6, R14 ;  /* 0x000000060c0e7c2b */ /* 0x002fce000800000e */
[----:B------:R-:W1:Y:S01]  /*1990*/  I2F.U64 R5, R16 ;  /* 0x0000001000057312 */ /* 0x000e620000301000 */
[----:B------:R-:W-:-:S07]  /*19a0*/  DADD R14, R28, R14 ;  /* 0x000000001c0e7229 */ /* 0x000fce000000000e */
[----:B------:R-:W2:Y:S01]  /*19b0*/  F2F.F64.F32 R16, R25 ;  /* 0x0000001900107310 */ /* 0x000ea20000201800 */
[----:B0-----:R-:W-:Y:S01]  /*19c0*/  DFMA R26, R12, UR6, R26 ;  /* 0x000000060c1a7c2b */ /* 0x001fe2000800001a */
[C---:B------:R-:W-:Y:S01]  /*19d0*/  FFMA R28, R4.reuse, R22, 2.2999999523162841797 ;  /* 0x40133333041c7423 */ /* 0x040fe20000000016 */
[----:B------:R-:W-:Y:S01]  /*19e0*/  IADD3 R22, P1, PT, R7, 0x3b, RZ ;  /* 0x0000003b07167810 */ /* 0x000fe20007f3e0ff */
[C---:B------:R-:W-:Y:S01]  /*19f0*/  FFMA R29, R4.reuse, R24, 2.2999999523162841797 ;  /* 0x40133333041d7423 */ /* 0x040fe20000000018 */
[----:B-1----:R-:W-:-:S03]  /*1a00*/  FFMA R5, R4, R5, 2.2999999523162841797 ;  /* 0x4013333304057423 */ /* 0x002fc60000000005 */
[----:B------:R-:W-:Y:S01]  /*1a10*/  IMAD.X R23, RZ, RZ, R6, P1 ;  /* 0x000000ffff177224 */ /* 0x000fe200008e0606 */
[----:B------:R-:W-:Y:S01]  /*1a20*/  DADD R26, R14, R26 ;  /* 0x000000000e1a7229 */ /* 0x000fe2000000001a */
[----:B------:R0:W1:Y:S01]  /*1a30*/  F2F.F64.F32 R14, R28 ;  /* 0x0000001c000e7310 */ /* 0x0000620000201800 */
[----:B--2---:R-:W-:-:S07]  /*1a40*/  DFMA R16, R12, UR6, R16 ;  /* 0x000000060c107c2b */ /* 0x004fce0008000010 */
[----:B------:R-:W-:Y:S01]  /*1a50*/  I2F.U64 R21, R22 ;  /* 0x0000001600157312 */ /* 0x000fe20000301000 */
[----:B0-----:R-:W-:Y:S01]  /*1a60*/  FFMA R28, R4, R8, 2.2999999523162841797 ;  /* 0x40133333041c7423 */ /* 0x001fe20000000008 */
[----:B------:R-:W-:Y:S01]  /*1a70*/  DADD R26, R26, R16 ;  /* 0x000000001a1a7229 */ /* 0x000fe20000000010 */
[----:B------:R-:W-:Y:S01]  /*1a80*/  IADD3 R16, P1, PT, R7, 0x3c, RZ ;  /* 0x0000003c07107810 */ /* 0x000fe20007f3e0ff */
[----:B-1----:R-:W-:-:S04]  /*1a90*/  DFMA R24, R12, UR6, R14 ;  /* 0x000000060c187c2b */ /* 0x002fc8000800000e */
[----:B------:R-:W0:Y:S01]  /*1aa0*/  F2F.F64.F32 R22, R9 ;  /* 0x0000000900167310 */ /* 0x000e220000201800 */
[----:B------:R-:W-:-:S03]  /*1ab0*/  IADD3.X R17, PT, PT, RZ, R6, RZ, P1, !PT ;  /* 0x00000006ff117210 */ /* 0x000fc60000ffe4ff */
[----:B------:R-:W-:-:S04]  /*1ac0*/  DADD R24, R26, R24 ;  /* 0x000000001a187229 */ /* 0x000fc80000000018 */
[----:B------:R-:W1:Y:S01]  /*1ad0*/  F2F.F64.F32 R14, R29 ;  /* 0x0000001d000e7310 */ /* 0x000e620000201800 */
[----:B------:R-:W-:-:S05]  /*1ae0*/  IADD3 R26, P1, PT, R7, 0x3d, RZ ;  /* 0x0000003d071a7810 */ /* 0x000fca0007f3e0ff */
[----:B------:R-:W-:Y:S01]  /*1af0*/  IMAD.X R27, RZ, RZ, R6, P1 ;  /* 0x000000ffff1b7224 */ /* 0x000fe200008e0606 */
[----:B0-----:R-:W-:Y:S01]  /*1b00*/  DFMA R22, R12, UR6, R22 ;  /* 0x000000060c167c2b */ /* 0x001fe20008000016 */
[----:B------:R-:W0:Y:S07]  /*1b10*/  F2F.F64.F32 R8, R28 ;  /* 0x0000001c00087310 */ /* 0x000e2e0000201800 */
[----:B------:R-:W-:Y:S01]  /*1b20*/  DADD R22, R24, R22 ;  /* 0x0000000018167229 */ /* 0x000fe20000000016 */
[----:B------:R2:W-:Y:S01]  /*1b30*/  I2F.U64 R16, R16 ;  /* 0x0000001000107312 */ /* 0x0005e20000301000 */
[----:B-1----:R-:W-:-:S02]  /*1b40*/  DFMA R24, R12, UR6, R14 ;  /* 0x000000060c187c2b */ /* 0x002fc4000800000e */
[----:B0-----:R-:W-:-:S05]  /*1b50*/  DFMA R8, R12, UR6, R8 ;  /* 0x000000060c087c2b */ /* 0x001fca0008000008 */
[----:B------:R-:W0:Y:S01]  /*1b60*/  F2F.F64.F32 R14, R18 ;  /* 0x00000012000e7310 */ /* 0x000e220000201800 */
[----:B------:R-:W-:Y:S01]  /*1b70*/  DADD R24, R22, R24 ;  /* 0x0000000016187229 */ /* 0x000fe20000000018 */
[----:B--2---:R-:W-:-:S06]  /*1b80*/  FFMA R17, R4, R19, 2.2999999523162841797 ;  /* 0x4013333304117423 */ /* 0x004fcc0000000013 */
[----:B------:R-:W1:Y:S01]  /*1b90*/  F2F.F64.F32 R22, R20 ;  /* 0x0000001400167310 */ /* 0x000e620000201800 */
[----:B------:R-:W-:Y:S01]  /*1ba0*/  DADD R8, R24, R8 ;  /* 0x0000000018087229 */ /* 0x000fe20000000008 */
[----:B------:R-:W-:Y:S01]  /*1bb0*/  IADD3 R24, P1, PT, R7, 0x3e, RZ ;  /* 0x0000003e07187810 */ /* 0x000fe20007f3e0ff */
[----:B0-----:R-:W-:-:S05]  /*1bc0*/  DFMA R18, R12, UR6, R14 ;  /* 0x000000060c127c2b */ /* 0x001fca000800000e */
[----:B------:R-:W0:Y:S01]  /*1bd0*/  I2F.U64 R26, R26 ;  /* 0x0000001a001a7312 */ /* 0x000e220000301000 */
[----:B------:R-:W-:Y:S02]  /*1be0*/  IADD3.X R25, PT, PT, RZ, R6, RZ, P1, !PT ;  /* 0x00000006ff197210 */ /* 0x000fe40000ffe4ff */
[----:B------:R-:W-:-:S05]  /*1bf0*/  DADD R18, R8, R18 ;  /* 0x0000000008127229 */ /* 0x000fca0000000012 */
[----:B------:R-:W2:Y:S01]  /*1c00*/  F2F.F64.F32 R14, R17 ;  /* 0x00000011000e7310 */ /* 0x000ea20000201800 */
[----:B-1----:R-:W-:Y:S01]  /*1c10*/  DFMA R22, R12, UR6, R22 ;  /* 0x000000060c167c2b */ /* 0x002fe20008000016 */
[----:B0-----:R-:W-:-:S06]  /*1c20*/  FFMA R26, R4, R26, 2.2999999523162841797 ;  /* 0x40133333041a7423 */ /* 0x001fcc000000001a */
[----:B------:R-:W0:Y:S01]  /*1c30*/  F2F.F64.F32 R8, R5 ;  /* 0x0000000500087310 */ /* 0x000e220000201800 */
[----:B------:R-:W-:Y:S01]  /*1c40*/  DADD R18, R18, R22 ;  /* 0x0000000012127229 */ /* 0x000fe20000000016 */
[C---:B------:R-:W-:Y:S01]  /*1c50*/  FFMA R22, R4.reuse, R21, 2.2999999523162841797 ;  /* 0x4013333304167423 */ /* 0x040fe20000000015 */
[----:B------:R-:W-:Y:S01]  /*1c60*/  FFMA R23, R4, R16, 2.2999999523162841797 ;  /* 0x4013333304177423 */ /* 0x000fe20000000010 */
[----:B------:R-:W-:Y:S01]  /*1c70*/  IADD3 R16, P1, PT, R7, 0x3f, RZ ;  /* 0x0000003f07107810 */ /* 0x000fe20007f3e0ff */
[----:B--2---:R-:W-:-:S03]  /*1c80*/  DFMA R14, R12, UR6, R14 ;  /* 0x000000060c0e7c2b */ /* 0x004fc6000800000e */
[----:B------:R-:W1:Y:S01]  /*1c90*/  F2F.F64.F32 R20, R22 ;  /* 0x0000001600147310 */ /* 0x000e620000201800 */
[----:B------:R-:W-:Y:S01]  /*1ca0*/  IMAD.X R17, RZ, RZ, R6, P1 ;  /* 0x000000ffff117224 */ /* 0x000fe200008e0606 */
[----:B------:R-:W-:-:S03]  /*1cb0*/  IADD3 R7, P1, PT, R7, 0x40, RZ ;  /* 0x0000004007077810 */ /* 0x000fc60007f3e0ff */
[----:B------:R-:W-:-:S03]  /*1cc0*/  DADD R18, R18, R14 ;  /* 0x0000000012127229 */ /* 0x000fc6000000000e */
[----:B------:R-:W2:Y:S01]  /*1cd0*/  I2F.U64 R24, R24 ;  /* 0x0000001800187312 */ /* 0x000ea20000301000 */
[C---:B0-----:R-:W-:Y:S01]  /*1ce0*/  DFMA R8, R12.reuse, UR6, R8 ;  /* 0x000000060c087c2b */ /* 0x041fe20008000008 */
[----:B------:R-:W-:Y:S02]  /*1cf0*/  IADD3.X R6, PT, PT, RZ, R6, RZ, P1, !PT ;  /* 0x00000006ff067210 */ /* 0x000fe40000ffe4ff */
[----:B------:R-:W-:Y:S01]  /*1d00*/  ISETP.NE.U32.AND P1, PT, R7, 0x1f40, PT ;  /* 0x00001f400700780c */ /* 0x000fe20003f25070 */
[----:B-1----:R-:W-:-:S03]  /*1d10*/  DFMA R20, R12, UR6, R20 ;  /* 0x000000060c147c2b */ /* 0x002fc60008000014 */
[----:B------:R-:W0:Y:S01]  /*1d20*/  F2F.F64.F32 R14, R23 ;  /* 0x00000017000e7310 */ /* 0x000e220000201800 */
[----:B------:R-:W-:Y:S01]  /*1d30*/  DADD R8, R18, R8 ;  /* 0x0000000012087229 */ /* 0x000fe20000000008 */
[----:B------:R-:W-:Y:S01]  /*1d40*/  ISETP.NE.AND.EX P1, PT, R6, RZ, PT, P1 ;  /* 0x000000ff0600720c */ /* 0x000fe20003f25310 */
[----:B--2---:R-:W-:-:S05]  /*1d50*/  FFMA R24, R4, R24, 2.2999999523162841797 ;  /* 0x4013333304187423 */ /* 0x004fca0000000018 */
        /* <DEDUP_REMOVED lines=19> */
.L_x_66:
        /* <DEDUP_REMOVED lines=15> */
.L_x_364:


//--------------------- .text._Z21runJacobiCUDA_kernel2IlEviPT_S1_ --------------------------
	.section	.text._Z21runJacobiCUDA_kernel2IlEviPT_S1_,"ax",@progbits
	.align	128
        .global         _Z21runJacobiCUDA_kernel2IlEviPT_S1_
        .type           _Z21runJacobiCUDA_kernel2IlEviPT_S1_,@function
        .size           _Z21runJacobiCUDA_kernel2IlEviPT_S1_,(.L_x_365 - _Z21runJacobiCUDA_kernel2IlEviPT_S1_)
        .other          _Z21runJacobiCUDA_kernel2IlEviPT_S1_,@"STO_CUDA_ENTRY STV_DEFAULT"
_Z21runJacobiCUDA_kernel2IlEviPT_S1_:
.text._Z21runJacobiCUDA_kernel2IlEviPT_S1_:
[----:B------:R-:W-:Y:S01]  /*0000*/  LDC R1, c[0x0][0x37c] ;  /* 0x0000df00ff017b82 */ /* 0x000fe20000000800 */
[----:B------:R-:W0:Y:S07]  /*0010*/  S2R R0, SR_TID.X ;  /* 0x0000000000007919 */ /* 0x000e2e0000002100 */
[----:B------:R-:W0:Y:S01]  /*0020*/  S2UR UR5, SR_CTAID.X ;  /* 0x00000000000579c3 */ /* 0x000e220000002500 */
[----:B------:R-:W1:Y:S07]  /*0030*/  LDCU UR4, c[0x0][0x380] ;  /* 0x00007000ff0477ac */ /* 0x000e6e0008000800 */
[----:B------:R-:W0:Y:S01]  /*0040*/  LDC R7, c[0x0][0x360] ;  /* 0x0000d800ff077b82 */ /* 0x000e220000000800 */
[----:B-1----:R-:W-:Y:S01]  /*0050*/  UIADD3 UR4, UPT, UPT, UR4, -0x1, URZ ;  /* 0xffffffff04047890 */ /* 0x002fe2000fffe0ff */
[----:B0-----:R-:W-:-:S05]  /*0060*/  IMAD R7, R7, UR5, R0 ;  /* 0x0000000507077c24 */ /* 0x001fca000f8e0200 */
[----:B------:R-:W-:-:S04]  /*0070*/  ISETP.GE.AND P0, PT, R7, UR4, PT ;  /* 0x0000000407007c0c */ /* 0x000fc8000bf06270 */
[----:B------:R-:W-:-:S13]  /*0080*/  ISETP.LT.OR P0, PT, R7, 0x2, P0 ;  /* 0x000000020700780c */ /* 0x000fda0000701670 */
[----:B------:R-:W-:Y:S05]  /*0090*/  @P0 EXIT ;  /* 0x000000000000094d */ /* 0x000fea0003800000 */
[----:B------:R-:W0:Y:S01]  /*00a0*/  LDC.64 R2, c[0x0][0x390] ;  /* 0x0000e400ff027b82 */ /* 0x000e220000000a00 */
[----:B------:R-:W1:Y:S07]  /*00b0*/  LDCU.64 UR4, c[0x0][0x358] ;  /* 0x00006b00ff0477ac */ /* 0x000e6e0008000a00 */
[----:B------:R-:W2:Y:S01]  /*00c0*/  LDC.64 R4, c[0x0][0x388] ;  /* 0x0000e200ff047b82 */ /* 0x000ea20000000a00 */
[----:B0-----:R-:W-:-:S06]  /*00d0*/  IMAD.WIDE.U32 R2, R7, 0x8, R2 ;  /* 0x0000000807027825 */ /* 0x001fcc00078e0002 */
[----:B-1----:R-:W3:Y:S01]  /*00e0*/  LDG.E.64 R2, desc[UR4][R2.64] ;  /* 0x0000000402027981 */ /* 0x002ee2000c1e1b00 */
[----:B--2---:R-:W-:-:S05]  /*00f0*/  IMAD.WIDE.U32 R4, R7, 0x8, R4 ;  /* 0x0000000807047825 */ /* 0x004fca00078e0004 */
[----:B---3--:R-:W-:Y:S01]  /*0100*/  STG.E.64 desc[UR4][R4.64], R2 ;  /* 0x0000000204007986 */ /* 0x008fe2000c101b04 */
[----:B------:R-:W-:Y:S05]  /*0110*/  EXIT ;  /* 0x000000000000794d */ /* 0x000fea0003800000 */
.L_x_67:
        /* <DEDUP_REMOVED lines=14> */
.L_x_365:


//--------------------- .text._Z21runJacobiCUDA_kernel1IlEviPT_S1_ --------------------------
	.section	.text._Z21runJacobiCUDA_kernel1IlEviPT_S1_,"ax",@progbits
	.align	128
        .global         _Z21runJacobiCUDA_kernel1IlEviPT_S1_
        .type           _Z21runJacobiCUDA_kernel1IlEviPT_S1_,@function
        .size           _Z21runJacobiCUDA_kernel1IlEviPT_S1_,(.L_x_366 - _Z21runJacobiCUDA_kernel1IlEviPT_S1_)
        .other          _Z21runJacobiCUDA_kernel1IlEviPT_S1_,@"STO_CUDA_ENTRY STV_DEFAULT"
_Z21runJacobiCUDA_kernel1IlEviPT_S1_:
.text._Z21runJacobiCUDA_kernel1IlEviPT_S1_:
        /* <DEDUP_REMOVED lines=11> */
[----:B------:R-:W1:Y:S01]  /*00b0*/  LDCU.64 UR4, c[0x0][0x358] ;  /* 0x00006b00ff0477ac */ /* 0x000e620008000a00 */
[----:B------:R-:W-:-:S05]  /*00c0*/  IADD3 R3, PT, PT, R13, -0x1, RZ ;  /* 0xffffffff0d037810 */ /* 0x000fca0007ffe0ff */
[----:B0-----:R-:W-:-:S04]  /*00d0*/  IMAD.WIDE.U32 R2, R3, 0x8, R4 ;  /* 0x0000000803027825 */ /* 0x001fc800078e0004 */
[----:B------:R-:W-:Y:S02]  /*00e0*/  IMAD.WIDE.U32 R4, R13, 0x8, R4 ;  /* 0x000000080d047825 */ /* 0x000fe400078e0004 */
[----:B-1----:R-:W2:Y:S04]  /*00f0*/  LDG.E.64 R2, desc[UR4][R2.64] ;  /* 0x0000000402027981 */ /* 0x002ea8000c1e1b00 */
[----:B------:R-:W2:Y:S04]  /*0100*/  LDG.E.64 R6, desc[UR4][R4.64] ;  /* 0x0000000404067981 */ /* 0x000ea8000c1e1b00 */
[----:B------:R-:W2:Y:S02]  /*0110*/  LDG.E.64 R8, desc[UR4][R4.64+0x8] ;  /* 0x0000080404087981 */ /* 0x000ea4000c1e1b00 */
[----:B--2---:R-:W-:-:S04]  /*0120*/  IADD3 R10, P0, P1, R8, R6, R2 ;  /* 0x00000006080a7210 */ /* 0x004fc8000791e002 */
[----:B------:R-:W-:Y:S02]  /*0130*/  IADD3.X R11, PT, PT, R9, R7, R3, P0, P1 ;  /* 0x00000007090b7210 */ /* 0x000fe400007e2403 */
[----:B------:R-:W0:Y:S02]  /*0140*/  LDC.64 R8, c[0x0][0x390] ;  /* 0x0000e400ff087b82 */ /* 0x000e240000000a00 */
[----:B------:R-:W1:Y:S02]  /*0150*/  I2F.S64 R10, R10 ;  /* 0x0000000a000a7312 */ /* 0x000e640000301400 */
[----:B-1----:R-:W-:-:S06]  /*0160*/  FMUL R6, R10, 0.33333000540733337402 ;  /* 0x3eaaaa3b0a067820 */ /* 0x002fcc0000400000 */
[----:B------:R-:W1:Y:S01]  /*0170*/  F2I.S64.TRUNC R6, R6 ;  /* 0x0000000600067311 */ /* 0x000e62000020d900 */
[----:B0-----:R-:W-:-:S05]  /*0180*/  IMAD.WIDE.U32 R8, R13, 0x8, R8 ;  /* 0x000000080d087825 */ /* 0x001fca00078e0008 */
[----:B-1----:R-:W-:Y:S01]  /*0190*/  STG.E.64 desc[UR4][R8.64], R6 ;  /* 0x0000000608007986 */ /* 0x002fe2000c101b04 */
[----:B------:R-:W-:Y:S05]  /*01a0*/  EXIT ;  /* 0x000000000000794d */ /* 0x000fea0003800000 */
.L_x_68:
        /* <DEDUP_REMOVED lines=13> */
.L_x_366:


//--------------------- .text._Z19multiply_add_kernelIlEvPT_m --------------------------
	.section	.text._Z19multiply_add_kernelIlEvPT_m,"ax",@progbits
	.align	128
        .global         _Z19multiply_add_kernelIlEvPT_m
        .type           _Z19multiply_add_kernelIlEvPT_m,@function
        .size           _Z19multiply_add_kernelIlEvPT_m,(.L_x_367 - _Z19multiply_add_kernelIlEvPT_m)
        .other          _Z19multiply_add_kernelIlEvPT_m,@"STO_CUDA_ENTRY STV_DEFAULT"
_Z19multiply_add_kernelIlEvPT_m:
.text._Z19multiply_add_kernelIlEvPT_m:
[----:B------:R-:W-:Y:S01]  /*0000*/  LDC R1, c[0x0][0x37c] ;  /* 0x0000df00ff017b82 */ /* 0x000fe20000000800 */
[----:B------:R-:W0:Y:S07]  /*0010*/  S2R R0, SR_TID.X ;  /* 0x0000000000007919 */ /* 0x000e2e0000002100 */
[----:B------:R-:W0:Y:S01]  /*0020*/  S2UR UR6, SR_CTAID.X ;  /* 0x00000000000679c3 */ /* 0x000e220000002500 */
[----:B------:R-:W1:Y:S07]  /*0030*/  LDCU.64 UR4, c[0x0][0x388] ;  /* 0x00007100ff0477ac */ /* 0x000e6e0008000a00 */
[----:B------:R-:W0:Y:S01]  /*0040*/  LDC R13, c[0x0][0x360] ;  /* 0x0000d800ff0d7b82 */ /* 0x000e220000000800 */
[----:B-1----:R-:W-:-:S04]  /*0050*/  UIADD3 UR4, UP0, UPT, UR4, -0x1f40, URZ ;  /* 0xffffe0c004047890 */ /* 0x002fc8000ff1e0ff */
[----:B------:R-:W-:-:S06]  /*0060*/  UIADD3.X UR5, UPT, UPT, UR5, -0x1, URZ, UP0, !UPT ;  /* 0xffffffff05057890 */ /* 0x000fcc00087fe4ff */
[----:B------:R-:W-:Y:S01]  /*0070*/  MOV R2, UR5 ;  /* 0x0000000500027c02 */ /* 0x000fe20008000f00 */
[----:B0-----:R-:W-:-:S05]  /*0080*/  IMAD R0, R13, UR6, R0 ;  /* 0x000000060d007c24 */ /* 0x001fca000f8e0200 */
[----:B------:R-:W-:-:S04]  /*0090*/  ISETP.LT.U32.AND P0, PT, R0, UR4, PT ;  /* 0x0000000400007c0c */ /* 0x000fc8000bf01070 */
[----:B------:R-:W-:-:S13]  /*00a0*/  ISETP.GT.U32.AND.EX P0, PT, R2, RZ, PT, P0 ;  /* 0x000000ff0200720c */ /* 0x000fda0003f04100 */
[----:B------:R-:W-:Y:S05]  /*00b0*/  @!P0 EXIT ;  /* 0x000000000000894d */ /* 0x000fea0003800000 */
[----:B------:R-:W0:Y:S01]  /*00c0*/  LDCU UR6, c[0x0][0x370] ;  /* 0x00006e00ff0677ac */ /* 0x000e220008000800 */
[----:B------:R-:W-:Y:S01]  /*00d0*/  HFMA2 R11, -RZ, RZ, 0, 0 ;  /* 0x00000000ff0b7431 */ /* 0x000fe200000001ff */
[----:B------:R-:W1:Y:S01]  /*00e0*/  LDCU.64 UR8, c[0x0][0x358] ;  /* 0x00006b00ff0877ac */ /* 0x000e620008000a00 */
[----:B0-----:R-:W-:-:S07]  /*00f0*/  IMAD R13, R13, UR6, RZ ;  /* 0x000000060d0d7c24 */ /* 0x001fce000f8e02ff */
.L_x_70:
[----:B0-----:R-:W0:Y:S02]  /*0100*/  LDCU.64 UR6, c[0x0][0x380] ;  /* 0x00007000ff0677ac */ /* 0x001e240008000a00 */
[----:B0-----:R-:W-:-:S04]  /*0110*/  LEA R2, P0, R0, UR6, 0x3 ;  /* 0x0000000600027c11 */ /* 0x001fc8000f8018ff */
[----:B------:R-:W-:-:S05]  /*0120*/  LEA.HI.X R3, R0, UR7, R11, 0x3, P0 ;  /* 0x0000000700037c11 */ /* 0x000fca00080f1c0b */
[----:B-1----:R-:W2:Y:S04]  /*0130*/  LDG.E.64 R6, desc[UR8][R2.64+0x10] ;  /* 0x0000100802067981 */ /* 0x002ea8000c1e1b00 */
[----:B------:R-:W3:Y:S04]  /*0140*/  LDG.E.64 R4, desc[UR8][R2.64+0x8] ;  /* 0x0000080802047981 */ /* 0x000ee8000c1e1b00 */
[----:B------:R0:W5:Y:S01]  /*0150*/  LDG.E.64 R22, desc[UR8][R2.64] ;  /* 0x0000000802167981 */ /* 0x000162000c1e1b00 */
[----:B------:R-:W-:Y:S02]  /*0160*/  IADD3 R0, P0, PT, R13, R0, RZ ;  /* 0x000000000d007210 */ /* 0x000fe40007f1e0ff */
[----:B------:R-:W-:-:S02]  /*0170*/  MOV R21, RZ ;  /* 0x000000ff00157202 */ /* 0x000fc40000000f00 */
[----:B------:R-:W-:Y:S02]  /*0180*/  IADD3.X R11, PT, PT, RZ, R11, RZ, P0, !PT ;  /* 0x0000000bff0b7210 */ /* 0x000fe400007fe4ff */
[----:B------:R-:W-:Y:S02]  /*0190*/  ISETP.GE.U32.AND P0, PT, R0, UR4, PT ;  /* 0x0000000400007c0c */ /* 0x000fe4000bf06070 */
[----:B------:R-:W-:Y:S02]  /*01a0*/  MOV R19, RZ ;  /* 0x000000ff00137202 */ /* 0x000fe40000000f00 */
[----:B------:R-:W-:Y:S02]  /*01b0*/  ISETP.GE.U32.AND.EX P0, PT, R11, UR5, PT, P0 ;  /* 0x000000050b007c0c */ /* 0x000fe4000bf06100 */
[----:B--2---:R-:W-:-:S04]  /*01c0*/  IADD3 R6, P1, PT, R6, 0x2, RZ ;  /* 0x0000000206067810 */ /* 0x004fc80007f3e0ff */
[----:B------:R-:W-:Y:S02]  /*01d0*/  IADD3.X R7, PT, PT, RZ, R7, RZ, P1, !PT ;  /* 0x00000007ff077210 */ /* 0x000fe40000ffe4ff */
[C---:B---3--:R-:W-:Y:S02]  /*01e0*/  SHF.L.U64.HI R15, R4.reuse, 0x6, R5 ;  /* 0x00000006040f7819 */ /* 0x048fe40000010205 */
[----:B------:R-:W-:Y:S02]  /*01f0*/  SHF.L.U32 R17, R4, 0x6, RZ ;  /* 0x0000000604117819 */ /* 0x000fe400000006ff */
[----:B------:R-:W-:Y:S02]  /*0200*/  MOV R10, R6 ;  /* 0x00000006000a7202 */ /* 0x000fe40000000f00 */
[----:B0-----:R-:W-:-:S07]  /*0210*/  MOV R12, R7 ;  /* 0x00000007000c7202 */ /* 0x001fce0000000f00 */
.L_x_69:
[----:B------:R-:W-:Y:S02]  /*0220*/  IMAD R14, R19, R4, RZ ;  /* 0x00000004130e7224 */ /* 0x000fe400078e02ff */
[----:B------:R-:W-:-:S04]  /*0230*/  IMAD.WIDE.U32 R8, R4, R21, R6 ;  /* 0x0000001504087225 */ /* 0x000fc800078e0006 */
[----:B-----5:R-:W-:Y:S01]  /*0240*/  IMAD R29, R12, R22, RZ ;  /* 0x000000160c1d7224 */ /* 0x020fe200078e02ff */
[----:B------:R-:W-:Y:S01]  /*0250*/  IADD3 R25, P1, PT, R4, R8, RZ ;  /* 0x0000000804197210 */ /* 0x000fe20007f3e0ff */
[----:B------:R-:W-:Y:S02]  /*0260*/  IMAD R27, R5, R21, R14 ;  /* 0x00000015051b7224 */ /* 0x000fe400078e020e */
[----:B------:R-:W-:Y:S02]  /*0270*/  IMAD R29, R23, R10, R29 ;  /* 0x0000000a171d7224 */ /* 0x000fe400078e021d */
[----:B------:R-:W-:Y:S01]  /*0280*/  IMAD.WIDE.U32 R22, R10, R22, RZ ;  /* 0x000000160a167225 */ /* 0x000fe200078e00ff */
[----:B------:R-:W-:Y:S02]  /*0290*/  IADD3.X R27, PT, PT, R5, R9, R27, P1, !PT ;  /* 0x00000009051b7210 */ /* 0x000fe40000ffe41b */
[----:B------:R-:W-:Y:S02]  /*02a0*/  IADD3 R9, P1, PT, R4, R25, RZ ;  /* 0x0000001904097210 */ /* 0x000fe40007f3e0ff */
[----:B------:R-:W-:Y:S01]  /*02b0*/  IADD3 R8, PT, PT, R23, R29, RZ ;  /* 0x0000001d17087210 */ /* 0x000fe20007ffe0ff */
[-C--:B------:R-:W-:Y:S01]  /*02c0*/  IMAD R14, R27, R22.reuse, RZ ;  /* 0x000000161b0e7224 */ /* 0x080fe200078e02ff */
[----:B------:R-:W-:Y:S01]  /*02d0*/  IADD3.X R27, PT, PT, R5, R27, RZ, P1, !PT ;  /* 0x0000001b051b7210 */ /* 0x000fe20000ffe4ff */
[----:B------:R-:W-:Y:S01]  /*02e0*/  IMAD.WIDE.U32 R22, R25, R22, RZ ;  /* 0x0000001619167225 */ /* 0x000fe200078e00ff */
[----:B------:R-:W-:-:S03]  /*02f0*/  IADD3 R10, P3, PT, R10, R17, RZ ;  /* 0x000000110a0a7210 */ /* 0x000fc60007f7e0ff */
[----:B------:R-:W-:Y:S01]  /*0300*/  IMAD R25, R25, R8, R14 ;  /* 0x0000000819197224 */ /* 0x000fe200078e020e */
[----:B------:R-:W-:Y:S01]  /*0310*/  IADD3.X R12, PT, PT, R12, R15, RZ, P3, !PT ;  /* 0x0000000f0c0c7210 */ /* 0x000fe20001ffe4ff */
[----:B------:R-:W-:-:S03]  /*0320*/  IMAD R14, R27, R22, RZ ;  /* 0x000000161b0e7224 */ /* 0x000fc600078e02ff */
[----:B------:R-:W-:Y:S01]  /*0330*/  IADD3 R8, PT, PT, R23, R25, RZ ;  /* 0x0000001917087210 */ /* 0x000fe20007ffe0ff */
[----:B------:R-:W-:Y:S01]  /*0340*/  IMAD.WIDE.U32 R22, R9, R22, RZ ;  /* 0x0000001609167225 */ /* 0x000fe200078e00ff */
[----:B------:R-:W-:-:S03]  /*0350*/  IADD3 R25, P1, PT, R4, R9, RZ ;  /* 0x0000000904197210 */ /* 0x000fc60007f3e0ff */
[----:B------:R-:W-:Y:S01]  /*0360*/  IMAD R9, R9, R8, R14 ;  /* 0x0000000809097224 */ /* 0x000fe200078e020e */
[----:B------:R-:W-:-:S04]  /*0370*/  IADD3.X R27, PT, PT, R5, R27, RZ, P1, !PT ;  /* 0x0000001b051b7210 */ /* 0x000fc80000ffe4ff */
[----:B------:R-:W-:Y:S01]  /*0380*/  IADD3 R8, PT, PT, R23, R9, RZ ;  /* 0x0000000917087210 */ /* 0x000fe20007ffe0ff */
[-C--:B------:R-:W-:Y:S01]  /*0390*/  IMAD R14, R27, R22.reuse, RZ ;  /* 0x000000161b0e7224 */ /* 0x080fe200078e02ff */
[----:B------:R-:W-:Y:S01]  /*03a0*/  IADD3 R9, P1, PT, R4, R25, RZ ;  /* 0x0000001904097210 */ /* 0x000fe20007f3e0ff */
[----:B------:R-:W-:-:S03]  /*03b0*/  IMAD.WIDE.U32 R22, R25, R22, RZ ;  /* 0x0000001619167225 */ /* 0x000fc600078e00ff */
[----:B------:R-:W-:Y:S01]  /*03c0*/  IADD3.X R27, PT, PT, R5, R27, RZ, P1, !PT ;  /* 0x0000001b051b7210 */ /* 0x000fe20000ffe4ff */
[----:B------:R-:W-:-:S04]  /*03d0*/  IMAD R25, R25, R8, R14 ;  /* 0x0000000819197224 */ /* 0x000fc800078e020e */
[-C--:B------:R-:W-:Y:S01]  /*03e0*/  IMAD R14, R27, R22.reuse, RZ ;  /* 0x000000161b0e7224 */ /* 0x080fe200078e02ff */
[----:B------:R-:W-:Y:S01]  /*03f0*/  IADD3 R8, PT, PT, R23, R25, RZ ;  /* 0x0000001917087210 */ /* 0x000fe20007ffe0ff */
[----:B------:R-:W-:Y:S01]  /*0400*/  IMAD.WIDE.U32 R22, R9, R22, RZ ;  /* 0x0000001609167225 */ /* 0x000fe200078e00ff */
[----:B------:R-:W-:-:S03]  /*0410*/  IADD3 R25, P1, PT, R4, R9, RZ ;  /* 0x0000000904197210 */ /* 0x000fc60007f3e0ff */
[----:B------:R-:W-:Y:S02]  /*0420*/  IMAD R9, R9, R8, R14 ;  /* 0x0000000809097224 */ /* 0x000fe400078e020e */
[----:B------:R-:W-:-:S03]  /*0430*/  IMAD.X R27, R5, 0x1, R27, P1 ;  /* 0x00000001051b7824 */ /* 0x000fc600008e061b */
        /* <DEDUP_REMOVED lines=42> */
[----:B------:R-:W-:Y:S01]  /*06e0*/  IMAD.IADD R8, R23, 0x1, R25 ;  /* 0x0000000117087824 */ /* 0x000fe200078e0219 */
[----:B------:R-:W-:Y:S01]  /*06f0*/  IADD3 R25, P1, PT, R4, R9, RZ ;  /* 0x0000000904197210 */ /* 0x000fe20007f3e0ff */
[-C--:B------:R-:W-:Y:S02]  /*0700*/  IMAD R14, R27, R22.reuse, RZ ;  /* 0x000000161b0e7224 */ /* 0x080fe400078e02ff */
[----:B------:R-:W-:Y:S01]  /*0710*/  IMAD.WIDE.U32 R22, R9, R22, RZ ;  /* 0x0000001609167225 */ /* 0x000fe200078e00ff */
[----:B------:R-:W-:-:S03]  /*0720*/  IADD3.X R27, PT, PT, R5, R27, RZ, P1, !PT ;  /* 0x0000001b051b7210 */ /* 0x000fc60000ffe4ff */
[----:B------:R-:W-:Y:S02]  /*0730*/  IMAD R9, R9, R8, R14 ;  /* 0x0000000809097224 */ /* 0x000fe400078e020e */
        /* <DEDUP_REMOVED lines=299> */
[----:B------:R-:W-:Y:S02]  /*19f0*/  IADD3.X R9, PT, PT, R5, R27, RZ, P1, !PT ;  /* 0x0000001b05097210 */ /* 0x000fe40000ffe4ff */
[----:B------:R-:W-:Y:S02]  /*1a00*/  ISETP.NE.U32.AND P1, PT, R21, 0x1f00, PT ;  /* 0x00001f001500780c */ /* 0x000fe40003f25070 */
[----:B------:R-:W-:Y:S01]  /*1a10*/  IADD3 R8, PT, PT, R23, R29, RZ ;  /* 0x0000001d17087210 */ /* 0x000fe20007ffe0ff */
[-C--:B------:R-:W-:Y:S01]  /*1a20*/  IMAD R9, R9, R22.reuse, RZ ;  /* 0x0000001609097224 */ /* 0x080fe200078e02ff */
[----:B------:R-:W-:Y:S01]  /*1a30*/  ISETP.NE.AND.EX P1, PT, R19, RZ, PT, P1 ;  /* 0x000000ff1300720c */ /* 0x000fe20003f25310 */
[----:B------:R-:W-:Y:S01]  /*1a40*/  IMAD.WIDE.U32 R22, R25, R22, RZ ;  /* 0x0000001619167225 */ /* 0x000fe200078e00ff */
[----:B------:R-:W-:-:S03]  /*1a50*/  IADD3 R21, P2, PT, R21, 0x40, RZ ;  /* 0x0000004015157810 */ /* 0x000fc60007f5e0ff */
[----:B------:R-:W-:Y:S01]  /*1a60*/  IMAD R9, R25, R8, R9 ;  /* 0x0000000819097224 */ /* 0x000fe200078e0209 */
[----:B------:R-:W-:-:S04]  /*1a70*/  IADD3.X R19, PT, PT, RZ, R19, RZ, P2, !PT ;  /* 0x00000013ff137210 */ /* 0x000fc800017fe4ff */
[----:B------:R-:W-:-:S03]  /*1a80*/  IADD3 R23, PT, PT, R23, R9, RZ ;  /* 0x0000000917177210 */ /* 0x000fc60007ffe0ff */
[----:B------:R-:W-:Y:S05]  /*1a90*/  @P1 BRA `(.L_x_69) ;  /* 0xffffffe400e01947 */ /* 0x000fea000383ffff */
[----:B------:R0:W-:Y:S01]  /*1aa0*/  STG.E.64 desc[UR8][R2.64], R22 ;  /* 0x0000001602007986 */ /* 0x0001e2000c101b08 */
[----:B------:R-:W-:Y:S05]  /*1ab0*/  @!P0 BRA `(.L_x_70) ;  /* 0xffffffe400908947 */ /* 0x000fea000383ffff */
[----:B------:R-:W-:Y:S05]  /*1ac0*/  EXIT ;  /* 0x000000000000794d */ /* 0x000fea0003800000 */
.L_x_71:
        /* <DEDUP_REMOVED lines=11> */
.L_x_367:


//--------------------- .text._Z10add_kernelIlEvPT_m --------------------------
	.section	.text._Z10add_kernelIlEvPT_m,"ax",@progbits
	.align	128
        .global         _Z10add_kernelIlEvPT_m
        .type           _Z10add_kernelIlEvPT_m,@function
        .size           _Z10add_kernelIlEvPT_m,(.L_x_368 - _Z10add_kernelIlEvPT_m)
        .other          _Z10add_kernelIlEvPT_m,@"STO_CUDA_ENTRY STV_DEFAULT"
_Z10add_kernelIlEvPT_m:
.text._Z10add_kernelIlEvPT_m:
        /* <DEDUP_REMOVED lines=16> */
[----:B------:R-:W2:Y:S01]  /*0100*/  LDCU.64 UR10, c[0x0][0x380] ;  /* 0x00007000ff0a77ac */ /* 0x000ea20008000a00 */
[----:B0-----:R-:W-:-:S07]  /*0110*/  IMAD R0, R3, UR6, RZ ;  /* 0x0000000603007c24 */ /* 0x001fce000f8e02ff */
.L_x_72:
[----:B--2---:R-:W-:-:S04]  /*0120*/  LEA R2, P0, R13, UR10, 0x3 ;  /* 0x0000000a0d027c11 */ /* 0x004fc8000f8018ff */
[----:B------:R-:W-:-:S05]  /*0130*/  LEA.HI.X R3, R13, UR11, R10, 0x3, P0 ;  /* 0x0000000b0d037c11 */ /* 0x000fca00080f1c0a */
[----:B-1----:R-:W2:Y:S04]  /*0140*/  LDG.E.64 R6, desc[UR8][R2.64+0x8] ;  /* 0x0000080802067981 */ /* 0x002ea8000c1e1b00 */
[----:B------:R-:W2:Y:S04]  /*0150*/  LDG.E.64 R8, desc[UR8][R2.64+0x10] ;  /* 0x0000100802087981 */ /* 0x000ea8000c1e1b00 */
[----:B------:R-:W3:Y:S01]  /*0160*/  LDG.E.64 R4, desc[UR8][R2.64] ;  /* 0x0000000802047981 */ /* 0x000ee2000c1e1b00 */
[----:B--2---:R-:W-:-:S04]  /*0170*/  IADD3 R11, P0, PT, R6, R8, RZ ;  /* 0x00000008060b7210 */ /* 0x004fc80007f1e0ff */
[----:B------:R-:W-:Y:S01]  /*0180*/  IADD3.X R6, PT, PT, R7, R9, RZ, P0, !PT ;  /* 0x0000000907067210 */ /* 0x000fe200007fe4ff */
[----:B---3--:R-:W-:-:S04]  /*0190*/  IMAD.WIDE.U32 R4, R11, 0x1f40, R4 ;  /* 0x00001f400b047825 */ /* 0x008fc800078e0004 */
[----:B------:R-:W-:Y:S01]  /*01a0*/  IMAD R7, R6, 0x1f40, RZ ;  /* 0x00001f4006077824 */ /* 0x000fe200078e02ff */
[----:B------:R-:W-:-:S05]  /*01b0*/  IADD3 R4, P0, PT, R4, 0x1e89620, RZ ;  /* 0x01e8962004047810 */ /* 0x000fca0007f1e0ff */
[----:B------:R-:W-:Y:S01]  /*01c0*/  IMAD.X R5, R5, 0x1, R7, P0 ;  /* 0x0000000105057824 */ /* 0x000fe200000e0607 */
[----:B------:R-:W-:-:S04]  /*01d0*/  IADD3 R13, P0, PT, R0, R13, RZ ;  /* 0x0000000d000d7210 */ /* 0x000fc80007f1e0ff */
[----:B------:R0:W-:Y:S01]  /*01e0*/  STG.E.64 desc[UR8][R2.64], R4 ;  /* 0x0000000402007986 */ /* 0x0001e2000c101b08 */
[----:B------:R-:W-:Y:S02]  /*01f0*/  IADD3.X R10, PT, PT, RZ, R10, RZ, P0, !PT ;  /* 0x0000000aff0a7210 */ /* 0x000fe400007fe4ff */
[----:B------:R-:W-:-:S04]  /*0200*/  ISETP.GE.U32.AND P0, PT, R13, UR4, PT ;  /* 0x000000040d007c0c */ /* 0x000fc8000bf06070 */
[----:B------:R-:W-:-:S13]  /*0210*/  ISETP.GE.U32.AND.EX P0, PT, R10, UR5, PT, P0 ;  /* 0x000000050a007c0c */ /* 0x000fda000bf06100 */
[----:B0-----:R-:W-:Y:S05]  /*0220*/  @!P0 BRA `(.L_x_72) ;  /* 0xfffffffc00bc8947 */ /* 0x001fea000383ffff */
[----:B------:R-:W-:Y:S05]  /*0230*/  EXIT ;  /* 0x000000000000794d */ /* 0x000fea0003800000 */
.L_x_73:
        /* <DEDUP_REMOVED lines=12> */
.L_x_368:


//--------------------- .text._Z15multiply_kernelIlEvPT_m --------------------------
	.section	.text._Z15multiply_kernelIlEvPT_m,"ax",@progbits
	.align	128
        .global         _Z15multiply_kernelIlEvPT_m
        .type           _Z15multiply_kernelIlEvPT_m,@function
        .size           _Z15multiply_kernelIlEvPT_m,(.L_x_369 - _Z15multiply_kernelIlEvPT_m)
        .other          _Z15multiply_kernelIlEvPT_m,@"STO_CUDA_ENTRY STV_DEFAULT"
_Z15multiply_kernelIlEvPT_m:
.text._Z15multiply_kernelIlEvPT_m:
        /* <DEDUP_REMOVED lines=16> */
.L_x_75:
[----:B0-----:R-:W0:Y:S02]  /*0100*/  LDCU.64 UR6, c[0x0][0x380] ;  /* 0x00007000ff0677ac */ /* 0x001e240008000a00 */
[----:B0-----:R-:W-:-:S04]  /*0110*/  LEA R2, P0, R0, UR6, 0x3 ;  /* 0x0000000600027c11 */ /* 0x001fc8000f8018ff */
[----:B------:R-:W-:-:S05]  /*0120*/  LEA.HI.X R3, R0, UR7, R5, 0x3, P0 ;  /* 0x0000000700037c11 */ /* 0x000fca00080f1c05 */
[----:B-1----:R-:W2:Y:S04]  /*0130*/  LDG.E.64 R8, desc[UR8][R2.64+0x8] ;  /* 0x0000080802087981 */ /* 0x002ea8000c1e1b00 */
[----:B------:R-:W2:Y:S04]  /*0140*/  LDG.E.64 R12, desc[UR8][R2.64+0x10] ;  /* 0x00001008020c7981 */ /* 0x000ea8000c1e1b00 */
[----:B------:R0:W5:Y:S01]  /*0150*/  LDG.E.64 R10, desc[UR8][R2.64] ;  /* 0x00000008020a7981 */ /* 0x000162000c1e1b00 */
[----:B------:R-:W-:Y:S02]  /*0160*/  IADD3 R0, P0, PT, R7, R0, RZ ;  /* 0x0000000007007210 */ /* 0x000fe40007f1e0ff */
[----:B------:R-:W-:-:S02]  /*0170*/  MOV R4, RZ ;  /* 0x000000ff00047202 */ /* 0x000fc40000000f00 */
[----:B------:R-:W-:Y:S02]  /*0180*/  IADD3.X R5, PT, PT, RZ, R5, RZ, P0, !PT ;  /* 0x00000005ff057210 */ /* 0x000fe400007fe4ff */
[----:B------:R-:W-:-:S04]  /*0190*/  ISETP.GE.U32.AND P0, PT, R0, UR4, PT ;  /* 0x0000000400007c0c */ /* 0x000fc8000bf06070 */
[----:B------:R-:W-:Y:S01]  /*01a0*/  ISETP.GE.U32.AND.EX P0, PT, R5, UR5, PT, P0 ;  /* 0x0000000505007c0c */ /* 0x000fe2000bf06100 */
[-C--:B--2---:R-:W-:Y:S02]  /*01b0*/  IMAD R9, R9, R12.reuse, RZ ;  /* 0x0000000c09097224 */ /* 0x084fe400078e02ff */
[----:B------:R-:W-:-:S04]  /*01c0*/  IMAD.WIDE.U32 R14, R8, R12, RZ ;  /* 0x0000000c080e7225 */ /* 0x000fc800078e00ff */
[----:B------:R-:W-:Y:S01]  /*01d0*/  IMAD R9, R8, R13, R9 ;  /* 0x0000000d08097224 */ /* 0x000fe200078e0209 */
[----:B------:R-:W-:-:S04]  /*01e0*/  SHF.L.U32 R6, R14, 0x1, RZ ;  /* 0x000000010e067819 */ /* 0x000fc800000006ff */
[----:B------:R-:W-:-:S04]  /*01f0*/  IADD3 R9, PT, PT, R15, R9, RZ ;  /* 0x000000090f097210 */ /* 0x000fc80007ffe0ff */
[----:B------:R-:W-:Y:S02]  /*0200*/  SHF.L.U64.HI R8, R14, 0x1, R9 ;  /* 0x000000010e087819 */ /* 0x000fe40000010209 */
[----:B0-----:R-:W-:-:S07]  /*0210*/  MOV R9, 0x3f ;  /* 0x0000003f00097802 */ /* 0x001fce0000000f00 */
.L_x_74:
[-C--:B-----5:R-:W-:Y:S02]  /*0220*/  IMAD R15, R8, R10.reuse, RZ ;  /* 0x0000000a080f7224 */ /* 0x0a0fe400078e02ff */
[----:B------:R-:W-:-:S04]  /*0230*/  IMAD.WIDE.U32 R12, R6, R10, RZ ;  /* 0x0000000a060c7225 */ /* 0x000fc800078e00ff */
[----:B------:R-:W-:Y:S01]  /*0240*/  IMAD R15, R11, R6, R15 ;  /* 0x000000060b0f7224 */ /* 0x000fe200078e020f */
[----:B------:R-:W-:-:S04]  /*0250*/  IADD3 R11, P1, PT, R9, -0x3f, RZ ;  /* 0xffffffc1090b7810 */ /* 0x000fc80007f3e0ff */
[----:B------:R-:W-:Y:S02]  /*0260*/  IADD3 R10, PT, PT, R13, R15, RZ ;  /* 0x0000000f0d0a7210 */ /* 0x000fe40007ffe0ff */
[----:B------:R-:W-:-:S03]  /*0270*/  IADD3.X R13, PT, PT, R4, -0x1, RZ, P1, !PT ;  /* 0xffffffff040d7810 */ /* 0x000fc60000ffe4ff */
[-C--:B------:R-:W-:Y:S02]  /*0280*/  IMAD R14, R10, R11.reuse, RZ ;  /* 0x0000000b0a0e7224 */ /* 0x080fe400078e02ff */
[----:B------:R-:W-:-:S04]  /*0290*/  IMAD.WIDE.U32 R10, R12, R11, RZ ;  /* 0x0000000b0c0a7225 */ /* 0x000fc800078e00ff */
[----:B------:R-:W-:Y:S02]  /*02a0*/  IMAD R13, R13, R12, R14 ;  /* 0x0000000c0d0d7224 */ /* 0x000fe400078e020e */
[----:B------:R-:W-:-:S03]  /*02b0*/  IMAD R12, R8, R10, RZ ;  /* 0x0000000a080c7224 */ /* 0x000fc600078e02ff */
[----:B------:R-:W-:Y:S01]  /*02c0*/  IADD3 R13, PT, PT, R11, R13, RZ ;  /* 0x0000000d0b0d7210 */ /* 0x000fe20007ffe0ff */
        /* <DEDUP_REMOVED lines=621> */
[----:B------:R-:W-:-:S05]  /*29a0*/  IMAD R13, R13, R6, R12 ;  /* 0x000000060d0d7224 */ /* 0x000fca00078e020c */
[----:B------:R-:W-:Y:S01]  /*29b0*/  IADD3 R14, PT, PT, R11, R13, RZ ;  /* 0x0000000d0b0e7210 */ /* 0x000fe20007ffe0ff */
[----:B------:R-:W-:-:S04]  /*29c0*/  IMAD.WIDE.U32 R12, R10, R9, RZ ;  /* 0x000000090a0c7225 */ /* 0x000fc800078e00ff */
[----:B------:R-:W-:Y:S01]  /*29d0*/  IMAD R11, R14, R9, RZ ;  /* 0x000000090e0b7224 */ /* 0x000fe200078e02ff */
[----:B------:R-:W-:-:S03]  /*29e0*/  IADD3 R9, P1, PT, R9, 0x40, RZ ;  /* 0x0000004009097810 */ /* 0x000fc60007f3e0ff */
[----:B------:R-:W-:Y:S01]  /*29f0*/  IMAD R11, R4, R10, R11 ;  /* 0x0000000a040b7224 */ /* 0x000fe200078e020b */
[----:B------:R-:W-:Y:S02]  /*2a00*/  IADD3.X R4, PT, PT, RZ, R4, RZ, P1, !PT ;  /* 0x00000004ff047210 */ /* 0x000fe40000ffe4ff */
[----:B------:R-:W-:Y:S02]  /*2a10*/  ISETP.NE.U32.AND P1, PT, R9, 0x1f7f, PT ;  /* 0x00001f7f0900780c */ /* 0x000fe40003f25070 */
[----:B------:R-:W-:Y:S02]  /*2a20*/  IADD3 R11, PT, PT, R13, R11, RZ ;  /* 0x0000000b0d0b7210 */ /* 0x000fe40007ffe0ff */
[----:B------:R-:W-:Y:S02]  /*2a30*/  ISETP.NE.AND.EX P1, PT, R4, RZ, PT, P1 ;  /* 0x000000ff0400720c */ /* 0x000fe40003f25310 */
[----:B------:R-:W-:-:S11]  /*2a40*/  MOV R10, R12 ;  /* 0x0000000c000a7202 */ /* 0x000fd60000000f00 */
[----:B------:R-:W-:Y:S05]  /*2a50*/  @P1 BRA `(.L_x_74) ;  /* 0xffffffd400f01947 */ /* 0x000fea000383ffff */
[----:B------:R0:W-:Y:S01]  /*2a60*/  STG.E.64 desc[UR8][R2.64], R10 ;  /* 0x0000000a02007986 */ /* 0x0001e2000c101b08 */
[----:B------:R-:W-:Y:S05]  /*2a70*/  @!P0 BRA `(.L_x_75) ;  /* 0xffffffd400a08947 */ /* 0x000fea000383ffff */
[----:B------:R-:W-:Y:S05]  /*2a80*/  EXIT ;  /* 0x000000000000794d */ /* 0x000fea0003800000 */
.L_x_76:
        /* <DEDUP_REMOVED lines=15> */
.L_x_369:


//--------------------- .text._Z24load_and_multiply_kernelIlEvPT_S1_S1_m --------------------------
	.section	.text._Z24load_and_multiply_kernelIlEvPT_S1_S1_m,"ax",@progbits
	.align	128
        .global         _Z24load_and_multiply_kernelIlEvPT_S1_S1_m
        .type           _Z24load_and_multiply_kernelIlEvPT_S1_S1_m,@function
        .size           _Z24load_and_multiply_kernelIlEvPT_S1_S1_m,(.L_x_370 - _Z24load_and_multiply_kernelIlEvPT_S1_S1_m)
        .other          _Z24load_and_multiply_kernelIlEvPT_S1_S1_m,@"STO_CUDA_ENTRY STV_DEFAULT"
_Z24load_and_multiply_kernelIlEvPT_S1_S1_m:
.text._Z24load_and_multiply_kernelIlEvPT_S1_S1_m:
        /* <DEDUP_REMOVED lines=18> */
.L_x_77:
[----:B--2---:R-:W-:-:S04]  /*0120*/  LEA R2, P0, R5, UR10, 0x3 ;  /* 0x0000000a05027c11 */ /* 0x004fc8000f8018ff */
[----:B------:R-:W-:Y:S02]  /*0130*/  LEA.HI.X R3, R5, UR11, R4, 0x3, P0 ;  /* 0x0000000b05037c11 */ /* 0x000fe400080f1c04 */
[----:B------:R-:W-:-:S03]  /*0140*/  IADD3 R5, P0, PT, R0, R5, RZ ;  /* 0x0000000500057210 */ /* 0x000fc60007f1e0ff */
[----:B-1----:R0:W-:Y:S02]  /*0150*/  STG.E.64 desc[UR8][R2.64], RZ ;  /* 0x000000ff02007986 */ /* 0x0021e4000c101b08 */
[----:B------:R-:W-:Y:S01]  /*0160*/  IMAD.X R4, RZ, RZ, R4, P0 ;  /* 0x000000ffff047224 */ /* 0x000fe200000e0604 */
[----:B------:R-:W-:-:S04]  /*0170*/  ISETP.GE.U32.AND P0, PT, R5, UR4, PT ;  /* 0x0000000405007c0c */ /* 0x000fc8000bf06070 */
[----:B------:R-:W-:-:S13]  /*0180*/  ISETP.GE.U32.AND.EX P0, PT, R4, UR5, PT, P0 ;  /* 0x0000000504007c0c */ /* 0x000fda000bf06100 */
[----:B0-----:R-:W-:Y:S05]  /*0190*/  @!P0 BRA `(.L_x_77) ;  /* 0xfffffffc00e08947 */ /* 0x001fea000383ffff */
[----:B------:R-:W-:Y:S05]  /*01a0*/  EXIT ;  /* 0x000000000000794d */ /* 0x000fea0003800000 */
.L_x_78:
        /* <DEDUP_REMOVED lines=13> */
.L_x_370:


//--------------------- .text._Z24load_and_sum_kernel_iterIlEvPT_S1_S1_m --------------------------
	.section	.text._Z24load_and_sum_kernel_iterIlEvPT_S1_S1_m,"ax",@progbits
	.align	128
        .global         _Z24load_and_sum_kernel_iterIlEvPT_S1_S1_m
        .type           _Z24load_and_sum_kernel_iterIlEvPT_S1_S1_m,@function
        .size           _Z24load_and_sum_kernel_iterIlEvPT_S1_S1_m,(.L_x_371 - _Z24load_and_sum_kernel_iterIlEvPT_S1_S1_m)
        .other          _Z24load_and_sum_kernel_iterIlEvPT_S1_S1_m,@"STO_CUDA_ENTRY STV_DEFAULT"
_Z24load_and_sum_kernel_iterIlEvPT_S1_S1_m:
.text._Z24load_and_sum_kernel_iterIlEvPT_S1_S1_m:
        /* <DEDUP_REMOVED lines=17> */
.L_x_80:
[----:B0-----:R-:W0:Y:S01]  /*0110*/  LDCU.128 UR12, c[0x0][0x380] ;  /* 0x00007000ff0c77ac */ /* 0x001e220008000c00 */
[C-C-:B------:R-:W-:Y:S01]  /*0120*/  SHF.L.U64.HI R4, R7.reuse, 0x3, R0.reuse ;  /* 0x0000000307047819 */ /* 0x140fe20000010200 */
[----:B------:R-:W-:Y:S01]  /*0130*/  IMAD.SHL.U32 R3, R7, 0x8, RZ ;  /* 0x0000000807037824 */ /* 0x000fe200078e00ff */
[----:B------:R-:W-:Y:S01]  /*0140*/  IADD3 R7, P0, PT, R6, R7, RZ ;  /* 0x0000000706077210 */ /* 0x000fe20007f1e0ff */
[----:B------:R-:W2:Y:S01]  /*0150*/  LDCU.64 UR6, c[0x0][0x390] ;  /* 0x00007200ff0677ac */ /* 0x000ea20008000a00 */
[----:B------:R-:W-:Y:S02]  /*0160*/  IMAD.MOV.U32 R17, RZ, RZ, RZ ;  /* 0x000000ffff117224 */ /* 0x000fe400078e00ff */
[----:B------:R-:W-:Y:S02]  /*0170*/  IMAD.MOV.U32 R19, RZ, RZ, RZ ;  /* 0x000000ffff137224 */ /* 0x000fe400078e00ff */
[----:B------:R-:W-:Y:S01]  /*0180*/  IMAD.X R0, RZ, RZ, R0, P0 ;  /* 0x000000ffff007224 */ /* 0x000fe200000e0600 */
[----:B------:R-:W-:-:S04]  /*0190*/  ISETP.GE.U32.AND P0, PT, R7, UR4, PT ;  /* 0x0000000407007c0c */ /* 0x000fc8000bf06070 */
[----:B------:R-:W-:Y:S02]  /*01a0*/  ISETP.GE.U32.AND.EX P0, PT, R0, UR5, PT, P0 ;  /* 0x0000000500007c0c */ /* 0x000fe4000bf06100 */
[C---:B0-----:R-:W-:Y:S02]  /*01b0*/  IADD3 R18, P2, PT, R3.reuse, UR14, RZ ;  /* 0x0000000e03127c10 */ /* 0x041fe4000ff5e0ff */
[C---:B------:R-:W-:Y:S02]  /*01c0*/  IADD3 R2, P3, PT, R3.reuse, UR12, RZ ;  /* 0x0000000c03027c10 */ /* 0x040fe4000ff7e0ff */
[----:B--2---:R-:W-:Y:S02]  /*01d0*/  IADD3 R14, P1, PT, R3, UR6, RZ ;  /* 0x00000006030e7c10 */ /* 0x004fe4000ff3e0ff */
[C---:B------:R-:W-:Y:S02]  /*01e0*/  IADD3.X R20, PT, PT, R4.reuse, UR15, RZ, P2, !PT ;  /* 0x0000000f04147c10 */ /* 0x040fe400097fe4ff */
[----:B------:R-:W-:-:S02]  /*01f0*/  IADD3.X R3, PT, PT, R4, UR13, RZ, P3, !PT ;  /* 0x0000000d04037c10 */ /* 0x000fc40009ffe4ff */
[----:B------:R-:W-:-:S07]  /*0200*/  IADD3.X R16, PT, PT, R4, UR7, RZ, P1, !PT ;  /* 0x0000000704107c10 */ /* 0x000fce0008ffe4ff */
.L_x_79:
[C---:B------:R-:W-:Y:S02]  /*0210*/  IADD3 R4, P1, PT, R17.reuse, R2, RZ ;  /* 0x0000000211047210 */ /* 0x040fe40007f3e0ff */
[C---:B------:R-:W-:Y:S02]  /*0220*/  IADD3 R10, P2, PT, R17.reuse, R18, RZ ;  /* 0x00000012110a7210 */ /* 0x040fe40007f5e0ff */
[----:B------:R-:W-:Y:S01]  /*0230*/  IADD3 R8, P3, PT, R17, R14, RZ ;  /* 0x0000000e11087210 */ /* 0x000fe20007f7e0ff */
[C---:B------:R-:W-:Y:S02]  /*0240*/  IMAD.X R5, R19.reuse, 0x1, R3, P1 ;  /* 0x0000000113057824 */ /* 0x040fe400008e0603 */
[C---:B------:R-:W-:Y:S02]  /*0250*/  IMAD.X R11, R19.reuse, 0x1, R20, P2 ;  /* 0x00000001130b7824 */ /* 0x040fe400010e0614 */
[----:B------:R-:W-:Y:S02]  /*0260*/  IMAD.X R9, R19, 0x1, R16, P3 ;  /* 0x0000000113097824 */ /* 0x000fe400018e0610 */
[----:B-1----:R-:W2:Y:S04]  /*0270*/  LDG.E.64 R4, desc[UR8][R4.64] ;  /* 0x0000000804047981 */ /* 0x002ea8000c1e1b00 */
[----:B------:R-:W2:Y:S04]  /*0280*/  LDG.E.64 R10, desc[UR8][R10.64] ;  /* 0x000000080a0a7981 */ /* 0x000ea8000c1e1b00 */
[----:B------:R-:W3:Y:S01]  /*0290*/  LDG.E.64 R8, desc[UR8][R8.64] ;  /* 0x0000000808087981 */ /* 0x000ee2000c1e1b00 */
[----:B------:R-:W-:-:S05]  /*02a0*/  IADD3 R17, P1, PT, R17, 0x8, RZ ;  /* 0x0000000811117810 */ /* 0x000fca0007f3e0ff */
[----:B------:R-:W-:Y:S01]  /*02b0*/  IMAD.X R19, RZ, RZ, R19, P1 ;  /* 0x000000ffff137224 */ /* 0x000fe200008e0613 */
[----:B------:R-:W-:-:S04]  /*02c0*/  ISETP.NE.U32.AND P1, PT, R17, 0xfa00, PT ;  /* 0x0000fa001100780c */ /* 0x000fc80003f25070 */
[----:B------:R-:W-:Y:S02]  /*02d0*/  ISETP.NE.AND.EX P1, PT, R19, RZ, PT, P1 ;  /* 0x000000ff1300720c */ /* 0x000fe40003f25310 */
[----:B--2---:R-:W-:-:S04]  /*02e0*/  IADD3 R15, P2, P3, R10, R4, R12 ;  /* 0x000000040a0f7210 */ /* 0x004fc80007b5e00c */
[----:B---3--:R-:W-:Y:S02]  /*02f0*/  IADD3 R12, P4, PT, R8, R15, RZ ;  /* 0x0000000f080c7210 */ /* 0x008fe40007f9e0ff */
[----:B------:R-:W-:-:S05]  /*0300*/  IADD3.X R13, PT, PT, R11, R5, R13, P2, P3 ;  /* 0x000000050b0d7210 */ /* 0x000fca00017e640d */
[----:B------:R-:W-:Y:S01]  /*0310*/  IMAD.X R13, R9, 0x1, R13, P4 ;  /* 0x00000001090d7824 */ /* 0x000fe200020e060d */
[----:B------:R-:W-:Y:S06]  /*0320*/  @P1 BRA `(.L_x_79) ;  /* 0xfffffffc00b81947 */ /* 0x000fec000383ffff */
[----:B------:R0:W-:Y:S01]  /*0330*/  STG.E.64 desc[UR8][R2.64], R12 ;  /* 0x0000000c02007986 */ /* 0x0001e2000c101b08 */
[----:B------:R-:W-:Y:S05]  /*0340*/  @!P0 BRA `(.L_x_80) ;  /* 0xfffffffc00708947 */ /* 0x000fea000383ffff */
[----:B------:R-:W-:Y:S05]  /*0350*/  EXIT ;  /* 0x000000000000794d */ /* 0x000fea0003800000 */
.L_x_81:
        /* <DEDUP_REMOVED lines=10> */
.L_x_371:


//--------------------- .text._Z19load_and_sum_kernelIlEvPT_S1_S1_m --------------------------
	.section	.text._Z19load_and_sum_kernelIlEvPT_S1_S1_m,"ax",@progbits
	.align	128
        .global         _Z19load_and_sum_kernelIlEvPT_S1_S1_m
        .type           _Z19load_and_sum_kernelIlEvPT_S1_S1_m,@function
        .size           _Z19load_and_sum_kernelIlEvPT_S1_S1_m,(.L_x_372 - _Z19load_and_sum_kernelIlEvPT_S1_S1_m)
        .other          _Z19load_and_sum_kernelIlEvPT_S1_S1_m,@"STO_CUDA_ENTRY STV_DEFAULT"
_Z19load_and_sum_kernelIlEvPT_S1_S1_m:
.text._Z19load_and_sum_kernelIlEvPT_S1_S1_m:
[----:B------:R-:W-:Y:S01]  /*0000*/  LDC R1, c[0x0][0x37c] ;  /* 0x0000df00ff017b82 */ /* 0x000fe20000000800 */
[----:B------:R-:W0:Y:S01]  /*0010*/  S2R R0, SR_TID.X ;  /* 0x0000000000007919 */ /* 0x000e220000002100 */
[----:B------:R-:W1:Y:S06]  /*0020*/  LDCU UR4, c[0x0][0x360] ;  /* 0x00006c00ff0477ac */ /* 0x000e6c0008000800 */
[----:B------:R-:W0:Y:S01]  /*0030*/  S2UR UR5, SR_CTAID.X ;  /* 0x00000000000579c3 */ /* 0x000e220000002500 */
[----:B------:R-:W2:Y:S07]  /*0040*/  LDCU.64 UR6, c[0x0][0x398] ;  /* 0x00007300ff0677ac */ /* 0x000eae0008000a00 */
[----:B------:R-:W0:Y:S01]  /*0050*/  LDC R3, c[0x0][0x360] ;  /* 0x0000d800ff037b82 */ /* 0x000e220000000800 */
[----:B--2---:R-:W-:-:S04]  /*0060*/  UIADD3 UR6, UP0, UPT, UR6, -0x1f40, URZ ;  /* 0xffffe0c006067890 */ /* 0x004fc8000ff1e0ff */
[----:B------:R-:W-:-:S06]  /*0070*/  UIADD3.X UR7, UPT, UPT, UR7, -0x1, URZ, UP0, !UPT ;  /* 0xffffffff07077890 */ /* 0x000fcc00087fe4ff */
[----:B------:R-:W-:Y:S02]  /*0080*/  IMAD.U32 R2, RZ, RZ, UR7 ;  /* 0x00000007ff027e24 */ /* 0x000fe4000f8e00ff */
[----:B0-----:R-:W-:-:S05]  /*0090*/  IMAD R0, R3, UR5, R0 ;  /* 0x0000000503007c24 */ /* 0x001fca000f8e0200 */
[----:B------:R-:W-:-:S04]  /*00a0*/  ISETP.LT.U32.AND P0, PT, R0, UR6, PT ;  /* 0x0000000600007c0c */ /* 0x000fc8000bf01070 */
[----:B------:R-:W-:-:S13]  /*00b0*/  ISETP.GT.U32.AND.EX P0, PT, R2, RZ, PT, P0 ;  /* 0x000000ff0200720c */ /* 0x000fda0003f04100 */
[----:B-1----:R-:W-:Y:S05]  /*00c0*/  @!P0 EXIT ;  /* 0x000000000000894d */ /* 0x002fea0003800000 */
[----:B------:R-:W0:Y:S01]  /*00d0*/  LDCU UR5, c[0x0][0x370] ;  /* 0x00006e00ff0577ac */ /* 0x000e220008000800 */
[----:B------:R-:W-:Y:S02]  /*00e0*/  IMAD.MOV.U32 R3, RZ, RZ, RZ ;  /* 0x000000ffff037224 */ /* 0x000fe400078e00ff */
[----:B------:R-:W-:Y:S01]  /*00f0*/  IMAD.MOV.U32 R13, RZ, RZ, RZ ;  /* 0x000000ffff0d7224 */ /* 0x000fe200078e00ff */
[----:B------:R-:W1:Y:S01]  /*0100*/  LDCU.64 UR8, c[0x0][0x358] ;  /* 0x00006b00ff0877ac */ /* 0x000e620008000a00 */
[----:B------:R-:W-:Y:S01]  /*0110*/  IMAD.MOV.U32 R31, RZ, RZ, RZ ;  /* 0x000000ffff1f7224 */ /* 0x000fe200078e00ff */
[----:B0-----:R-:W-:-:S12]  /*0120*/  UIMAD UR4, UR4, UR5, URZ ;  /* 0x00000005040472a4 */ /* 0x001fd8000f8e02ff */
.L_x_83:
[----:B------:R-:W0:Y:S01]  /*0130*/  LDC.64 R8, c[0x0][0x388] ;  /* 0x0000e200ff087b82 */ /* 0x000e220000000a00 */
[----:B------:R-:W2:Y:S01]  /*0140*/  LDCU.64 UR10, c[0x0][0x390] ;  /* 0x00007200ff0a77ac */ /* 0x000ea20008000a00 */
[C---:B------:R-:W-:Y:S01]  /*0150*/  IMAD.SHL.U32 R7, R0.reuse, 0x8, RZ ;  /* 0x0000000800077824 */ /* 0x040fe200078e00ff */
[----:B------:R-:W-:Y:S01]  /*0160*/  SHF.L.U64.HI R2, R0, 0x3, R3 ;  /* 0x0000000300027819 */ /* 0x000fe20000010203 */
[----:B------:R-:W-:Y:S02]  /*0170*/  IMAD.MOV.U32 R33, RZ, RZ, 0x100 ;  /* 0x00000100ff217424 */ /* 0x000fe400078e00ff */
[----:B------:R-:W-:Y:S02]  /*0180*/  IMAD.MOV.U32 R35, RZ, RZ, RZ ;  /* 0x000000ffff237224 */ /* 0x000fe400078e00ff */
[----:B------:R-:W3:Y:S01]  /*0190*/  LDC.64 R10, c[0x0][0x380] ;  /* 0x0000e000ff0a7b82 */ /* 0x000ee20000000a00 */
[C---:B--2---:R-:W-:Y:S02]  /*01a0*/  IADD3 R4, P2, PT, R7.reuse, UR10, RZ ;  /* 0x0000000a07047c10 */ /* 0x044fe4000ff5e0ff */
[----:B0-----:R-:W-:-:S05]  /*01b0*/  IADD3 R5, P1, PT, R7, R8, RZ ;  /* 0x0000000807057210 */ /* 0x001fca0007f3e0ff */
[C---:B------:R-:W-:Y:S01]  /*01c0*/  IMAD.X R32, R2.reuse, 0x1, R9, P1 ;  /* 0x0000000102207824 */ /* 0x040fe200008e0609 */
[----:B---3--:R-:W-:Y:S02]  /*01d0*/  IADD3 R6, P0, PT, R7, R10, RZ ;  /* 0x0000000a07067210 */ /* 0x008fe40007f1e0ff */
[----:B------:R-:W-:-:S03]  /*01e0*/  IADD3.X R7, PT, PT, R2, UR11, RZ, P2, !PT ;  /* 0x0000000b02077c10 */ /* 0x000fc600097fe4ff */
[----:B------:R-:W-:-:S08]  /*01f0*/  IMAD.X R2, R2, 0x1, R11, P0 ;  /* 0x0000000102027824 */ /* 0x000fd000000e060b */
.L_x_82:
[C---:B------:R-:W-:Y:S02]  /*0200*/  IADD3 R16, P0, PT, R33.reuse, R6, RZ ;  /* 0x0000000621107210 */ /* 0x040fe40007f1e0ff */
[----:B------:R-:W-:-:S03]  /*0210*/  IADD3 R14, P1, PT, R33, R5, RZ ;  /* 0x00000005210e7210 */ /* 0x000fc60007f3e0ff */
[C---:B------:R-:W-:Y:S02]  /*0220*/  IMAD.X R17, R35.reuse, 0x1, R2, P0 ;  /* 0x0000000123117824 */ /* 0x040fe400000e0602 */
[----:B------:R-:W-:-:S03]  /*0230*/  IMAD.X R15, R35, 0x1, R32, P1 ;  /* 0x00000001230f7824 */ /* 0x000fc600008e0620 */
[----:B-1----:R-:W2:Y:S04]  /*0240*/  LDG.E.64 R18, desc[UR8][R16.64+-0x100] ;  /* 0xffff000810127981 */ /* 0x002ea8000c1e1b00 */
[----:B------:R-:W2:Y:S01]  /*0250*/  LDG.E.64 R8, desc[UR8][R14.64+-0x100] ;  /* 0xffff00080e087981 */ /* 0x000ea2000c1e1b00 */
[----:B------:R-:W-:-:S03]  /*0260*/  IADD3 R28, P0, PT, R33, R4, RZ ;  /* 0x00000004211c7210 */ /* 0x000fc60007f1e0ff */
[----:B------:R-:W3:Y:S02]  /*0270*/  LDG.E.64 R22, desc[UR8][R16.64+-0xf8] ;  /* 0xffff080810167981 */ /* 0x000ee4000c1e1b00 */
[----:B------:R-:W-:Y:S02]  /*0280*/  IMAD.X R29, R35, 0x1, R7, P0 ;  /* 0x00000001231d7824 */ /* 0x000fe400000e0607 */
[----:B------:R-:W4:Y:S04]  /*0290*/  LDG.E.64 R20, desc[UR8][R14.64+-0xf8] ;  /* 0xffff08080e147981 */ /* 0x000f28000c1e1b00 */
[----:B------:R-:W3:Y:S01]  /*02a0*/  LDG.E.64 R24, desc[UR8][R28.64+-0x100] ;  /* 0xffff00081c187981 */ /* 0x000ee2000c1e1b00 */
[----:B--2---:R-:W-:-:S03]  /*02b0*/  IADD3 R37, P0, P1, R8, R18, R13 ;  /* 0x0000001208257210 */ /* 0x004fc6000791e00d */
[----:B------:R-:W4:Y:S01]  /*02c0*/  LDG.E.64 R12, desc[UR8][R28.64+-0xf8] ;  /* 0xffff08081c0c7981 */ /* 0x000f22000c1e1b00 */
[----:B------:R-:W-:-:S03]  /*02d0*/  IADD3.X R27, PT, PT, R9, R19, R31, P0, P1 ;  /* 0x00000013091b7210 */ /* 0x000fc600007e241f */
[----:B------:R-:W2:Y:S04]  /*02e0*/  LDG.E.64 R18, desc[UR8][R16.64+-0xf0] ;  /* 0xffff100810127981 */ /* 0x000ea8000c1e1b00 */
[----:B------:R-:W2:Y:S01]  /*02f0*/  LDG.E.64 R8, desc[UR8][R14.64+-0xf0] ;  /* 0xffff10080e087981 */ /* 0x000ea2000c1e1b00 */
[----:B---3--:R-:W-:-:S03]  /*0300*/  IADD3 R37, P0, P1, R22, R37, R24 ;  /* 0x0000002516257210 */ /* 0x008fc6000791e018 */
[----:B------:R-:W3:Y:S01]  /*0310*/  LDG.E.64 R30, desc[UR8][R28.64+0xf8] ;  /* 0x0000f8081c1e7981 */ /* 0x000ee2000c1e1b00 */
[----:B------:R-:W-:-:S03]  /*0320*/  IADD3.X R27, PT, PT, R23, R27, R25, P0, P1 ;  /* 0x0000001b171b7210 */ /* 0x000fc600007e2419 */
[----:B------:R-:W5:Y:S04]  /*0330*/  LDG.E.64 R24, desc[UR8][R28.64+-0xf0] ;  /* 0xffff10081c187981 */ /* 0x000f68000c1e1b00 */
[----:B------:R-:W5:Y:S01]  /*0340*/  LDG.E.64 R22, desc[UR8][R16.64+-0xe8] ;  /* 0xffff180810167981 */ /* 0x000f62000c1e1b00 */
[----:B----4-:R-:W-:-:S04]  /*0350*/  IADD3 R37, P0, P1, R12, R37, R20 ;  /* 0x000000250c257210 */ /* 0x010fc8000791e014 */
[----:B------:R-:W-:Y:S02]  /*0360*/  IADD3.X R27, PT, PT, R13, R27, R21, P0, P1 ;  /* 0x0000001b0d1b7210 */ /* 0x000fe400007e2415 */
[----:B------:R-:W4:Y:S04]  /*0370*/  LDG.E.64 R20, desc[UR8][R14.64+-0xe8] ;  /* 0xffff18080e147981 */ /* 0x000f28000c1e1b00 */
[----:B------:R-:W4:Y:S01]  /*0380*/  LDG.E.64 R12, desc[UR8][R28.64+-0xe8] ;  /* 0xffff18081c0c7981 */ /* 0x000f22000c1e1b00 */
[----:B--2---:R-:W-:-:S04]  /*0390*/  IADD3 R37, P0, P1, R8, R18, R37 ;  /* 0x0000001208257210 */ /* 0x004fc8000791e025 */
[----:B------:R-:W-:Y:S02]  /*03a0*/  IADD3.X R27, PT, PT, R9, R19, R27, P0, P1 ;  /* 0x00000013091b7210 */ /* 0x000fe400007e241b */
[----:B------:R-:W2:Y:S04]  /*03b0*/  LDG.E.64 R18, desc[UR8][R16.64+-0xe0] ;  /* 0xffff200810127981 */ /* 0x000ea8000c1e1b00 */
[----:B------:R-:W2:Y:S01]  /*03c0*/  LDG.E.64 R8, desc[UR8][R14.64+-0xe0] ;  /* 0xffff20080e087981 */ /* 0x000ea2000c1e1b00 */
[----:B-----5:R-:W-:-:S04]  /*03d0*/  IADD3 R37, P0, P1, R22, R37, R24 ;  /* 0x0000002516257210 */ /* 0x020fc8000791e018 */
[----:B------:R-:W-:Y:S02]  /*03e0*/  IADD3.X R27, PT, PT, R23, R27, R25, P0, P1 ;  /* 0x0000001b171b7210 */ /* 0x000fe400007e2419 */
        /* <DEDUP_REMOVED lines=345> */
[----:B------:R-:W2:Y:S04]  /*1980*/  LDG.E.64 R18, desc[UR8][R14.64+0xf0] ;  /* 0x0000f0080e127981 */ /* 0x000ea8000c1e1b00 */
[----:B------:R-:W3:Y:S04]  /*1990*/  LDG.E.64 R8, desc[UR8][R28.64+0xf0] ;  /* 0x0000f0081c087981 */ /* 0x000ee8000c1e1b00 */
[----:B------:R-:W3:Y:S04]  /*19a0*/  LDG.E.64 R16, desc[UR8][R16.64+0xf8] ;  /* 0x0000f80810107981 */ /* 0x000ee8000c1e1b00 */
[----:B------:R-:W3:Y:S01]  /*19b0*/  LDG.E.64 R14, desc[UR8][R14.64+0xf8] ;  /* 0x0000f8080e0e7981 */ /* 0x000ee2000c1e1b00 */
[----:B-----5:R-:W-:-:S02]  /*19c0*/  IADD3 R37, P0, P1, R26, R37, R24 ;  /* 0x000000251a257210 */ /* 0x020fc4000791e018 */
[----:B------:R-:W-:Y:S02]  /*19d0*/  IADD3 R33, P2, PT, R33, 0x200, RZ ;  /* 0x0000020021217810 */ /* 0x000fe40007f5e0ff */
[----:B------:R-:W-:-:S03]  /*19e0*/  IADD3.X R27, PT, PT, R27, R34, R25, P0, P1 ;  /* 0x000000221b1b7210 */ /* 0x000fc600007e2419 */
[----:B------:R-:W-:Y:S01]  /*19f0*/  IMAD.X R35, RZ, RZ, R35, P2 ;  /* 0x000000ffff237224 */ /* 0x000fe200010e0623 */
[----:B----4-:R-:W-:-:S04]  /*1a00*/  IADD3 R25, P0, P1, R22, R37, R12 ;  /* 0x0000002516197210 */ /* 0x010fc8000791e00c */
[----:B------:R-:W-:Y:S02]  /*1a10*/  IADD3.X R23, PT, PT, R23, R27, R13, P0, P1 ;  /* 0x0000001b17177210 */ /* 0x000fe400007e240d */
[----:B------:R-:W-:-:S04]  /*1a20*/  ISETP.NE.U32.AND P0, PT, R33, 0xfb00, PT ;  /* 0x0000fb002100780c */ /* 0x000fc80003f05070 */
[----:B------:R-:W-:Y:S02]  /*1a30*/  ISETP.NE.AND.EX P0, PT, R35, RZ, PT, P0 ;  /* 0x000000ff2300720c */ /* 0x000fe40003f05300 */
[----:B--2---:R-:W-:-:S04]  /*1a40*/  IADD3 R25, P3, P4, R18, R20, R25 ;  /* 0x0000001412197210 */ /* 0x004fc80007c7e019 */
[----:B------:R-:W-:Y:S02]  /*1a50*/  IADD3.X R19, PT, PT, R19, R21, R23, P3, P4 ;  /* 0x0000001513137210 */ /* 0x000fe40001fe8417 */
[----:B---3--:R-:W-:-:S04]  /*1a60*/  IADD3 R13, P1, P2, R16, R25, R8 ;  /* 0x00000019100d7210 */ /* 0x008fc80007a3e008 */
[----:B------:R-:W-:Y:S02]  /*1a70*/  IADD3 R13, P3, P4, R30, R13, R14 ;  /* 0x0000000d1e0d7210 */ /* 0x000fe40007c7e00e */
[----:B------:R-:W-:-:S04]  /*1a80*/  IADD3.X R9, PT, PT, R17, R19, R9, P1, P2 ;  /* 0x0000001311097210 */ /* 0x000fc80000fe4409 */
[----:B------:R-:W-:Y:S01]  /*1a90*/  IADD3.X R31, PT, PT, R31, R9, R15, P3, P4 ;  /* 0x000000091f1f7210 */ /* 0x000fe20001fe840f */
[----:B------:R-:W-:Y:S06]  /*1aa0*/  @P0 BRA `(.L_x_82) ;  /* 0xffffffe400d40947 */ /* 0x000fec000383ffff */
[----:B------:R-:W-:Y:S01]  /*1ab0*/  LEA R10, P0, R0, R10, 0x3 ;  /* 0x0000000a000a7211 */ /* 0x000fe200078018ff */
[----:B------:R-:W-:-:S03]  /*1ac0*/  IMAD.MOV.U32 R30, RZ, RZ, R13 ;  /* 0x000000ffff1e7224 */ /* 0x000fc600078e000d */
[C---:B------:R-:W-:Y:S02]  /*1ad0*/  LEA.HI.X R11, R0.reuse, R11, R3, 0x3, P0 ;  /* 0x0000000b000b7211 */ /* 0x040fe400000f1c03 */
[----:B------:R-:W-:-:S03]  /*1ae0*/  IADD3 R0, P0, PT, R0, UR4, RZ ;  /* 0x0000000400007c10 */ /* 0x000fc6000ff1e0ff */
[----:B------:R0:W-:Y:S02]  /*1af0*/  STG.E.64 desc[UR8][R10.64], R30 ;  /* 0x0000001e0a007986 */ /* 0x0001e4000c101b08 */
[----:B------:R-:W-:Y:S01]  /*1b00*/  IMAD.X R3, RZ, RZ, R3, P0 ;  /* 0x000000ffff037224 */ /* 0x000fe200000e0603 */
[----:B------:R-:W-:-:S04]  /*1b10*/  ISETP.GE.U32.AND P0, PT, R0, UR6, PT ;  /* 0x0000000600007c0c */ /* 0x000fc8000bf06070 */
[----:B------:R-:W-:-:S13]  /*1b20*/  ISETP.GE.U32.AND.EX P0, PT, R3, UR7, PT, P0 ;  /* 0x0000000703007c0c */ /* 0x000fda000bf06100 */
[----:B0-----:R-:W-:Y:S05]  /*1b30*/  @!P0 BRA `(.L_x_83) ;  /* 0xffffffe4007c8947 */ /* 0x001fea000383ffff */
[----:B------:R-:W-:Y:S05]  /*1b40*/  EXIT ;  /* 0x000000000000794d */ /* 0x000fea0003800000 */
.L_x_84:
        /* <DEDUP_REMOVED lines=11> */
.L_x_372:


//--------------------- .text._Z12store_kernelIlEvPT_S1_S1_m --------------------------
	.section	.text._Z12store_kernelIlEvPT_S1_S1_m,"ax",@progbits
	.align	128
        .global         _Z12store_kernelIlEvPT_S1_S1_m
        .type           _Z12store_kernelIlEvPT_S1_S1_m,@function
        .size           _Z12store_kernelIlEvPT_S1_S1_m,(.L_x_373 - _Z12store_kernelIlEvPT_S1_S1_m)
        .other          _Z12store_kernelIlEvPT_S1_S1_m,@"STO_CUDA_ENTRY STV_DEFAULT"
_Z12store_kernelIlEvPT_S1_S1_m:
.text._Z12store_kernelIlEvPT_S1_S1_m:
        /* <DEDUP_REMOVED lines=17> */
.L_x_86:
[----:B0-----:R-:W0:Y:S01]  /*0110*/  LDCU.128 UR12, c[0x0][0x380] ;  /* 0x00007000ff0c77ac */ /* 0x001e220008000c00 */
[C-C-:B------:R-:W-:Y:S01]  /*0120*/  SHF.L.U64.HI R3, R11.reuse, 0x3, R10.reuse ;  /* 0x000000030b037819 */ /* 0x140fe2000001020a */
[----:B------:R-:W-:Y:S01]  /*0130*/  IMAD.SHL.U32 R2, R11, 0x8, RZ ;  /* 0x000000080b027824 */ /* 0x000fe200078e00ff */
[----:B------:R-:W-:Y:S01]  /*0140*/  IADD3 R11, P0, PT, R0, R11, RZ ;  /* 0x0000000b000b7210 */ /* 0x000fe20007f1e0ff */
[----:B------:R-:W2:Y:S01]  /*0150*/  LDCU.64 UR6, c[0x0][0x390] ;  /* 0x00007200ff0677ac */ /* 0x000ea20008000a00 */
[----:B------:R-:W-:Y:S02]  /*0160*/  IMAD.MOV.U32 R8, RZ, RZ, 0x100 ;  /* 0x00000100ff087424 */ /* 0x000fe400078e00ff */
        /* <DEDUP_REMOVED lines=10> */
.L_x_85:
[C---:B0-----:R-:W-:Y:S02]  /*0210*/  IADD3 R2, P1, PT, R8.reuse, R13, RZ ;  /* 0x0000000d08027210 */ /* 0x041fe40007f3e0ff */
[C---:B------:R-:W-:Y:S02]  /*0220*/  IADD3 R4, P2, PT, R8.reuse, R15, RZ ;  /* 0x0000000f08047210 */ /* 0x040fe40007f5e0ff */
[C---:B------:R-:W-:Y:S01]  /*0230*/  IADD3 R6, P3, PT, R8.reuse, R17, RZ ;  /* 0x0000001108067210 */ /* 0x040fe20007f7e0ff */
[C---:B------:R-:W-:Y:S01]  /*0240*/  IMAD.X R3, R9.reuse, 0x1, R12, P1 ;  /* 0x0000000109037824 */ /* 0x040fe200008e060c */
[----:B------:R-:W-:Y:S01]  /*0250*/  IADD3 R8, P1, PT, R8, 0x200, RZ ;  /* 0x0000020008087810 */ /* 0x000fe20007f3e0ff */
[C---:B------:R-:W-:Y:S02]  /*0260*/  IMAD.X R5, R9.reuse, 0x1, R14, P2 ;  /* 0x0000000109057824 */ /* 0x040fe400010e060e */
[----:B------:R-:W-:Y:S01]  /*0270*/  IMAD.X R7, R9, 0x1, R16, P3 ;  /* 0x0000000109077824 */ /* 0x000fe200018e0610 */
[----:B-1----:R0:W-:Y:S01]  /*0280*/  STG.E.64 desc[UR8][R2.64+-0x100], RZ ;  /* 0xffff00ff02007986 */ /* 0x0021e2000c101b08 */
[----:B------:R-:W-:Y:S01]  /*0290*/  IMAD.X R9, RZ, RZ, R9, P1 ;  /* 0x000000ffff097224 */ /* 0x000fe200008e0609 */
[----:B------:R-:W-:-:S02]  /*02a0*/  ISETP.NE.U32.AND P1, PT, R8, 0xfb00, PT ;  /* 0x0000fb000800780c */ /* 0x000fc40003f25070 */
[----:B------:R0:W-:Y:S02]  /*02b0*/  STG.E.64 desc[UR8][R4.64+-0x100], RZ ;  /* 0xffff00ff04007986 */ /* 0x0001e4000c101b08 */
[----:B------:R-:W-:Y:S02]  /*02c0*/  ISETP.NE.AND.EX P1, PT, R9, RZ, PT, P1 ;  /* 0x000000ff0900720c */ /* 0x000fe40003f25310 */
[----:B------:R0:W-:Y:S04]  /*02d0*/  STG.E.64 desc[UR8][R6.64+-0x100], RZ ;  /* 0xffff00ff06007986 */ /* 0x0001e8000c101b08 */
        /* <DEDUP_REMOVED lines=188> */
[----:B------:R0:W-:Y:S01]  /*0ea0*/  STG.E.64 desc[UR8][R6.64+0xf8], RZ ;  /* 0x0000f8ff06007986 */ /* 0x0001e2000c101b08 */
[----:B------:R-:W-:Y:S05]  /*0eb0*/  @P1 BRA `(.L_x_85) ;  /* 0xfffffff000d41947 */ /* 0x000fea000383ffff */
[----:B------:R-:W-:Y:S05]  /*0ec0*/  @!P0 BRA `(.L_x_86) ;  /* 0xfffffff000908947 */ /* 0x000fea000383ffff */
[----:B------:R-:W-:Y:S05]  /*0ed0*/  EXIT ;  /* 0x000000000000794d */ /* 0x000fea0003800000 */
.L_x_87:
        /* <DEDUP_REMOVED lines=10> */
.L_x_373:


//--------------------- .text._Z18d_bilateral_filterIiEvPT_iifi --------------------------
	.section	.text._Z18d_bilateral_filterIiEvPT_iifi,"ax",@progbits
	.align	128
        .global         _Z18d_bilateral_filterIiEvPT_iifi
        .type           _Z18d_bilateral_filterIiEvPT_iifi,@function
        .size           _Z18d_bilateral_filterIiEvPT_iifi,(.L_x_356 - _Z18d_bilateral_filterIiEvPT_iifi)
        .other          _Z18d_bilateral_filterIiEvPT_iifi,@"STO_CUDA_ENTRY STV_DEFAULT"
_Z18d_bilateral_filterIiEvPT_iifi:
.text._Z18d_bilateral_filterIiEvPT_iifi:
[----:B------:R-:W0:Y:S01]  /*0000*/  LDC R1, c[0x0][0x37c] ;  /* 0x0000df00ff017b82 */ /* 0x000e220000000800 */
[----:B------:R-:W1:Y:S07]  /*0010*/  S2R R0, SR_TID.X ;  /* 0x0000000000007919 */ /* 0x000e6e0000002100 */
[----:B------:R-:W2:Y:S01]  /*0020*/  S2UR UR4, SR_CTAID.X ;  /* 0x00000000000479c3 */ /* 0x000ea20000002500 */
[----:B------:R-:W3:Y:S01]  /*0030*/  LDCU.64 UR8, c[0x0][0x388] ;  /* 0x00007100ff0877ac */ /* 0x000ee20008000a00 */
[----:B------:R-:W-:Y:S01]  /*0040*/  HFMA2 R8, -RZ, RZ, 7.6796875, 0.00109386444091796875 ;  /* 0x47ae147bff087431 */ /* 0x000fe200000001ff */
[----:B0-----:R-:W-:Y:S01]  /*0050*/  IADD3 R1, PT, PT, R1, -0x200, RZ ;  /* 0xfffffe0001017810 */ /* 0x001fe20007ffe0ff */
[----:B------:R-:W-:-:S02]  /*0060*/  HFMA2 R11, -RZ, RZ, 1.86328125, 56352 ;  /* 0x3f747ae1ff0b7431 */ /* 0x000fc400000001ff */
[----:B------:R-:W-:Y:S02]  /*0070*/  IMAD.MOV.U32 R9, RZ, RZ, 0x3f847ae1 ;  /* 0x3f847ae1ff097424 */ /* 0x000fe400078e00ff */
[----:B------:R-:W-:Y:S01]  /*0080*/  HFMA2 R18, -RZ, RZ, -3850, 0.006561279296875 ;  /* 0xeb851eb8ff127431 */ /* 0x000fe200000001ff */
[----:B------:R-:W-:Y:S01]  /*0090*/  MOV R10, 0x47ae147b ;  /* 0x47ae147b000a7802 */ /* 0x000fe20000000f00 */
[----:B------:R-:W2:Y:S01]  /*00a0*/  LDC R2, c[0x0][0x360] ;  /* 0x0000d800ff027b82 */ /* 0x000ea20000000800 */
[----:B------:R-:W-:Y:S01]  /*00b0*/  IMAD.MOV.U32 R16, RZ, RZ, -0x147ae148 ;  /* 0xeb851eb8ff107424 */ /* 0x000fe200078e00ff */
[----:B------:R-:W-:Y:S01]  /*00c0*/  MOV R17, 0x3f8eb851 ;  /* 0x3f8eb85100117802 */ /* 0x000fe20000000f00 */
[----:B------:R-:W-:Y:S01]  /*00d0*/  HFMA2 R4, -RZ, RZ, 7.6796875, 0.00109386444091796875 ;  /* 0x47ae147bff047431 */ /* 0x000fe200000001ff */
[----:B------:R-:W-:Y:S01]  /*00e0*/  MOV R19, 0x3f7eb851 ;  /* 0x3f7eb85100137802 */ /* 0x000fe20000000f00 */
[----:B------:R0:W-:Y:S01]  /*00f0*/  STL.128 [R1+0x70], R8 ;  /* 0x0000700801007387 */ /* 0x0001e20000100c00 */
[----:B------:R-:W-:Y:S01]  /*0100*/  HFMA2 R6, -RZ, RZ, 7.6796875, 0.00109386444091796875 ;  /* 0x47ae147bff067431 */ /* 0x000fe200000001ff */
[----:B------:R-:W-:Y:S01]  /*0110*/  MOV R5, 0x3f747ae1 ;  /* 0x3f747ae100057802 */ /* 0x000fe20000000f00 */
[----:B------:R-:W-:Y:S01]  /*0120*/  HFMA2 R13, -RZ, RZ, 1.873046875, -0.53955078125 ;  /* 0x3f7eb851ff0d7431 */ /* 0x000fe200000001ff */
[----:B------:R4:W-:Y:S01]  /*0130*/  STL.128 [R1+0xb0], R16 ;  /* 0x0000b01001007387 */ /* 0x0009e20000100c00 */
[----:B------:R-:W-:Y:S01]  /*0140*/  HFMA2 R15, -RZ, RZ, 1.888671875, -0.53955078125 ;  /* 0x3f8eb851ff0f7431 */ /* 0x000fe200000001ff */
[----:B------:R-:W-:Y:S01]  /*0150*/  MOV R7, 0x3f847ae1 ;  /* 0x3f847ae100077802 */ /* 0x000fe20000000f00 */
[----:B------:R-:W-:Y:S01]  /*0160*/  HFMA2 R20, -RZ, RZ, 7.6796875, 0.00109386444091796875 ;  /* 0x47ae147bff147431 */ /* 0x000fe200000001ff */
[----:B------:R-:W-:Y:S01]  /*0170*/  MOV R12, 0xeb851eb8 ;  /* 0xeb851eb8000c7802 */ /* 0x000fe20000000f00 */
[----:B------:R-:W-:Y:S01]  /*0180*/  HFMA2 R22, -RZ, RZ, 7.6796875, 0.00109386444091796875 ;  /* 0x47ae147bff167431 */ /* 0x000fe200000001ff */
[----:B------:R-:W-:Y:S01]  /*0190*/  MOV R14, 0xeb851eb8 ;  /* 0xeb851eb8000e7802 */ /* 0x000fe20000000f00 */
[----:B------:R5:W-:Y:S01]  /*01a0*/  STL.128 [R1+0x40], R4 ;  /* 0x0000400401007387 */ /* 0x000be20000100c00 */
[----:B------:R-:W-:Y:S01]  /*01b0*/  HFMA2 R27, -RZ, RZ, 1.91015625, 56352 ;  /* 0x3fa47ae1ff1b7431 */ /* 0x000fe200000001ff */
[----:B------:R-:W-:Y:S01]  /*01c0*/  MOV R21, 0x3f847ae1 ;  /* 0x3f847ae100157802 */ /* 0x000fe20000000f00 */
[----:B------:R-:W-:Y:S01]  /*01d0*/  HFMA2 R25, -RZ, RZ, 1.904296875, -0.53955078125 ;  /* 0x3f9eb851ff197431 */ /* 0x000fe200000001ff */
[----:B------:R3:W-:Y:S01]  /*01e0*/  STL.128 [R1+0x80], R12 ;  /* 0x0000800c01007387 */ /* 0x0007e20000100c00 */
[----:B0-----:R-:W-:Y:S01]  /*01f0*/  HFMA2 R10, -RZ, RZ, -3850, 0.006561279296875 ;  /* 0xeb851eb8ff0a7431 */ /* 0x001fe200000001ff */
[----:B------:R-:W-:Y:S01]  /*0200*/  MOV R9, 0x3fa47ae1 ;  /* 0x3fa47ae100097802 */ /* 0x000fe20000000f00 */
[----:B------:R-:W-:Y:S01]  /*0210*/  HFMA2 R29, -RZ, RZ, 1.89453125, 56352 ;  /* 0x3f947ae1ff1d7431 */ /* 0x000fe200000001ff */
[----:B-1----:R-:W-:Y:S01]  /*0220*/  SHF.R.U32.HI R3, RZ, 0x5, R0 ;  /* 0x00000005ff037819 */ /* 0x002fe20000011600 */
[----:B----4-:R-:W-:Y:S01]  /*0230*/  HFMA2 R16, -RZ, RZ, 7.6796875, 0.00109386444091796875 ;  /* 0x47ae147bff107431 */ /* 0x010fe200000001ff */
[----:B------:R-:W-:Y:S01]  /*0240*/  MOV R11, 0x3f9eb851 ;  /* 0x3f9eb851000b7802 */ /* 0x000fe20000000f00 */
[----:B------:R-:W-:-:S02]  /*0250*/  HFMA2 R19, -RZ, RZ, 1.87890625, 56352 ;  /* 0x3f847ae1ff137431 */ /* 0x000fc400000001ff */
[----:B------:R-:W-:Y:S01]  /*0260*/  IMAD.MOV.U32 R17, RZ, RZ, 0x3f947ae1 ;  /* 0x3f947ae1ff117424 */ /* 0x000fe200078e00ff */
[----:B------:R-:W-:Y:S01]  /*0270*/  MOV R18, 0x47ae147b ;  /* 0x47ae147b00127802 */ /* 0x000fe20000000f00 */
[----:B--2---:R-:W-:Y:S01]  /*0280*/  IMAD R3, R2, UR4, R3 ;  /* 0x0000000402037c24 */ /* 0x004fe2000f8e0203 */
[----:B------:R-:W-:Y:S01]  /*0290*/  LOP3.LUT R0, R0, 0x1f, RZ, 0xc0, !PT ;  /* 0x0000001f00007812 */ /* 0x000fe200078ec0ff */
[----:B------:R-:W-:Y:S01]  /*02a0*/  STL.128 [R1+0xe0], R8 ;  /* 0x0000e00801007387 */ /* 0x000fe20000100c00 */
[----:B-----5:R-:W-:Y:S02]  /*02b0*/  HFMA2 R6, -RZ, RZ, -3850, 0.006561279296875 ;  /* 0xeb851eb8ff067431 */ /* 0x020fe400000001ff */
[----:B------:R-:W-:Y:S01]  /*02c0*/  IMAD.MOV.U32 R23, RZ, RZ, 0x3f947ae1 ;  /* 0x3f947ae1ff177424 */ /* 0x000fe200078e00ff */
[----:B---3--:R-:W-:Y:S01]  /*02d0*/  ISETP.GE.AND P0, PT, R0, UR9, PT ;  /* 0x0000000900007c0c */ /* 0x008fe2000bf06270 */
[----:B------:R0:W-:Y:S01]  /*02e0*/  STL.128 [R1+0x120], R8 ;  /* 0x0001200801007387 */ /* 0x0001e20000100c00 */
[----:B------:R-:W-:Y:S01]  /*02f0*/  HFMA2 R13, -RZ, RZ, 1.904296875, -0.53955078125 ;  /* 0x3f9eb851ff0d7431 */ /* 0x000fe200000001ff */
[----:B------:R-:W-:Y:S01]  /*0300*/  MOV R26, 0x47ae147b ;  /* 0x47ae147b001a7802 */ /* 0x000fe20000000f00 */
[----:B------:R-:W-:Y:S01]  /*0310*/  HFMA2 R15, -RZ, RZ, 1.8974609375, 0.00019037723541259765625 ;  /* 0x3f970a3dff0f7431 */ /* 0x000fe200000001ff */
[----:B------:R1:W-:Y:S01]  /*0320*/  STL.128 [R1+0x130], R16 ;  /* 0x0001301001007387 */ /* 0x0003e20000100c00 */
[----:B------:R-:W-:Y:S01]  /*0330*/  MOV R24, 0xeb851eb8 ;  /* 0xeb851eb800187802 */ /* 0x000fe20000000f00 */
[----:B------:R-:W-:Y:S01]  /*0340*/  IMAD.MOV.U32 R30, RZ, RZ, 0x47ae147b ;  /* 0x47ae147bff1e7424 */ /* 0x000fe200078e00ff */
[----:B------:R-:W-:Y:S01]  /*0350*/  MOV R28, 0x47ae147b ;  /* 0x47ae147b001c7802 */ /* 0x000fe20000000f00 */
[----:B------:R-:W-:Y:S01]  /*0360*/  IMAD.MOV.U32 R4, RZ, RZ, 0x70a3d70a ;  /* 0x70a3d70aff047424 */ /* 0x000fe200078e00ff */
[----:B------:R-:W-:Y:S01]  /*0370*/  MOV R31, 0x3f847ae1 ;  /* 0x3f847ae1001f7802 */ /* 0x000fe20000000f00 */
[----:B------:R2:W-:Y:S01]  /*0380*/  STL.128 [R1+0xc0], R20 ;  /* 0x0000c01401007387 */ /* 0x0005e20000100c00 */
[----:B------:R-:W-:Y:S01]  /*0390*/  MOV R5, 0x3f970a3d ;  /* 0x3f970a3d00057802 */ /* 0x000fe20000000f00 */
[----:B------:R-:W-:Y:S01]  /*03a0*/  HFMA2 R32, -RZ, RZ, 7.6796875, 0.00109386444091796875 ;  /* 0x47ae147bff207431 */ /* 0x000fe200000001ff */
[----:B------:R-:W-:Y:S01]  /*03b0*/  MOV R7, 0x3f9eb851 ;  /* 0x3f9eb85100077802 */ /* 0x000fe20000000f00 */
[----:B------:R3:W-:Y:S01]  /*03c0*/  STL.128 [R1+0xd0], R24 ;  /* 0x0000d01801007387 */ /* 0x0007e20000100c00 */
[----:B------:R-:W-:Y:S01]  /*03d0*/  MOV R14, 0x70a3d70a ;  /* 0x70a3d70a000e7802 */ /* 0x000fe20000000f00 */
[----:B0-----:R-:W-:Y:S01]  /*03e0*/  HFMA2 R10, -RZ, RZ, 7.6796875, 0.00109386444091796875 ;  /* 0x47ae147bff0a7431 */ /* 0x001fe200000001ff */
[----:B------:R-:W-:Y:S01]  /*03f0*/  MOV R8, 0xeb851eb8 ;  /* 0xeb851eb800087802 */ /* 0x000fe20000000f00 */
[----:B------:R-:W-:Y:S01]  /*0400*/  IMAD.MOV.U32 R9, RZ, RZ, 0x3f8eb851 ;  /* 0x3f8eb851ff097424 */ /* 0x000fe200078e00ff */
[----:B------:R-:W-:Y:S01]  /*0410*/  MOV R11, 0x3f947ae1 ;  /* 0x3f947ae1000b7802 */ /* 0x000fe20000000f00 */
[----:B-1----:R-:W-:Y:S01]  /*0420*/  HFMA2 R18, -RZ, RZ, -3850, 0.006561279296875 ;  /* 0xeb851eb8ff127431 */ /* 0x002fe200000001ff */
[----:B------:R-:W-:Y:S01]  /*0430*/  MOV R19, 0x3f8eb851 ;  /* 0x3f8eb85100137802 */ /* 0x000fe20000000f00 */
[----:B------:R0:W-:Y:S01]  /*0440*/  STL.128 [R1+0xf0], R28 ;  /* 0x0000f01c01007387 */ /* 0x0001e20000100c00 */
[----:B------:R-:W-:Y:S01]  /*0450*/  ISETP.GE.OR P0, PT, R3, UR8, P0 ;  /* 0x0000000803007c0c */ /* 0x000fe20008706670 */
[----:B------:R-:W-:Y:S01]  /*0460*/  HFMA2 R34, -RZ, RZ, 7.6796875, 0.00109386444091796875 ;  /* 0x47ae147bff227431 */ /* 0x000fe200000001ff */
[----:B------:R-:W-:Y:S01]  /*0470*/  MOV R33, 0x3f847ae1 ;  /* 0x3f847ae100217802 */ /* 0x000fe20000000f00 */
[----:B------:R-:W-:Y:S01]  /*0480*/  STL.128 [R1+0x90], R4 ;  /* 0x0000900401007387 */ /* 0x000fe20000100c00 */
[----:B------:R-:W-:Y:S01]  /*0490*/  HFMA2 R36, -RZ, RZ, -3850, 0.006561279296875 ;  /* 0xeb851eb8ff247431 */ /* 0x000fe200000001ff */
[----:B------:R-:W-:Y:S01]  /*04a0*/  MOV R35, 0x3f947ae1 ;  /* 0x3f947ae100237802 */ /* 0x000fe20000000f00 */
[----:B------:R-:W-:Y:S01]  /*04b0*/  HFMA2 R39, -RZ, RZ, 1.91015625, 56352 ;  /* 0x3fa47ae1ff277431 */ /* 0x000fe200000001ff */
[----:B------:R1:W-:Y:S01]  /*04c0*/  STL.128 [R1+0x150], R4 ;  /* 0x0001500401007387 */ /* 0x0003e20000100c00 */
[----:B------:R-:W-:-:S02]  /*04d0*/  HFMA2 R41, -RZ, RZ, 1.873046875, -0.53955078125 ;  /* 0x3f7eb851ff297431 */ /* 0x000fc400000001ff */
[----:B------:R-:W-:Y:S02]  /*04e0*/  IMAD.MOV.U32 R37, RZ, RZ, 0x3f9eb851 ;  /* 0x3f9eb851ff257424 */ /* 0x000fe400078e00ff */
[----:B------:R-:W-:Y:S01]  /*04f0*/  HFMA2 R43, -RZ, RZ, 1.888671875, -0.53955078125 ;  /* 0x3f8eb851ff2b7431 */ /* 0x000fe200000001ff */
[----:B------:R-:W-:Y:S01]  /*0500*/  STL.128 [R1+0xa0], R12 ;  /* 0x0000a00c01007387 */ /* 0x000fe20000100c00 */
[----:B--2---:R-:W-:Y:S01]  /*0510*/  HFMA2 R22, -RZ, RZ, -3850, 0.006561279296875 ;  /* 0xeb851eb8ff167431 */ /* 0x004fe200000001ff */
[----:B------:R-:W-:Y:S01]  /*0520*/  MOV R38, 0x47ae147b ;  /* 0x47ae147b00267802 */ /* 0x000fe20000000f00 */
[----:B---3--:R-:W-:Y:S01]  /*0530*/  HFMA2 R24, -RZ, RZ, 7.6796875, 0.00109386444091796875 ;  /* 0x47ae147bff187431 */ /* 0x008fe200000001ff */
[----:B------:R2:W-:Y:S01]  /*0540*/  STL.128 [R1+0x160], R12 ;  /* 0x0001600c01007387 */ /* 0x0005e20000100c00 */
[----:B------:R-:W-:Y:S01]  /*0550*/  HFMA2 R27, -RZ, RZ, 1.87890625, 56352 ;  /* 0x3f847ae1ff1b7431 */ /* 0x000fe200000001ff */
[----:B------:R-:W-:Y:S01]  /*0560*/  MOV R40, 0xeb851eb8 ;  /* 0xeb851eb800287802 */ /* 0x000fe20000000f00 */
[----:B0-----:R-:W-:Y:S01]  /*0570*/  HFMA2 R29, -RZ, RZ, 1.87890625, 56352 ;  /* 0x3f847ae1ff1d7431 */ /* 0x001fe200000001ff */
[----:B------:R-:W-:Y:S01]  /*0580*/  STL.128 [R1+0x50], R8 ;  /* 0x0000500801007387 */ /* 0x000fe20000100c00 */
[----:B------:R-:W-:Y:S01]  /*0590*/  MOV R42, 0xeb851eb8 ;  /* 0xeb851eb8002a7802 */ /* 0x000fe20000000f00 */
[----:B------:R-:W-:Y:S01]  /*05a0*/  IMAD.MOV.U32 R20, RZ, RZ, -0x147ae148 ;  /* 0xeb851eb8ff147424 */ /* 0x000fe200078e00ff */
[----:B------:R-:W-:Y:S01]  /*05b0*/  MOV R21, 0x3f8eb851 ;  /* 0x3f8eb85100157802 */ /* 0x000fe20000000f00 */
[----:B------:R0:W-:Y:S01]  /*05c0*/  STL.128 [R1+0x190], R8 ;  /* 0x0001900801007387 */ /* 0x0001e20000100c00 */
[----:B-1----:R-:W-:Y:S01]  /*05d0*/  HFMA2 R4, -RZ, RZ, 7.6796875, 0.00109386444091796875 ;  /* 0x47ae147bff047431 */ /* 0x002fe200000001ff */
[----:B------:R-:W-:Y:S01]  /*05e0*/  MOV R23, 0x3f7eb851 ;  /* 0x3f7eb85100177802 */ /* 0x000fe20000000f00 */
[----:B------:R-:W-:Y:S01]  /*05f0*/  HFMA2 R7, -RZ, RZ, 1.86328125, 56352 ;  /* 0x3f747ae1ff077431 */ /* 0x000fe200000001ff */
[----:B------:R-:W-:Y:S01]  /*0600*/  STL.128 [R1+0x60], R16 ;  /* 0x0000601001007387 */ /* 0x000fe20000100c00 */
[----:B------:R-:W-:Y:S01]  /*0610*/  MOV R25, 0x3f747ae1 ;  /* 0x3f747ae100197802 */ /* 0x000fe20000000f00 */
[----:B------:R-:W-:Y:S01]  /*0620*/  IMAD.MOV.U32 R5, RZ, RZ, 0x3f647ae1 ;  /* 0x3f647ae1ff057424 */ /* 0x000fe200078e00ff */
[----:B------:R-:W-:Y:S01]  /*0630*/  MOV R31, 0x3f747ae1 ;  /* 0x3f747ae1001f7802 */ /* 0x000fe20000000f00 */
[----:B------:R1:W-:Y:S01]  /*0640*/  STL.128 [R1+0x1a0], R16 ;  /* 0x0001a01001007387 */ /* 0x0003e20000100c00 */
[----:B--2---:R-:W-:Y:S01]  /*0650*/  HFMA2 R13, -RZ, RZ, 1.87890625, 56352 ;  /* 0x3f847ae1ff0d7431 */ /* 0x004fe200000001ff */
[----:B------:R-:W-:Y:S01]  /*0660*/  MOV R6, 0x47ae147b ;  /* 0x47ae147b00067802 */ /* 0x000fe20000000f00 */
[----:B------:R-:W-:Y:S01]  /*0670*/  IMAD.MOV.U32 R15, RZ, RZ, 0x3f7eb851 ;  /* 0x3f7eb851ff0f7424 */ /* 0x000fe200078e00ff */
[----:B------:R-:W-:Y:S01]  /*0680*/  MOV R12, 0x47ae147b ;  /* 0x47ae147b000c7802 */ /* 0x000fe20000000f00 */
[----:B------:R2:W-:Y:S01]  /*0690*/  STL.128 [R1+0x100], R32 ;  /* 0x0001002001007387 */ /* 0x0005e20000100c00 */
[----:B------:R-:W-:Y:S01]  /*06a0*/  MOV R14, 0xeb851eb8 ;  /* 0xeb851eb8000e7802 */ /* 0x000fe20000000f00 */
[----:B0-----:R-:W-:Y:S01]  /*06b0*/  HFMA2 R11, -RZ, RZ, 1.87890625, 56352 ;  /* 0x3f847ae1ff0b7431 */ /* 0x001fe200000001ff */
[----:B------:R-:W-:Y:S01]  /*06c0*/  MOV R9, 0x3f7eb851 ;  /* 0x3f7eb85100097802 */ /* 0x000fe20000000f00 */
[----:B------:R2:W-:Y:S04]  /*06d0*/  STL.128 [R1+0x110], R36 ;  /* 0x0001102401007387 */ /* 0x0005e80000100c00 */
[----:B------:R2:W-:Y:S01]  /*06e0*/  STL.128 [R1+0x140], R40 ;  /* 0x0001402801007387 */ /* 0x0005e20000100c00 */
[----:B-1----:R-:W-:Y:S01]  /*06f0*/  HFMA2 R17, -RZ, RZ, 1.86328125, 56352 ;  /* 0x3f747ae1ff117431 */ /* 0x002fe200000001ff */
[----:B------:R-:W-:Y:S01]  /*0700*/  MOV R18, 0x47ae147b ;  /* 0x47ae147b00127802 */ /* 0x000fe20000000f00 */
[----:B------:R-:W-:Y:S01]  /*0710*/  HFMA2 R19, -RZ, RZ, 1.84765625, 56352 ;  /* 0x3f647ae1ff137431 */ /* 0x000fe200000001ff */
        /* <DEDUP_REMOVED lines=12> */
[----:B------:R-:W0:Y:S01]  /*07e0*/  LDCU UR6, c[0x0][0x394] ;  /* 0x00007280ff0677ac */ /* 0x000e220008000800 */
[----:B--2---:R-:W1:Y:S01]  /*07f0*/  LDC.64 R20, c[0x0][0x380] ;  /* 0x0000e000ff147b82 */ /* 0x004e620000000a00 */
[----:B------:R-:W-:Y:S01]  /*0800*/  IMAD R5, R0, UR8, R3 ;  /* 0x0000000800057c24 */ /* 0x000fe2000f8e0203 */
[----:B------:R-:W-:Y:S01]  /*0810*/  MOV R22, RZ ;  /* 0x000000ff00167202 */ /* 0x000fe20000000f00 */
[----:B------:R-:W2:Y:S01]  /*0820*/  LDCU.64 UR12, c[0x0][0x358] ;  /* 0x00006b00ff0c77ac */ /* 0x000ea20008000a00 */
[----:B------:R-:W-:Y:S01]  /*0830*/  MOV R12, RZ ;  /* 0x000000ff000c7202 */ /* 0x000fe20000000f00 */
[----:B0-----:R-:W-:Y:S01]  /*0840*/  UISETP.GE.AND UP0, UPT, UR6, URZ, UPT ;  /* 0x000000ff0600728c */ /* 0x001fe2000bf06270 */
[----:B-1----:R-:W-:-:S08]  /*0850*/  IMAD.WIDE R20, R5, 0x4, R20 ;  /* 0x0000000405147825 */ /* 0x002fd000078e0214 */
[----:B--2---:R-:W-:Y:S05]  /*0860*/  BRA.U !UP0, `(.L_x_88) ;  /* 0x0000001d08f87547 */ /* 0x004fea000b800000 */
[----:B------:R-:W2:Y:S01]  /*0870*/  LDG.E R6, desc[UR12][R20.64] ;  /* 0x0000000c14067981 */ /* 0x000ea2000c1e1900 */
[----:B------:R-:W0:Y:S01]  /*0880*/  LDC R2, c[0x0][0x390] ;  /* 0x0000e400ff027b82 */ /* 0x000e220000000800 */
[----:B------:R-:W-:Y:S01]  /*0890*/  UIADD3 UR6, UPT, UPT, UR6, 0x1, URZ ;  /* 0x0000000106067890 */ /* 0x000fe2000fffe0ff */
[----:B------:R-:W-:Y:S01]  /*08a0*/  HFMA2 R22, -RZ, RZ, 0, 0 ;  /* 0x00000000ff167431 */ /* 0x000fe200000001ff */
[----:B------:R-:W-:Y:S01]  /*08b0*/  MOV R12, RZ ;  /* 0x000000ff000c7202 */ /* 0x000fe20000000f00 */
[----:B------:R-:W-:Y:S01]  /*08c0*/  UMOV UR4, URZ ;  /* 0x000000ff00047c82 */ /* 0x000fe20008000000 */
[----:B------:R-:W-:Y:S02]  /*08d0*/  ULOP3.LUT UR7, UR6, 0xfffffff8, URZ, 0xc0, !UPT ;  /* 0xfffffff806077892 */ /* 0x000fe4000f8ec0ff */
[----:B------:R-:W-:Y:S02]  /*08e0*/  ULOP3.LUT UR9, UR6, 0x7, URZ, 0xc0, !UPT ;  /* 0x0000000706097892 */ /* 0x000fe4000f8ec0ff */
[----:B------:R-:W-:Y:S01]  /*08f0*/  UIADD3 UR8, UPT, UPT, -UR7, URZ, URZ ;  /* 0x000000ff07087290 */ /* 0x000fe2000fffe1ff */
[----:B0-----:R-:W-:-:S04]  /*0900*/  FADD R5, R2, R2 ;  /* 0x0000000202057221 */ /* 0x001fc80000000000 */
[----:B------:R-:W-:Y:S01]  /*0910*/  FMUL R5, R5, R2 ;  /* 0x0000000205057220 */ /* 0x000fe20000400000 */
[----:B--2---:R-:W-:-:S07]  /*0920*/  I2FP.F32.S32 R6, R6 ;  /* 0x0000000600067245 */ /* 0x004fce0000201400 */
.L_x_124:
[----:B------:R-:W0:Y:S01]  /*0930*/  LDC R4, c[0x0][0x394] ;  /* 0x0000e500ff047b82 */ /* 0x000e220000000800 */
[----:B------:R-:W1:Y:S01]  /*0940*/  LDCU UR5, c[0x0][0x388] ;  /* 0x00007100ff0577ac */ /* 0x000e620008000800 */
[----:B0-----:R-:W-:-:S05]  /*0950*/  VIADD R2, R4, UR4 ;  /* 0x0000000404027c36 */ /* 0x001fca0008000000 */
[----:B-----5:R-:W-:-:S06]  /*0960*/  LEA R18, R2, R1, 0x3 ;  /* 0x0000000102127211 */ /* 0x020fcc00078e18ff */
[----:B------:R-:W5:Y:S01]  /*0970*/  LDL.64 R18, [R18] ;  /* 0x0000000012127983 */ /* 0x000f620000100a00 */
[----:B------:R-:W-:Y:S02]  /*0980*/  ISETP.GE.U32.AND P0, PT, R4, 0x7, PT ;  /* 0x000000070400780c */ /* 0x000fe40003f06070 */
[----:B------:R-:W-:Y:S02]  /*0990*/  IADD3 R2, PT, PT, R0, UR4, RZ ;  /* 0x0000000400027c10 */ /* 0x000fe4000fffe0ff */
[----:B------:R-:W-:Y:S01]  /*09a0*/  ISETP.NE.AND P2, PT, R4, UR4, PT ;  /* 0x0000000404007c0c */ /* 0x000fe2000bf45270 */
[----:B------:R-:W-:Y:S02]  /*09b0*/  UIADD3 UR4, UPT, UPT, UR4, 0x1, URZ ;  /* 0x0000000104047890 */ /* 0x000fe4000fffe0ff */
[----:B-1----:R-:W-:Y:S01]  /*09c0*/  IMAD R7, R2, UR5, R3 ;  /* 0x0000000502077c24 */ /* 0x002fe2000f8e0203 */
[----:B------:R-:W-:-:S05]  /*09d0*/  UMOV UR5, URZ ;  /* 0x000000ff00057c82 */ /* 0x000fca0008000000 */
[----:B------:R-:W-:Y:S05]  /*09e0*/  @!P0 BRA `(.L_x_89) ;  /* 0x0000000c00d08947 */ /* 0x000fea0003800000 */
[----:B------:R-:W0:Y:S01]  /*09f0*/  LDC.64 R16, c[0x0][0x380] ;  /* 0x0000e000ff107b82 */ /* 0x000e220000000a00 */
[----:B------:R-:W-:Y:S01]  /*0a00*/  SHF.L.U32 R2, R4, 0x3, RZ ;  /* 0x0000000304027819 */ /* 0x000fe200000006ff */
[----:B------:R-:W-:Y:S01]  /*0a10*/  UMOV UR5, UR8 ;  /* 0x0000000800057c82 */ /* 0x000fe20008000000 */
[----:B------:R-:W-:Y:S02]  /*0a20*/  MOV R8, R7 ;  /* 0x0000000700087202 */ /* 0x000fe40000000f00 */
[----:B------:R-:W-:-:S07]  /*0a30*/  IADD3 R9, PT, PT, R2, 0x20, R1 ;  /* 0x0000002002097810 */ /* 0x000fce0007ffe001 */
.L_x_106:
[----:B0-----:R-:W-:Y:S01]  /*0a40*/  IMAD.WIDE R14, R8, 0x4, R16 ;  /* 0x00000004080e7825 */ /* 0x001fe200078e0210 */
[----:B------:R-:W2:Y:S04]  /*0a50*/  LDL.64 R30, [R9+-0x20] ;  /* 0xffffe000091e7983 */ /* 0x000ea80000100a00 */
[----:B------:R-:W3:Y:S01]  /*0a60*/  LDG.E R13, desc[UR12][R14.64] ;  /* 0x0000000c0e0d7981 */ /* 0x000ee2000c1e1900 */
[----:B------:R-:W0:Y:S01]  /*0a70*/  MUFU.RCP R4, R5 ;  /* 0x0000000500047308 */ /* 0x000e220000001000 */
[----:B------:R-:W-:Y:S01]  /*0a80*/  BSSY.RECONVERGENT B2, `(.L_x_90) ;  /* 0x000000f000027945 */ /* 0x000fe20003800200 */
[----:B0-----:R-:W-:-:S04]  /*0a90*/  FFMA R11, -R5, R4, 1 ;  /* 0x3f800000050b7423 */ /* 0x001fc80000000104 */
[----:B------:R-:W-:Y:S01]  /*0aa0*/  FFMA R11, R4, R11, R4 ;  /* 0x0000000b040b7223 */ /* 0x000fe20000000004 */
[----:B---3--:R-:W-:-:S05]  /*0ab0*/  I2FP.F32.S32 R13, R13 ;  /* 0x0000000d000d7245 */ /* 0x008fca0000201400 */
[----:B------:R-:W-:-:S04]  /*0ac0*/  FADD R2, R6, -R13 ;  /* 0x8000000d06027221 */ /* 0x000fc80000000000 */
        /* <DEDUP_REMOVED lines=8> */
[----:B------:R-:W-:Y:S05]  /*0b50*/  CALL.REL.NOINC `($__internal_1_$__cuda_sm3x_div_rn_noftz_f32_slowpath) ;  /* 0x0000001c00807944 */ /* 0x000fea0003c00000 */
[----:B------:R-:W-:-:S07]  /*0b60*/  MOV R4, R2 ;  /* 0x0000000200047202 */ /* 0x000fce0000000f00 */
.L_x_91:
[----:B------:R-:W-:Y:S05]  /*0b70*/  BSYNC.RECONVERGENT B2 ;  /* 0x0000000000027941 */ /* 0x000fea0003800200 */
.L_x_90:
[----:B------:R-:W2:Y:S04]  /*0b80*/  LDG.E R23, desc[UR12][R14.64+0x4] ;  /* 0x0000040c0e177981 */ /* 0x000ea8000c1e1900 */
        /* <DEDUP_REMOVED lines=13> */
[----:B------:R-:W-:Y:S01]  /*0c60*/  FADD R22, R25, R22 ;  /* 0x0000001619167221 */ /* 0x000fe20000000000 */
[----:B--2---:R-:W-:Y:S01]  /*0c70*/  I2FP.F32.S32 R23, R23 ;  /* 0x0000001700177245 */ /* 0x004fe20000201400 */
[----:B---3--:R-:W-:-:S04]  /*0c80*/  DMUL R30, R18, R10 ;  /* 0x0000000a121e7228 */ /* 0x008fc80000000000 */
[----:B------:R-:W-:-:S04]  /*0c90*/  FADD R2, R6, -R23 ;  /* 0x8000001706027221 */ /* 0x000fc80000000000 */
[----:B------:R-:W-:Y:S01]  /*0ca0*/  FMUL R28, R2, -R2 ;  /* 0x80000002021c7220 */ /* 0x000fe20000400000 */
[----:B------:R-:W-:-:S03]  /*0cb0*/  FFMA R2, R32, R27, R32 ;  /* 0x0000001b20027223 */ /* 0x000fc60000000020 */
[----:B------:R-:W0:Y:S01]  /*0cc0*/  FCHK P0, R28, R5 ;  /* 0x000000051c007302 */ /* 0x000e220000000000 */
[----:B------:R-:W-:-:S04]  /*0cd0*/  FFMA R27, R2, R28, RZ ;  /* 0x0000001c021b7223 */ /* 0x000fc800000000ff */
[----:B------:R-:W-:-:S04]  /*0ce0*/  FFMA R4, -R5, R27, R28 ;  /* 0x0000001b05047223 */ /* 0x000fc8000000011c */
[----:B------:R-:W-:Y:S01]  /*0cf0*/  FFMA R2, R2, R4, R27 ;  /* 0x0000000402027223 */ /* 0x000fe2000000001b */
[----:B0-----:R-:W-:Y:S06]  /*0d00*/  @!P0 BRA `(.L_x_93) ;  /* 0x00000000000c8947 */ /* 0x001fec0003800000 */
[----:B------:R-:W-:Y:S02]  /*0d10*/  MOV R2, R28 ;  /* 0x0000001c00027202 */ /* 0x000fe40000000f00 */
[----:B------:R-:W-:-:S07]  /*0d20*/  MOV R4, 0xd40 ;  /* 0x00000d4000047802 */ /* 0x000fce0000000f00 */
[----:B------:R-:W-:Y:S05]  /*0d30*/  CALL.REL.NOINC `($__internal_1_$__cuda_sm3x_div_rn_noftz_f32_slowpath) ;  /* 0x0000001c00087944 */ /* 0x000fea0003c00000 */
.L_x_93:
[----:B------:R-:W-:Y:S05]  /*0d40*/  BSYNC.RECONVERGENT B2 ;  /* 0x0000000000027941 */ /* 0x000fea0003800200 */
.L_x_92:
        /* <DEDUP_REMOVED lines=28> */
.L_x_95:
[----:B------:R-:W-:Y:S05]  /*0f10*/  BSYNC.RECONVERGENT B2 ;  /* 0x0000000000027941 */ /* 0x000fea0003800200 */
.L_x_94:
        /* <DEDUP_REMOVED lines=25> */
[----:B------:R-:W-:Y:S01]  /*10b0*/  IMAD.MOV.U32 R2, RZ, RZ, R28 ;  /* 0x000000ffff027224 */ /* 0x000fe200078e001c */
[----:B------:R-:W-:-:S07]  /*10c0*/  MOV R4, 0x10e0 ;  /* 0x000010e000047802 */ /* 0x000fce0000000f00 */
[----:B------:R-:W-:Y:S05]  /*10d0*/  CALL.REL.NOINC `($__internal_1_$__cuda_sm3x_div_rn_noftz_f32_slowpath) ;  /* 0x0000001800207944 */ /* 0x000fea0003c00000 */
.L_x_97:
[----:B------:R-:W-:Y:S05]  /*10e0*/  BSYNC.RECONVERGENT B2 ;  /* 0x0000000000027941 */ /* 0x000fea0003800200 */
.L_x_96:
[----:B------:R-:W2:Y:S04]  /*10f0*/  LDG.E R13, desc[UR12][R14.64+0x10] ;  /* 0x0000100c0e0d7981 */ /* 0x000ea8000c1e1900 */
        /* <DEDUP_REMOVED lines=27> */
.L_x_99:
[----:B------:R-:W-:Y:S05]  /*12b0*/  BSYNC.RECONVERGENT B2 ;  /* 0x0000000000027941 */ /* 0x000fea0003800200 */
.L_x_98:
[----:B------:R-:W2:Y:S04]  /*12c0*/  LDG.E R23, desc[UR12][R14.64+0x14] ;  /* 0x0000140c0e177981 */ /* 0x000ea8000c1e1900 */
        /* <DEDUP_REMOVED lines=27> */
.L_x_101:
[----:B------:R-:W-:Y:S05]  /*1480*/  BSYNC.RECONVERGENT B2 ;  /* 0x0000000000027941 */ /* 0x000fea0003800200 */
.L_x_100:
        /* <DEDUP_REMOVED lines=28> */
.L_x_103:
[----:B------:R-:W-:Y:S05]  /*1650*/  BSYNC.RECONVERGENT B2 ;  /* 0x0000000000027941 */ /* 0x000fea0003800200 */
.L_x_102:
[----:B------:R0:W2:Y:S04]  /*1660*/  LDG.E R23, desc[UR12][R14.64+0x1c] ;  /* 0x00001c0c0e177981 */ /* 0x0000a8000c1e1900 */
        /* <DEDUP_REMOVED lines=14> */
[----:B--2---:R-:W-:-:S05]  /*1750*/  I2FP.F32.S32 R23, R23 ;  /* 0x0000001700177245 */ /* 0x004fca0000201400 */
[----:B------:R-:W-:-:S04]  /*1760*/  FADD R2, R6, -R23 ;  /* 0x8000001706027221 */ /* 0x000fc80000000000 */
        /* <DEDUP_REMOVED lines=11> */
.L_x_105:
[----:B------:R-:W-:Y:S05]  /*1820*/  BSYNC.RECONVERGENT B2 ;  /* 0x0000000000027941 */ /* 0x000fea0003800200 */
.L_x_104:
        /* <DEDUP_REMOVED lines=16> */
.L_x_89:
[----:B------:R-:W-:-:S09]  /*1930*/  UISETP.NE.AND UP0, UPT, UR9, URZ, UPT ;  /* 0x000000ff0900728c */ /* 0x000fd2000bf05270 */
[----:B------:R-:W-:Y:S05]  /*1940*/  BRA.U !UP0, `(.L_x_107) ;  /* 0x0000000d08bc7547 */ /* 0x000fea000b800000 */
[----:B------:R-:W-:-:S04]  /*1950*/  UIADD3 UR10, UPT, UPT, UR9, -0x1, URZ ;  /* 0xffffffff090a7890 */ /* 0x000fc8000fffe0ff */
[----:B------:R-:W-:-:S09]  /*1960*/  UISETP.GE.U32.AND UP0, UPT, UR10, 0x3, UPT ;  /* 0x000000030a00788c */ /* 0x000fd2000bf06070 */
[----:B------:R-:W-:Y:S05]  /*1970*/  BRA.U !UP0, `(.L_x_108) ;  /* 0x0000000508f87547 */ /* 0x000fea000b800000 */
[----:B------:R-:W0:Y:S01]  /*1980*/  LDC.64 R14, c[0x0][0x380] ;  /* 0x0000e000ff0e7b82 */ /* 0x000e220000000a00 */
[----:B------:R-:W-:-:S07]  /*1990*/  IADD3 R9, PT, PT, R7, UR5, RZ ;  /* 0x0000000507097c10 */ /* 0x000fce000fffe0ff */
[----:B------:R-:W1:Y:S01]  /*19a0*/  LDC R2, c[0x0][0x394] ;  /* 0x0000e500ff027b82 */ /* 0x000e620000000800 */
[----:B0-----:R-:W-:-:S05]  /*19b0*/  IMAD.WIDE R14, R9, 0x4, R14 ;  /* 0x00000004090e7825 */ /* 0x001fca00078e020e */
[----:B------:R-:W2:Y:S01]  /*19c0*/  LDG.E R13, desc[UR12][R14.64] ;  /* 0x0000000c0e0d7981 */ /* 0x000ea2000c1e1900 */
[----:B-1----:R-:W-:-:S05]  /*19d0*/  VIADD R2, R2, UR5 ;  /* 0x0000000502027c36 */ /* 0x002fca0008000000 */
[----:B------:R-:W-:-:S05]  /*19e0*/  LEA R4, R2, R1, 0x3 ;  /* 0x0000000102047211 */ /* 0x000fca00078e18ff */
[----:B------:R-:W3:Y:S01]  /*19f0*/  LDL.64 R16, [R4] ;  /* 0x0000000004107983 */ /* 0x000ee20000100a00 */
[----:B------:R-:W0:Y:S01]  /*1a00*/  MUFU.RCP R8, R5 ;  /* 0x0000000500087308 */ /* 0x000e220000001000 */
[----:B------:R-:W-:Y:S01]  /*1a10*/  BSSY.RECONVERGENT B2, `(.L_x_109) ;  /* 0x000000f000027945 */ /* 0x000fe20003800200 */
[----:B0-----:R-:W-:Y:S01]  /*1a20*/  FFMA R9, -R5, R8, 1 ;  /* 0x3f80000005097423 */ /* 0x001fe20000000108 */
[----:B--2---:R-:W-:-:S05]  /*1a30*/  I2FP.F32.S32 R13, R13 ;  /* 0x0000000d000d7245 */ /* 0x004fca0000201400 */
[----:B------:R-:W-:-:S04]  /*1a40*/  FADD R2, R6, -R13 ;  /* 0x8000000d06027221 */ /* 0x000fc80000000000 */
[----:B------:R-:W-:Y:S01]  /*1a50*/  FMUL R10, R2, -R2 ;  /* 0x80000002020a7220 */ /* 0x000fe20000400000 */
[----:B------:R-:W-:-:S03]  /*1a60*/  FFMA R2, R8, R9, R8 ;  /* 0x0000000908027223 */ /* 0x000fc60000000008 */
[----:B------:R-:W0:Y:S01]  /*1a70*/  FCHK P0, R10, R5 ;  /* 0x000000050a007302 */ /* 0x000e220000000000 */
[----:B------:R-:W-:Y:S01]  /*1a80*/  FFMA R8, R2, R10, RZ ;  /* 0x0000000a02087223 */ /* 0x000fe200000000ff */
[----:B---3-5:R-:W-:-:S03]  /*1a90*/  DMUL R16, R18, R16 ;  /* 0x0000001012107228 */ /* 0x028fc60000000000 */
[----:B------:R-:W-:-:S04]  /*1aa0*/  FFMA R9, -R5, R8, R10 ;  /* 0x0000000805097223 */ /* 0x000fc8000000010a */
[----:B------:R-:W-:Y:S01]  /*1ab0*/  FFMA R2, R2, R9, R8 ;  /* 0x0000000902027223 */ /* 0x000fe20000000008 */
[----:B0-----:R-:W-:Y:S06]  /*1ac0*/  @!P0 BRA `(.L_x_110) ;  /* 0x00000000000c8947 */ /* 0x001fec0003800000 */
[----:B------:R-:W-:Y:S02]  /*1ad0*/  MOV R2, R10 ;  /* 0x0000000a00027202 */ /* 0x000fe40000000f00 */
[----:B------:R-:W-:-:S07]  /*1ae0*/  MOV R4, 0x1b00 ;  /* 0x00001b0000047802 */ /* 0x000fce0000000f00 */
[----:B------:R-:W-:Y:S05]  /*1af0*/  CALL.REL.NOINC `($__internal_1_$__cuda_sm3x_div_rn_noftz_f32_slowpath) ;  /* 0x0000000c00987944 */ /* 0x000fea0003c00000 */
.L_x_110:
[----:B------:R-:W-:Y:S05]  /*1b00*/  BSYNC.RECONVERGENT B2 ;  /* 0x0000000000027941 */ /* 0x000fea0003800200 */
.L_x_109:
[----:B------:R-:W0:Y:S01]  /*1b10*/  LDC R8, c[0x0][0x394] ;  /* 0x0000e500ff087b82 */ /* 0x000e220000000800 */
[----:B------:R-:W2:Y:S01]  /*1b20*/  LDG.E R9, desc[UR12][R14.64+0x4] ;  /* 0x0000040c0e097981 */ /* 0x000ea2000c1e1900 */
[----:B0-----:R-:W-:-:S04]  /*1b30*/  IADD3 R8, PT, PT, R8, UR5, RZ ;  /* 0x0000000508087c10 */ /* 0x001fc8000fffe0ff */
[----:B------:R-:W-:-:S05]  /*1b40*/  LEA R8, R8, R1, 0x3 ;  /* 0x0000000108087211 */ /* 0x000fca00078e18ff */
        /* <DEDUP_REMOVED lines=13> */
[----:B------:R-:W-:Y:S01]  /*1c20*/  FADD R22, R22, R25 ;  /* 0x0000001916167221 */ /* 0x000fe20000000000 */
[----:B--2---:R-:W-:-:S05]  /*1c30*/  I2FP.F32.S32 R9, R9 ;  /* 0x0000000900097245 */ /* 0x004fca0000201400 */
[----:B------:R-:W-:-:S04]  /*1c40*/  FADD R2, R6, -R9 ;  /* 0x8000000906027221 */ /* 0x000fc80000000000 */
[----:B------:R-:W-:Y:S01]  /*1c50*/  FMUL R26, R2, -R2 ;  /* 0x80000002021a7220 */ /* 0x000fe20000400000 */
[----:B------:R-:W-:-:S03]  /*1c60*/  FFMA R2, R28, R17, R28 ;  /* 0x000000111c027223 */ /* 0x000fc6000000001c */
[----:B------:R-:W0:Y:S01]  /*1c70*/  FCHK P0, R26, R5 ;  /* 0x000000051a007302 */ /* 0x000e220000000000 */
[----:B------:R-:W-:-:S04]  /*1c80*/  FFMA R27, R2, R26, RZ ;  /* 0x0000001a021b7223 */ /* 0x000fc800000000ff */
[----:B------:R-:W-:-:S04]  /*1c90*/  FFMA R4, -R5, R27, R26 ;  /* 0x0000001b05047223 */ /* 0x000fc8000000011a */
[----:B------:R-:W-:Y:S01]  /*1ca0*/  FFMA R2, R2, R4, R27 ;  /* 0x0000000402027223 */ /* 0x000fe2000000001b */
[----:B---3--:R-:W-:Y:S01]  /*1cb0*/  DMUL R16, R18, R10 ;  /* 0x0000000a12107228 */ /* 0x008fe20000000000 */
[----:B0-----:R-:W-:Y:S10]  /*1cc0*/  @!P0 BRA `(.L_x_112) ;  /* 0x00000000000c8947 */ /* 0x001ff40003800000 */
[----:B------:R-:W-:Y:S02]  /*1cd0*/  MOV R2, R26 ;  /* 0x0000001a00027202 */ /* 0x000fe40000000f00 */
[----:B------:R-:W-:-:S07]  /*1ce0*/  MOV R4, 0x1d00 ;  /* 0x00001d0000047802 */ /* 0x000fce0000000f00 */
[----:B------:R-:W-:Y:S05]  /*1cf0*/  CALL.REL.NOINC `($__internal_1_$__cuda_sm3x_div_rn_noftz_f32_slowpath) ;  /* 0x0000000c00187944 */ /* 0x000fea0003c00000 */
.L_x_112:
[----:B------:R-:W-:Y:S05]  /*1d00*/  BSYNC.RECONVERGENT B2 ;  /* 0x0000000000027941 */ /* 0x000fea0003800200 */
.L_x_111:
[----:B------:R-:W2:Y:S04]  /*1d10*/  LDG.E R13, desc[UR12][R14.64+0x8] ;  /* 0x0000080c0e0d7981 */ /* 0x000ea8000c1e1900 */
        /* <DEDUP_REMOVED lines=27> */
.L_x_114:
[----:B------:R-:W-:Y:S05]  /*1ed0*/  BSYNC.RECONVERGENT B2 ;  /* 0x0000000000027941 */ /* 0x000fea0003800200 */
.L_x_113:
[----:B------:R0:W2:Y:S04]  /*1ee0*/  LDG.E R9, desc[UR12][R14.64+0xc] ;  /* 0x00000c0c0e097981 */ /* 0x0000a8000c1e1900 */
[----:B------:R1:W3:Y:S01]  /*1ef0*/  LDL.64 R10, [R8+0x18] ;  /* 0x00001800080a7983 */ /* 0x0002e20000100a00 */
        /* <DEDUP_REMOVED lines=15> */
[----:B-1----:R-:W-:Y:S01]  /*1ff0*/  FMUL R8, R2, -R2 ;  /* 0x8000000202087220 */ /* 0x002fe20000400000 */
        /* <DEDUP_REMOVED lines=10> */
.L_x_116:
[----:B------:R-:W-:Y:S05]  /*20a0*/  BSYNC.RECONVERGENT B2 ;  /* 0x0000000000027941 */ /* 0x000fea0003800200 */
.L_x_115:
        /* <DEDUP_REMOVED lines=11> */
.L_x_108:
[----:B------:R-:W-:-:S09]  /*2160*/  ULOP3.LUT UP0, URZ, UR6, 0x3, URZ, 0xc0, !UPT ;  /* 0x0000000306ff7892 */ /* 0x000fd2000f80c0ff */
[----:B------:R-:W-:Y:S05]  /*2170*/  BRA.U !UP0, `(.L_x_107) ;  /* 0x0000000508b07547 */ /* 0x000fea000b800000 */
[----:B------:R-:W0:Y:S02]  /*2180*/  LDC R2, c[0x0][0x394] ;  /* 0x0000e500ff027b82 */ /* 0x000e240000000800 */
[----:B0-----:R-:W-:-:S13]  /*2190*/  LOP3.LUT P0, RZ, R2, 0x3, RZ, 0xc0, !PT ;  /* 0x0000000302ff7812 */ /* 0x001fda000780c0ff */
[----:B------:R-:W-:Y:S05]  /*21a0*/  @!P0 BRA `(.L_x_117) ;  /* 0x0000000400108947 */ /* 0x000fea0003800000 */
[----:B------:R-:W0:Y:S01]  /*21b0*/  LDC.64 R8, c[0x0][0x380] ;  /* 0x0000e000ff087b82 */ /* 0x000e220000000a00 */
[----:B------:R-:W-:-:S04]  /*21c0*/  VIADD R11, R7, UR5 ;  /* 0x00000005070b7c36 */ /* 0x000fc80008000000 */
[----:B0-----:R-:W-:-:S05]  /*21d0*/  IMAD.WIDE R8, R11, 0x4, R8 ;  /* 0x000000040b087825 */ /* 0x001fca00078e0208 */
[----:B------:R-:W2:Y:S01]  /*21e0*/  LDG.E R13, desc[UR12][R8.64] ;  /* 0x0000000c080d7981 */ /* 0x000ea2000c1e1900 */
[----:B------:R-:W-:-:S04]  /*21f0*/  IADD3 R2, PT, PT, R2, UR5, RZ ;  /* 0x0000000502027c10 */ /* 0x000fc8000fffe0ff */
        /* <DEDUP_REMOVED lines=8> */
[----:B------:R-:W-:Y:S01]  /*2280*/  FFMA R2, R4, R11, R4 ;  /* 0x0000000b04027223 */ /* 0x000fe20000000004 */
[----:B---3-5:R-:W-:Y:S02]  /*2290*/  DMUL R14, R18, R14 ;  /* 0x0000000e120e7228 */ /* 0x028fe40000000000 */
        /* <DEDUP_REMOVED lines=8> */
[----:B------:R-:W-:-:S07]  /*2320*/  MOV R4, R2 ;  /* 0x0000000200047202 */ /* 0x000fce0000000f00 */
.L_x_119:
[----:B------:R-:W-:Y:S05]  /*2330*/  BSYNC.RECONVERGENT B2 ;  /* 0x0000000000027941 */ /* 0x000fea0003800200 */
.L_x_118:
[----:B------:R-:W0:Y:S01]  /*2340*/  LDC R2, c[0x0][0x394] ;  /* 0x0000e500ff027b82 */ /* 0x000e220000000800 */
[----:B------:R-:W2:Y:S01]  /*2350*/  LDG.E R9, desc[UR12][R8.64+0x4] ;  /* 0x0000040c08097981 */ /* 0x000ea2000c1e1900 */
[----:B0-----:R-:W-:-:S04]  /*2360*/  IADD3 R2, PT, PT, R2, UR5, RZ ;  /* 0x0000000502027c10 */ /* 0x001fc8000fffe0ff */
[----:B------:R-:W-:-:S05]  /*2370*/  LEA R2, R2, R1, 0x3 ;  /* 0x0000000102027211 */ /* 0x000fca00078e18ff */
[----:B------:R0:W3:Y:S01]  /*2380*/  LDL.64 R10, [R2+0x8] ;  /* 0x00000800020a7983 */ /* 0x0000e20000100a00 */
[----:B------:R-:W-:Y:S01]  /*2390*/  FMUL R4, R4, 1.4426950216293334961 ;  /* 0x3fb8aa3b04047820 */ /* 0x000fe20000400000 */
[----:B------:R-:W-:Y:S01]  /*23a0*/  MUFU.RCP R24, R5 ;  /* 0x0000000500187308 */ /* 0x000fe20000001000 */
[----:B------:R-:W-:Y:S03]  /*23b0*/  BSSY.RECONVERGENT B2, `(.L_x_120) ;  /* 0x0000018000027945 */ /* 0x000fe60003800200 */
[----:B------:R-:W-:-:S13]  /*23c0*/  FSETP.GEU.AND P0, PT, R4, -126, PT ;  /* 0xc2fc00000400780b */ /* 0x000fda0003f0e000 */
[----:B------:R-:W-:-:S04]  /*23d0*/  @!P0 FMUL R4, R4, 0.5 ;  /* 0x3f00000004048820 */ /* 0x000fc80000400000 */
[----:B------:R-:W1:Y:S02]  /*23e0*/  MUFU.EX2 R23, R4 ;  /* 0x0000000400177308 */ /* 0x000e640000000800 */
[----:B-1----:R-:W-:-:S06]  /*23f0*/  @!P0 FMUL R23, R23, R23 ;  /* 0x0000001717178220 */ /* 0x002fcc0000400000 */
[----:B------:R-:W1:Y:S02]  /*2400*/  F2F.F64.F32 R16, R23 ;  /* 0x0000001700107310 */ /* 0x000e640000201800 */
[----:B-1----:R-:W-:Y:S01]  /*2410*/  DMUL R16, R14, R16 ;  /* 0x000000100e107228 */ /* 0x002fe20000000000 */
[----:B------:R-:W-:-:S09]  /*2420*/  FFMA R15, -R5, R24, 1 ;  /* 0x3f800000050f7423 */ /* 0x000fd20000000118 */
[----:B------:R-:W1:Y:S02]  /*2430*/  F2F.F32.F64 R17, R16 ;  /* 0x0000001000117310 */ /* 0x000e640000301000 */
[----:B-1----:R-:W-:Y:S01]  /*2440*/  FFMA R12, R13, R17, R12 ;  /* 0x000000110d0c7223 */ /* 0x002fe2000000000c */
[----:B------:R-:W-:Y:S01]  /*2450*/  FADD R22, R22, R17 ;  /* 0x0000001116167221 */ /* 0x000fe20000000000 */
[----:B--2---:R-:W-:-:S05]  /*2460*/  I2FP.F32.S32 R9, R9 ;  /* 0x0000000900097245 */ /* 0x004fca0000201400 */
[----:B0-----:R-:W-:-:S04]  /*2470*/  FADD R2, R6, -R9 ;  /* 0x8000000906027221 */ /* 0x001fc80000000000 */
        /* <DEDUP_REMOVED lines=11> */
.L_x_121:
[----:B------:R-:W-:Y:S05]  /*2530*/  BSYNC.RECONVERGENT B2 ;  /* 0x0000000000027941 */ /* 0x000fea0003800200 */
.L_x_120:
        /* <DEDUP_REMOVED lines=11> */
.L_x_117:
[----:B------:R-:W0:Y:S02]  /*25f0*/  LDC R2, c[0x0][0x394] ;  /* 0x0000e500ff027b82 */ /* 0x000e240000000800 */
[----:B0-----:R-:W-:-:S13]  /*2600*/  LOP3.LUT P0, RZ, R2, 0x1, RZ, 0xc0, !PT ;  /* 0x0000000102ff7812 */ /* 0x001fda000780c0ff */
[----:B------:R-:W-:Y:S05]  /*2610*/  @P0 BRA `(.L_x_107) ;  /* 0x0000000000880947 */ /* 0x000fea0003800000 */
[----:B------:R-:W0:Y:S01]  /*2620*/  LDC.64 R8, c[0x0][0x380] ;  /* 0x0000e000ff087b82 */ /* 0x000e220000000a00 */
[----:B------:R-:W-:-:S04]  /*2630*/  VIADD R7, R7, UR5 ;  /* 0x0000000507077c36 */ /* 0x000fc80008000000 */
[----:B0-----:R-:W-:-:S05]  /*2640*/  IMAD.WIDE R8, R7, 0x4, R8 ;  /* 0x0000000407087825 */ /* 0x001fca00078e0208 */
[----:B------:R-:W2:Y:S01]  /*2650*/  LDG.E R7, desc[UR12][R8.64] ;  /* 0x0000000c08077981 */ /* 0x000ea2000c1e1900 */
[----:B------:R-:W-:-:S04]  /*2660*/  IADD3 R2, PT, PT, R2, UR5, RZ ;  /* 0x0000000502027c10 */ /* 0x000fc8000fffe0ff */
[----:B------:R-:W-:-:S06]  /*2670*/  LEA R10, R2, R1, 0x3 ;  /* 0x00000001020a7211 */ /* 0x000fcc00078e18ff */
[----:B------:R-:W3:Y:S01]  /*2680*/  LDL.64 R10, [R10] ;  /* 0x000000000a0a7983 */ /* 0x000ee20000100a00 */
[----:B------:R-:W0:Y:S01]  /*2690*/  MUFU.RCP R4, R5 ;  /* 0x0000000500047308 */ /* 0x000e220000001000 */
[----:B------:R-:W-:Y:S01]  /*26a0*/  BSSY.RECONVERGENT B2, `(.L_x_122) ;  /* 0x000000f000027945 */ /* 0x000fe20003800200 */
[----:B0-----:R-:W-:Y:S01]  /*26b0*/  FFMA R13, -R5, R4, 1 ;  /* 0x3f800000050d7423 */ /* 0x001fe20000000104 */
[----:B--2---:R-:W-:-:S05]  /*26c0*/  I2FP.F32.S32 R7, R7 ;  /* 0x0000000700077245 */ /* 0x004fca0000201400 */
[----:B------:R-:W-:-:S04]  /*26d0*/  FADD R2, R6, -R7 ;  /* 0x8000000706027221 */ /* 0x000fc80000000000 */
[----:B------:R-:W-:Y:S01]  /*26e0*/  FMUL R14, R2, R2 ;  /* 0x00000002020e7220 */ /* 0x000fe20000400000 */
        /* <DEDUP_REMOVED lines=10> */
.L_x_123:
[----:B------:R-:W-:Y:S05]  /*2790*/  BSYNC.RECONVERGENT B2 ;  /* 0x0000000000027941 */ /* 0x000fea0003800200 */
.L_x_122:
        /* <DEDUP_REMOVED lines=10> */
.L_x_107:
[----:B------:R-:W-:Y:S05]  /*2840*/  @P2 BRA `(.L_x_124) ;  /* 0xffffffe000382947 */ /* 0x000fea000383ffff */
.L_x_88:
[----:B------:R-:W0:Y:S01]  /*2850*/  MUFU.RCP R3, R22 ;  /* 0x0000001600037308 */ /* 0x000e220000001000 */
[----:B------:R-:W-:Y:S07]  /*2860*/  BSSY.RECONVERGENT B2, `(.L_x_125) ;  /* 0x000000c000027945 */ /* 0x000fee0003800200 */
[----:B------:R-:W1:Y:S01]  /*2870*/  FCHK P0, R12, R22 ;  /* 0x000000160c007302 */ /* 0x000e620000000000 */
[----:B0-----:R-:W-:-:S04]  /*2880*/  FFMA R0, R3, -R22, 1 ;  /* 0x3f80000003007423 */ /* 0x001fc80000000816 */
[----:B------:R-:W-:-:S04]  /*2890*/  FFMA R3, R3, R0, R3 ;  /* 0x0000000003037223 */ /* 0x000fc80000000003 */
[----:B------:R-:W-:-:S04]  /*28a0*/  FFMA R5, R3, R12, RZ ;  /* 0x0000000c03057223 */ /* 0x000fc800000000ff */
[----:B------:R-:W-:-:S04]  /*28b0*/  FFMA R0, R5, -R22, R12 ;  /* 0x8000001605007223 */ /* 0x000fc8000000000c */
[----:B------:R-:W-:Y:S01]  /*28c0*/  FFMA R2, R3, R0, R5 ;  /* 0x0000000003027223 */ /* 0x000fe20000000005 */
[----:B-1----:R-:W-:Y:S06]  /*28d0*/  @!P0 BRA `(.L_x_126) ;  /* 0x0000000000108947 */ /* 0x002fec0003800000 */
[----:B------:R-:W-:Y:S02]  /*28e0*/  MOV R2, R12 ;  /* 0x0000000c00027202 */ /* 0x000fe40000000f00 */
[----:B------:R-:W-:Y:S02]  /*28f0*/  MOV R5, R22 ;  /* 0x0000001600057202 */ /* 0x000fe40000000f00 */
[----:B------:R-:W-:-:S07]  /*2900*/  MOV R4, 0x2920 ;  /* 0x0000292000047802 */ /* 0x000fce0000000f00 */
[----:B-----5:R-:W-:Y:S05]  /*2910*/  CALL.REL.NOINC `($__internal_1_$__cuda_sm3x_div_rn_noftz_f32_slowpath) ;  /* 0x0000000000107944 */ /* 0x020fea0003c00000 */
.L_x_126:
[----:B------:R-:W-:Y:S05]  /*2920*/  BSYNC.RECONVERGENT B2 ;  /* 0x0000000000027941 */ /* 0x000fea0003800200 */
.L_x_125:
[----:B------:R-:W0:Y:S02]  /*2930*/  F2I.TRUNC.NTZ R3, R2 ;  /* 0x0000000200037305 */ /* 0x000e24000020f100 */
[----:B0-----:R-:W-:Y:S01]  /*2940*/  STG.E desc[UR12][R20.64], R3 ;  /* 0x0000000314007986 */ /* 0x001fe2000c10190c */
[----:B------:R-:W-:Y:S05]  /*2950*/  EXIT ;  /* 0x000000000000794d */ /* 0x000fea0003800000 */
        .weak           $__internal_1_$__cuda_sm3x_div_rn_noftz_f32_slowpath
        .type           $__internal_1_$__cuda_sm3x_div_rn_noftz_f32_slowpath,@function
        .size           $__internal_1_$__cuda_sm3x_div_rn_noftz_f32_slowpath,(.L_x_356 - $__internal_1_$__cuda_sm3x_div_rn_noftz_f32_slowpath)
$__internal_1_$__cuda_sm3x_div_rn_noftz_f32_slowpath:
[--C-:B------:R-:W-:Y:S01]  /*2960*/  SHF.R.U32.HI R10, RZ, 0x17, R5.reuse ;  /* 0x00000017ff0a7819 */ /* 0x100fe20000011605 */
[----:B------:R-:W-:Y:S01]  /*2970*/  BSSY.RECONVERGENT B0, `(.L_x_127) ;  /* 0x0000063000007945 */ /* 0x000fe20003800200 */
[----:B------:R-:W-:Y:S01]  /*2980*/  SHF.R.U32.HI R24, RZ, 0x17, R2 ;  /* 0x00000017ff187819 */ /* 0x000fe20000011602 */
[----:B------:R-:W-:Y:S01]  /*2990*/  IMAD.MOV.U32 R27, RZ, RZ, R5 ;  /* 0x000000ffff1b7224 */ /* 0x000fe200078e0005 */
[----:B------:R-:W-:Y:S02]  /*29a0*/  LOP3.LUT R10, R10, 0xff, RZ, 0xc0, !PT ;  /* 0x000000ff0a0a7812 */ /* 0x000fe400078ec0ff */
[----:B------:R-:W-:Y:S02]  /*29b0*/  LOP3.LUT R24, R24, 0xff, RZ, 0xc0, !PT ;  /* 0x000000ff18187812 */ /* 0x000fe400078ec0ff */
[----:B------:R-:W-:Y:S02]  /*29c0*/  IADD3 R25, PT, PT, R10, -0x1, RZ ;  /* 0xffffffff0a197810 */ /* 0x000fe40007ffe0ff */
[----:B------:R-:W-:-:S02]  /*29d0*/  IADD3 R26, PT, PT, R24, -0x1, RZ ;  /* 0xffffffff181a7810 */ /* 0x000fc40007ffe0ff */
[----:B------:R-:W-:-:S04]  /*29e0*/  ISETP.GT.U32.AND P0, PT, R25, 0xfd, PT ;  /* 0x000000fd1900780c */ /* 0x000fc80003f04070 */
        /* <DEDUP_REMOVED lines=9> */
[C---:B------:R-:W-:Y:S02]  /*2a80*/  FSETP.NEU.FTZ.AND P3, PT, |R2|.reuse, +INF , PT ;  /* 0x7f8000000200780b */ /* 0x040fe40003f7d200 */
        /* <DEDUP_REMOVED lines=16> */
.L_x_128:
[----:B------:R-:W-:Y:S01]  /*2b90*/  LEA R28, R10, 0xc0800000, 0x17 ;  /* 0xc08000000a1c7811 */ /* 0x000fe200078eb8ff */
[----:B------:R-:W-:Y:S03]  /*2ba0*/  BSSY.RECONVERGENT B1, `(.L_x_133) ;  /* 0x0000036000017945 */ /* 0x000fe60003800200 */
[----:B------:R-:W-:Y:S02]  /*2bb0*/  IADD3 R28, PT, PT, -R28, R27, RZ ;  /* 0x0000001b1c1c7210 */ /* 0x000fe40007ffe1ff */
[----:B------:R-:W-:Y:S02]  /*2bc0*/  IADD3 R27, PT, PT, R24, -0x7f, RZ ;  /* 0xffffff81181b7810 */ /* 0x000fe40007ffe0ff */
[----:B------:R-:W0:Y:S01]  /*2bd0*/  MUFU.RCP R26, R28 ;  /* 0x0000001c001a7308 */ /* 0x000e220000001000 */
[----:B------:R-:W-:Y:S02]  /*2be0*/  FADD.FTZ R25, -R28, -RZ ;  /* 0x800000ff1c197221 */ /* 0x000fe40000010100 */
[----:B------:R-:W-:-:S02]  /*2bf0*/  IMAD R2, R27, -0x800000, R2 ;  /* 0xff8000001b027824 */ /* 0x000fc400078e0202 */
[----:B0-----:R-:W-:-:S04]  /*2c00*/  FFMA R29, R26, R25, 1 ;  /* 0x3f8000001a1d7423 */ /* 0x001fc80000000019 */
[----:B------:R-:W-:-:S04]  /*2c10*/  FFMA R29, R26, R29, R26 ;  /* 0x0000001d1a1d7223 */ /* 0x000fc8000000001a */
[----:B------:R-:W-:-:S04]  /*2c20*/  FFMA R24, R2, R29, RZ ;  /* 0x0000001d02187223 */ /* 0x000fc800000000ff */
[----:B------:R-:W-:-:S04]  /*2c30*/  FFMA R26, R25, R24, R2 ;  /* 0x00000018191a7223 */ /* 0x000fc80000000002 */
[----:B------:R-:W-:Y:S01]  /*2c40*/  FFMA R26, R29, R26, R24 ;  /* 0x0000001a1d1a7223 */ /* 0x000fe20000000018 */
[----:B------:R-:W-:-:S03]  /*2c50*/  IADD3 R24, PT, PT, R27, 0x7f, -R10 ;  /* 0x0000007f1b187810 */ /* 0x000fc60007ffe80a */
[----:B------:R-:W-:Y:S01]  /*2c60*/  FFMA R25, R25, R26, R2 ;  /* 0x0000001a19197223 */ /* 0x000fe20000000002 */
[----:B------:R-:W-:-:S03]  /*2c70*/  IADD3 R11, PT, PT, R24, R11, RZ ;  /* 0x0000000b180b7210 */ /* 0x000fc60007ffe0ff */
[----:B------:R-:W-:-:S05]  /*2c80*/  FFMA R2, R29, R25, R26 ;  /* 0x000000191d027223 */ /* 0x000fca000000001a */
[----:B------:R-:W-:-:S04]  /*2c90*/  SHF.R.U32.HI R10, RZ, 0x17, R2 ;  /* 0x00000017ff0a7819 */ /* 0x000fc80000011602 */
[----:B------:R-:W-:-:S05]  /*2ca0*/  LOP3.LUT R10, R10, 0xff, RZ, 0xc0, !PT ;  /* 0x000000ff0a0a7812 */ /* 0x000fca00078ec0ff */
[----:B------:R-:W-:-:S05]  /*2cb0*/  IMAD.IADD R10, R10, 0x1, R11 ;  /* 0x000000010a0a7824 */ /* 0x000fca00078e020b */
        /* <DEDUP_REMOVED lines=32> */
.L_x_135:
[----:B------:R-:W-:-:S04]  /*2ec0*/  LOP3.LUT R2, R2, 0x80000000, RZ, 0xc0, !PT ;  /* 0x8000000002027812 */ /* 0x000fc800078ec0ff */
[----:B------:R-:W-:Y:S01]  /*2ed0*/  LOP3.LUT R2, R2, 0x7f800000, RZ, 0xfc, !PT ;  /* 0x7f80000002027812 */ /* 0x000fe200078efcff */
[----:B------:R-:W-:Y:S06]  /*2ee0*/  BRA `(.L_x_136) ;  /* 0x0000000000047947 */ /* 0x000fec0003800000 */
.L_x_134:
[----:B------:R-:W-:-:S07]  /*2ef0*/  LEA R2, R11, R2, 0x17 ;  /* 0x000000020b027211 */ /* 0x000fce00078eb8ff */
.L_x_136:
[----:B------:R-:W-:Y:S05]  /*2f00*/  BSYNC.RECONVERGENT B1 ;  /* 0x0000000000017941 */ /* 0x000fea0003800200 */
.L_x_133:
[----:B------:R-:W-:Y:S05]  /*2f10*/  BRA `(.L_x_137) ;  /* 0x0000000000207947 */ /* 0x000fea0003800000 */
.L_x_132:
[----:B------:R-:W-:-:S04]  /*2f20*/  LOP3.LUT R2, R27, 0x80000000, R2, 0x48, !PT ;  /* 0x800000001b027812 */ /* 0x000fc800078e4802 */
[----:B------:R-:W-:Y:S01]  /*2f30*/  LOP3.LUT R2, R2, 0x7f800000, RZ, 0xfc, !PT ;  /* 0x7f80000002027812 */ /* 0x000fe200078efcff */
[----:B------:R-:W-:Y:S06]  /*2f40*/  BRA `(.L_x_137) ;  /* 0x0000000000147947 */ /* 0x000fec0003800000 */
.L_x_131:
[----:B------:R-:W-:Y:S01]  /*2f50*/  LOP3.LUT R2, R27, 0x80000000, R2, 0x48, !PT ;  /* 0x800000001b027812 */ /* 0x000fe200078e4802 */
[----:B------:R-:W-:Y:S06]  /*2f60*/  BRA `(.L_x_137) ;  /* 0x00000000000c7947 */ /* 0x000fec0003800000 */
.L_x_130:
[----:B------:R-:W0:Y:S01]  /*2f70*/  MUFU.RSQ R2, -QNAN ;  /* 0xffc0000000027908 */ /* 0x000e220000001400 */
[----:B------:R-:W-:Y:S05]  /*2f80*/  BRA `(.L_x_137) ;  /* 0x0000000000047947 */ /* 0x000fea0003800000 */
.L_x_129:
[----:B------:R-:W-:-:S07]  /*2f90*/  FADD.FTZ R2, R2, R5 ;  /* 0x0000000502027221 */ /* 0x000fce0000010000 */
.L_x_137:
[----:B------:R-:W-:Y:S05]  /*2fa0*/  BSYNC.RECONVERGENT B0 ;  /* 0x0000000000007941 */ /* 0x000fea0003800200 */
.L_x_127:
[----:B------:R-:W-:Y:S01]  /*2fb0*/  HFMA2 R11, -RZ, RZ, 0, 0 ;  /* 0x00000000ff0b7431 */ /* 0x000fe200000001ff */
[----:B------:R-:W-:-:S04]  /*2fc0*/  MOV R10, R4 ;  /* 0x00000004000a7202 */ /* 0x000fc80000000f00 */
[----:B0-----:R-:W-:Y:S05]  /*2fd0*/  RET.REL.NODEC R10 `(_Z18d_bilateral_filterIiEvPT_iifi) ;  /* 0xffffffd00a087950 */ /* 0x001fea0003c3ffff */
.L_x_138:
        /* <DEDUP_REMOVED lines=10> */
.L_x_356:


//--------------------- .text._Z11test_kernelIiEvPT_S1_S1_m --------------------------
	.section	.text._Z11test_kernelIiEvPT_S1_S1_m,"ax",@progbits
	.align	128
        .global         _Z11test_kernelIiEvPT_S1_S1_m
        .type           _Z11test_kernelIiEvPT_S1_S1_m,@function
        .size           _Z11test_kernelIiEvPT_S1_S1_m,(.L_x_375 - _Z11test_kernelIiEvPT_S1_S1_m)
        .other          _Z11test_kernelIiEvPT_S1_S1_m,@"STO_CUDA_ENTRY STV_DEFAULT"
_Z11test_kernelIiEvPT_S1_S1_m:
.text._Z11test_kernelIiEvPT_S1_S1_m:
        /* <DEDUP_REMOVED lines=13> */
[----:B------:R-:W-:Y:S02]  /*00d0*/  HFMA2 R11, -RZ, RZ, 0, 0 ;  /* 0x00000000ff0b7431 */ /* 0x000fe400000001ff */
[----:B------:R-:W-:Y:S01]  /*00e0*/  IMAD.MOV.U32 R17, RZ, RZ, RZ ;  /* 0x000000ffff117224 */ /* 0x000fe200078e00ff */
[----:B------:R-:W1:Y:S01]  /*00f0*/  LDCU.64 UR8, c[0x0][0x358] ;  /* 0x00006b00ff0877ac */ /* 0x000e620008000a00 */
[----:B0-----:R-:W-:-:S07]  /*0100*/  IMAD R13, R13, UR6, RZ ;  /* 0x000000060d0d7c24 */ /* 0x001fce000f8e02ff */
.L_x_140:
[----:B0-----:R-:W0:Y:S01]  /*0110*/  LDC.64 R4, c[0x0][0x388] ;  /* 0x0000e200ff047b82 */ /* 0x001e220000000a00 */
[----:B------:R-:W2:Y:S01]  /*0120*/  LDCU.64 UR6, c[0x0][0x390] ;  /* 0x00007200ff0677ac */ /* 0x000ea20008000a00 */
[C---:B------:R-:W-:Y:S02]  /*0130*/  SHF.L.U32 R15, R0.reuse, 0x2, RZ ;  /* 0x00000002000f7819 */ /* 0x040fe400000006ff */
[----:B------:R-:W-:-:S04]  /*0140*/  SHF.L.U64.HI R10, R0, 0x2, R11 ;  /* 0x00000002000a7819 */ /* 0x000fc8000001020b */
[----:B------:R-:W3:Y:S01]  /*0150*/  LDC.64 R2, c[0x0][0x380] ;  /* 0x0000e000ff027b82 */ /* 0x000ee20000000a00 */
[----:B--2---:R-:W-:-:S04]  /*0160*/  IADD3 R8, P4, PT, R15, UR6, RZ ;  /* 0x000000060f087c10 */ /* 0x004fc8000ff9e0ff */
[----:B------:R-:W-:Y:S02]  /*0170*/  IADD3.X R9, PT, PT, R10, UR7, RZ, P4, !PT ;  /* 0x000000070a097c10 */ /* 0x000fe4000a7fe4ff */
[----:B0-----:R-:W-:-:S03]  /*0180*/  IADD3 R4, P2, P3, R15, 0x8, R4 ;  /* 0x000000080f047810 */ /* 0x001fc60007b5e004 */
[----:B-1----:R-:W2:Y:S01]  /*0190*/  LDG.E R14, desc[UR8][R8.64] ;  /* 0x00000008080e7981 */ /* 0x002ea2000c1e1900 */
[----:B------:R-:W-:Y:S02]  /*01a0*/  IADD3.X R5, PT, PT, R10, R5, RZ, P2, P3 ;  /* 0x000000050a057210 */ /* 0x000fe400017e64ff */
[----:B---3--:R-:W-:-:S03]  /*01b0*/  IADD3 R6, P0, P1, R15, 0x4, R2 ;  /* 0x000000040f067810 */ /* 0x008fc6000791e002 */
[----:B------:R-:W3:Y:S01]  /*01c0*/  LDG.E R19, desc[UR8][R4.64+-0x8] ;  /* 0xfffff80804137981 */ /* 0x000ee2000c1e1900 */
[----:B------:R-:W-:-:S05]  /*01d0*/  IADD3.X R7, PT, PT, R10, R3, RZ, P0, P1 ;  /* 0x000000030a077210 */ /* 0x000fca00007e24ff */
[----:B------:R-:W3:Y:S01]  /*01e0*/  LDG.E R12, desc[UR8][R6.64+-0x4] ;  /* 0xfffffc08060c7981 */ /* 0x000ee2000c1e1900 */
[----:B--2---:R-:W-:-:S04]  /*01f0*/  IMAD.IADD R14, R14, 0x1, R17 ;  /* 0x000000010e0e7824 */ /* 0x004fc800078e0211 */
[----:B---3--:R-:W-:-:S05]  /*0200*/  IMAD R12, R12, R19, R14 ;  /* 0x000000130c0c7224 */ /* 0x008fca00078e020e */
[C---:B------:R-:W-:Y:S02]  /*0210*/  ISETP.GT.AND P0, PT, R12.reuse, 0x4, PT ;  /* 0x000000040c00780c */ /* 0x040fe40003f04270 */
[----:B------:R-:W-:-:S11]  /*0220*/  IADD3 R21, PT, PT, R12, -0x14, RZ ;  /* 0xffffffec0c157810 */ /* 0x000fd60007ffe0ff */
[----:B------:R-:W-:Y:S02]  /*0230*/  @!P0 IMAD R21, R12, 0x2, -R19 ;  /* 0x000000020c158824 */ /* 0x000fe400078e0a13 */
[----:B------:R-:W2:Y:S04]  /*0240*/  LDG.E R12, desc[UR8][R6.64] ;  /* 0x00000008060c7981 */ /* 0x000ea8000c1e1900 */
[----:B------:R0:W-:Y:S04]  /*0250*/  STG.E desc[UR8][R6.64+-0x4], R21 ;  /* 0xfffffc1506007986 */ /* 0x0001e8000c101908 */
[----:B------:R1:W3:Y:S04]  /*0260*/  LDG.E R14, desc[UR8][R8.64+0xc] ;  /* 0x00000c08080e7981 */ /* 0x0002e8000c1e1900 */
[----:B------:R-:W2:Y:S01]  /*0270*/  LDG.E R19, desc[UR8][R4.64] ;  /* 0x0000000804137981 */ /* 0x000ea2000c1e1900 */
[----:B------:R-:W-:-:S02]  /*0280*/  IADD3 R16, P2, PT, R4, 0x10, RZ ;  /* 0x0000001004107810 */ /* 0x000fc40007f5e0ff */
[----:B------:R-:W-:Y:S02]  /*0290*/  IADD3 R20, P1, PT, R6, 0x8, RZ ;  /* 0x0000000806147810 */ /* 0x000fe40007f3e0ff */
[----:B-1----:R-:W-:-:S04]  /*02a0*/  IADD3 R8, P3, PT, R8, 0x18, RZ ;  /* 0x0000001808087810 */ /* 0x002fc80007f7e0ff */
[----:B------:R-:W-:Y:S01]  /*02b0*/  IADD3.X R9, PT, PT, RZ, R9, RZ, P3, !PT ;  /* 0x00000009ff097210 */ /* 0x000fe20001ffe4ff */
[----:B---3--:R-:W-:-:S04]  /*02c0*/  IMAD.IADD R14, R21, 0x1, R14 ;  /* 0x00000001150e7824 */ /* 0x008fc800078e020e */
[----:B--2---:R-:W-:-:S05]  /*02d0*/  IMAD R12, R12, R19, R14 ;  /* 0x000000130c0c7224 */ /* 0x004fca00078e020e */
[C---:B------:R-:W-:Y:S02]  /*02e0*/  ISETP.GT.AND P0, PT, R12.reuse, 0x4, PT ;  /* 0x000000040c00780c */ /* 0x040fe40003f04270 */
[----:B------:R-:W-:-:S11]  /*02f0*/  IADD3 R17, PT, PT, R12, -0x14, RZ ;  /* 0xffffffec0c117810 */ /* 0x000fd60007ffe0ff */
[----:B------:R-:W-:-:S05]  /*0300*/  @!P0 IMAD R17, R12, 0x2, -R19 ;  /* 0x000000020c118824 */ /* 0x000fca00078e0a13 */
[----:B------:R1:W-:Y:S01]  /*0310*/  STG.E desc[UR8][R6.64], R17 ;  /* 0x0000001106007986 */ /* 0x0003e2000c101908 */
[----:B------:R-:W-:-:S05]  /*0320*/  IADD3 R0, P0, PT, R13, R0, RZ ;  /* 0x000000000d007210 */ /* 0x000fca0007f1e0ff */
[----:B------:R-:W-:Y:S01]  /*0330*/  IMAD.X R11, RZ, RZ, R11, P0 ;  /* 0x000000ffff0b7224 */ /* 0x000fe200000e060b */
[----:B------:R-:W-:Y:S01]  /*0340*/  ISETP.GE.U32.AND P0, PT, R0, UR4, PT ;  /* 0x0000000400007c0c */ /* 0x000fe2000bf06070 */
[----:B------:R-:W-:Y:S01]  /*0350*/  IMAD.MOV.U32 R12, RZ, RZ, RZ ;  /* 0x000000ffff0c7224 */ /* 0x000fe200078e00ff */
[----:B------:R-:W-:Y:S01]  /*0360*/  MOV R14, 0x2 ;  /* 0x00000002000e7802 */ /* 0x000fe20000000f00 */
[----:B------:R-:W-:Y:S01]  /*0370*/  IMAD.X R19, RZ, RZ, R5, P2 ;  /* 0x000000ffff137224 */ /* 0x000fe200010e0605 */
[----:B------:R-:W-:Y:S02]  /*0380*/  ISETP.GE.U32.AND.EX P0, PT, R11, UR5, PT, P0 ;  /* 0x000000050b007c0c */ /* 0x000fe4000bf06100 */
[----:B01----:R-:W-:-:S11]  /*0390*/  IADD3.X R21, PT, PT, RZ, R7, RZ, P1, !PT ;  /* 0x00000007ff157210 */ /* 0x003fd60000ffe4ff */
.L_x_139:
[----:B------:R-:W-:Y:S01]  /*03a0*/  IMAD.MOV.U32 R6, RZ, RZ, R8 ;  /* 0x000000ffff067224 */ /* 0x000fe200078e0008 */
[----:B------:R-:W-:Y:S01]  /*03b0*/  MOV R7, R9 ;  /* 0x0000000900077202 */ /* 0x000fe20000000f00 */
[----:B------:R-:W-:Y:S01]  /*03c0*/  IMAD.MOV.U32 R8, RZ, RZ, R16 ;  /* 0x000000ffff087224 */ /* 0x000fe200078e0010 */
[----:B------:R-:W-:Y:S01]  /*03d0*/  MOV R9, R19 ;  /* 0x0000001300097202 */ /* 0x000fe20000000f00 */
[----:B------:R-:W-:Y:S01]  /*03e0*/  IMAD.MOV.U32 R4, RZ, RZ, R20 ;  /* 0x000000ffff047224 */ /* 0x000fe200078e0014 */
[----:B------:R-:W-:Y:S01]  /*03f0*/  MOV R5, R21 ;  /* 0x0000001500057202 */ /* 0x000fe20000000f00 */
[----:B------:R-:W2:Y:S04]  /*0400*/  LDG.E R18, desc[UR8][R6.64] ;  /* 0x0000000806127981 */ /* 0x000ea8000c1e1900 */
[----:B------:R-:W3:Y:S04]  /*0410*/  LDG.E R16, desc[UR8][R4.64+-0x4] ;  /* 0xfffffc0804107981 */ /* 0x000ee8000c1e1900 */
        /* <DEDUP_REMOVED lines=8> */
[----:B------:R-:W3:Y:S04]  /*04a0*/  LDG.E R18, desc[UR8][R6.64+0xc] ;  /* 0x00000c0806127981 */ /* 0x000ee8000c1e1900 */
[----:B------:R-:W2:Y:S01]  /*04b0*/  LDG.E R19, desc[UR8][R8.64] ;  /* 0x0000000808137981 */ /* 0x000ea2000c1e1900 */
[----:B---3--:R-:W-:-:S04]  /*04c0*/  IMAD.IADD R18, R17, 0x1, R18 ;  /* 0x0000000111127824 */ /* 0x008fc800078e0212 */
[----:B--2---:R-:W-:-:S05]  /*04d0*/  IMAD R16, R16, R19, R18 ;  /* 0x0000001310107224 */ /* 0x004fca00078e0212 */
[C---:B------:R-:W-:Y:S02]  /*04e0*/  ISETP.GT.AND P1, PT, R16.reuse, 0x4, PT ;  /* 0x000000041000780c */ /* 0x040fe40003f24270 */
[----:B------:R-:W-:-:S11]  /*04f0*/  IADD3 R21, PT, PT, R16, -0x14, RZ ;  /* 0xffffffec10157810 */ /* 0x000fd60007ffe0ff */
[----:B------:R-:W-:Y:S02]  /*0500*/  @!P1 IMAD R21, R16, 0x2, -R19 ;  /* 0x0000000210159824 */ /* 0x000fe400078e0a13 */
[----:B------:R-:W2:Y:S04]  /*0510*/  LDG.E R16, desc[UR8][R4.64+0x4] ;  /* 0x0000040804107981 */ /* 0x000ea8000c1e1900 */
[----:B------:R1:W-:Y:S04]  /*0520*/  STG.E desc[UR8][R4.64], R21 ;  /* 0x0000001504007986 */ /* 0x0003e8000c101908 */
[----:B------:R-:W3:Y:S04]  /*0530*/  LDG.E R18, desc[UR8][R6.64+0x18] ;  /* 0x0000180806127981 */ /* 0x000ee8000c1e1900 */
[----:B0-----:R-:W2:Y:S01]  /*0540*/  LDG.E R17, desc[UR8][R8.64+0x8] ;  /* 0x0000080808117981 */ /* 0x001ea2000c1e1900 */
        /* <DEDUP_REMOVED lines=12> */
[----:B-1----:R-:W-:-:S11]  /*0610*/  IADD3 R21, PT, PT, R16, -0x14, RZ ;  /* 0xffffffec10157810 */ /* 0x002fd60007ffe0ff */
        /* <DEDUP_REMOVED lines=8> */
[----:B0-----:R-:W-:-:S11]  /*06a0*/  IADD3 R19, PT, PT, R16, -0x14, RZ ;  /* 0xffffffec10137810 */ /* 0x001fd60007ffe0ff */
        /* <DEDUP_REMOVED lines=112> */
[----:B-1----:R-:W2:Y:S01]  /*0db0*/  LDG.E R21, desc[UR8][R8.64+0x80] ;  /* 0x0000800808157981 */ /* 0x002ea2000c1e1900 */
[----:B------:R-:W-:Y:S01]  /*0dc0*/  IADD3 R20, P2, PT, R4, 0x48, RZ ;  /* 0x0000004804147810 */ /* 0x000fe20007f5e0ff */
[----:B---3--:R-:W-:-:S04]  /*0dd0*/  IMAD.IADD R18, R19, 0x1, R18 ;  /* 0x0000000113127824 */ /* 0x008fc800078e0212 */
[----:B--2---:R-:W-:-:S05]  /*0de0*/  IMAD R16, R16, R21, R18 ;  /* 0x0000001510107224 */ /* 0x004fca00078e0212 */
[C---:B------:R-:W-:Y:S02]  /*0df0*/  ISETP.GT.AND P1, PT, R16.reuse, 0x4, PT ;  /* 0x000000041000780c */ /* 0x040fe40003f24270 */
[----:B------:R-:W-:-:S11]  /*0e00*/  IADD3 R17, PT, PT, R16, -0x14, RZ ;  /* 0xffffffec10117810 */ /* 0x000fd60007ffe0ff */
[----:B------:R-:W-:Y:S01]  /*0e10*/  @!P1 IMAD R17, R16, 0x2, -R21 ;  /* 0x0000000210119824 */ /* 0x000fe200078e0a15 */
[----:B------:R-:W-:-:S04]  /*0e20*/  IADD3 R14, P1, PT, R14, 0x12, RZ ;  /* 0x000000120e0e7810 */ /* 0x000fc80007f3e0ff */
[----:B------:R1:W-:Y:S01]  /*0e30*/  STG.E desc[UR8][R4.64+0x40], R17 ;  /* 0x0000401104007986 */ /* 0x0003e2000c101908 */
[----:B------:R-:W-:Y:S01]  /*0e40*/  IMAD.X R12, RZ, RZ, R12, P1 ;  /* 0x000000ffff0c7224 */ /* 0x000fe200008e060c */
[----:B------:R-:W-:-:S04]  /*0e50*/  ISETP.NE.U32.AND P1, PT, R14, 0xa6a, PT ;  /* 0x00000a6a0e00780c */ /* 0x000fc80003f25070 */
[----:B------:R-:W-:Y:S02]  /*0e60*/  ISETP.NE.AND.EX P1, PT, R12, RZ, PT, P1 ;  /* 0x000000ff0c00720c */ /* 0x000fe40003f25310 */
[----:B------:R-:W-:Y:S02]  /*0e70*/  IADD3 R16, P3, PT, R8, 0x90, RZ ;  /* 0x0000009008107810 */ /* 0x000fe40007f7e0ff */
[----:B------:R-:W-:Y:S02]  /*0e80*/  IADD3 R8, P4, PT, R6, 0xd8, RZ ;  /* 0x000000d806087810 */ /* 0x000fe40007f9e0ff */
[----:B------:R-:W-:Y:S01]  /*0e90*/  IADD3.X R21, PT, PT, RZ, R5, RZ, P2, !PT ;  /* 0x00000005ff157210 */ /* 0x000fe200017fe4ff */
[----:B0-----:R-:W-:Y:S01]  /*0ea0*/  IMAD.X R19, RZ, RZ, R9, P3 ;  /* 0x000000ffff137224 */ /* 0x001fe200018e0609 */
[----:B------:R-:W-:-:S05]  /*0eb0*/  IADD3.X R9, PT, PT, RZ, R7, RZ, P4, !PT ;  /* 0x00000007ff097210 */ /* 0x000fca00027fe4ff */
[----:B-1----:R-:W-:Y:S05]  /*0ec0*/  @P1 BRA `(.L_x_139) ;  /* 0xfffffff400341947 */ /* 0x002fea000383ffff */
[----:B------:R-:W-:-:S05]  /*0ed0*/  IADD3 R2, P1, PT, R15, R2, RZ ;  /* 0x000000020f027210 */ /* 0x000fca0007f3e0ff */
[----:B------:R-:W-:-:S05]  /*0ee0*/  IMAD.X R3, R10, 0x1, R3, P1 ;  /* 0x000000010a037824 */ /* 0x000fca00008e0603 */
[----:B------:R0:W-:Y:S01]  /*0ef0*/  STG.E desc[UR8][R2.64], R17 ;  /* 0x0000001102007986 */ /* 0x0001e2000c101908 */
[----:B------:R-:W-:Y:S05]  /*0f00*/  @!P0 BRA `(.L_x_140) ;  /* 0xfffffff000808947 */ /* 0x000fea000383ffff */
[----:B------:R-:W-:Y:S05]  /*0f10*/  EXIT ;  /* 0x000000000000794d */ /* 0x000fea0003800000 */
.L_x_141:
        /* <DEDUP_REMOVED lines=14> */
.L_x_375:


//--------------------- .text._Z27multiply_add_kernel_defaultIiEvPT_m --------------------------
	.section	.text._Z27multiply_add_kernel_defaultIiEvPT_m,"ax",@progbits
	.align	128
        .global         _Z27multiply_add_kernel_defaultIiEvPT_m
        .type           _Z27multiply_add_kernel_defaultIiEvPT_m,@function
        .size           _Z27multiply_add_kernel_defaultIiEvPT_m,(.L_x_376 - _Z27multiply_add_kernel_defaultIiEvPT_m)
        .other          _Z27multiply_add_kernel_defaultIiEvPT_m,@"STO_CUDA_ENTRY STV_DEFAULT"
_Z27multiply_add_kernel_defaultIiEvPT_m:
.text._Z27multiply_add_kernel_defaultIiEvPT_m:
        /* <DEDUP_REMOVED lines=16> */
.L_x_143:
[----:B0-----:R-:W0:Y:S02]  /*0100*/  LDCU.64 UR6, c[0x0][0x380] ;  /* 0x00007000ff0677ac */ /* 0x001e240008000a00 */
[----:B0-----:R-:W-:-:S04]  /*0110*/  LEA R12, P0, R0, UR6, 0x2 ;  /* 0x00000006000c7c11 */ /* 0x001fc8000f8010ff */
[----:B------:R-:W-:-:S05]  /*0120*/  LEA.HI.X R13, R0, UR7, R2, 0x2, P0 ;  /* 0x00000007000d7c11 */ /* 0x000fca00080f1402 */
[----:B-1----:R-:W2:Y:S04]  /*0130*/  LDG.E R18, desc[UR8][R12.64] ;  /* 0x000000080c127981 */ /* 0x002ea8000c1e1900 */
[----:B------:R-:W3:Y:S04]  /*0140*/  LDG.E R14, desc[UR8][R12.64+0x8] ;  /* 0x000008080c0e7981 */ /* 0x000ee8000c1e1900 */
[----:B------:R-:W4:Y:S01]  /*0150*/  LDG.E R4, desc[UR8][R12.64+0x4] ;  /* 0x000004080c047981 */ /* 0x000f22000c1e1900 */
[----:B------:R-:W-:Y:S01]  /*0160*/  IADD3 R0, P0, PT, R3, R0, RZ ;  /* 0x0000000003007210 */ /* 0x000fe20007f1e0ff */
[----:B------:R-:W-:-:S02]  /*0170*/  IMAD.MOV.U32 R6, RZ, RZ, RZ ;  /* 0x000000ffff067224 */ /* 0x000fc400078e00ff */
[----:B------:R-:W-:Y:S01]  /*0180*/  IMAD.MOV.U32 R5, RZ, RZ, RZ ;  /* 0x000000ffff057224 */ /* 0x000fe200078e00ff */
[----:B------:R-:W-:Y:S02]  /*0190*/  IADD3.X R2, PT, PT, RZ, R2, RZ, P0, !PT ;  /* 0x00000002ff027210 */ /* 0x000fe400007fe4ff */
[----:B------:R-:W-:-:S04]  /*01a0*/  ISETP.GE.U32.AND P0, PT, R0, UR4, PT ;  /* 0x0000000400007c0c */ /* 0x000fc8000bf06070 */
[----:B------:R-:W-:Y:S01]  /*01b0*/  ISETP.GE.U32.AND.EX P0, PT, R2, UR5, PT, P0 ;  /* 0x0000000502007c0c */ /* 0x000fe2000bf06100 */
[----:B--2---:R-:W0:Y:S08]  /*01c0*/  I2F.F64 R18, R18 ;  /* 0x0000001200127312 */ /* 0x004e300000201c00 */
[----:B---3--:R-:W1:Y:S01]  /*01d0*/  I2F.F64 R14, R14 ;  /* 0x0000000e000e7312 */ /* 0x008e620000201c00 */
[----:B----4-:R-:W-:-:S07]  /*01e0*/  I2FP.F32.S32 R4, R4 ;  /* 0x0000000400047245 */ /* 0x010fce0000201400 */
.L_x_142:
[C---:B------:R-:W-:Y:S01]  /*01f0*/  IADD3 R10, P1, PT, R6.reuse, 0x1, RZ ;  /* 0x00000001060a7810 */ /* 0x040fe20007f3e0ff */
[----:B------:R-:W-:Y:S01]  /*0200*/  UMOV UR6, 0xc0000000 ;  /* 0xc000000000067882 */ /* 0x000fe20000000000 */
[----:B------:R-:W-:Y:S01]  /*0210*/  MOV R7, R5 ;  /* 0x0000000500077202 */ /* 0x000fe20000000f00 */
[----:B------:R-:W-:Y:S02]  /*0220*/  UMOV UR7, 0x3ff4cccc ;  /* 0x3ff4cccc00077882 */ /* 0x000fe40000000000 */
[--C-:B------:R-:W-:Y:S01]  /*0230*/  IMAD.X R11, RZ, RZ, R5.reuse, P1 ;  /* 0x000000ffff0b7224 */ /* 0x100fe200008e0605 */
[C---:B------:R-:W-:Y:S01]  /*0240*/  IADD3 R28, P1, PT, R6.reuse, 0x2, RZ ;  /* 0x00000002061c7810 */ /* 0x040fe20007f3e0ff */
[----:B------:R-:W2:Y:S04]  /*0250*/  I2F.U64 R20, R6 ;  /* 0x0000000600147312 */ /* 0x000ea80000301000 */
        /* <DEDUP_REMOVED lines=9> */
[----:B---3--:R-:W-:-:S03]  /*02f0*/  IADD3 R10, P1, PT, R6, 0x6, RZ ;  /* 0x00000006060a7810 */ /* 0x008fc60007f3e0ff */
[----:B------:R3:W0:Y:S01]  /*0300*/  I2F.U64 R25, R16 ;  /* 0x0000001000197312 */ /* 0x0006220000301000 */
[----:B------:R-:W-:Y:S01]  /*0310*/  IADD3.X R11, PT, PT, RZ, R5, RZ, P1, !PT ;  /* 0x00000005ff0b7210 */ /* 0x000fe20000ffe4ff */
[C---:B--2---:R-:W-:Y:S01]  /*0320*/  FFMA R28, R4.reuse, R20, 2.2999999523162841797 ;  /* 0x40133333041c7423 */ /* 0x044fe20000000014 */
[C---:B----4-:R-:W-:Y:S01]  /*0330*/  FFMA R29, R4.reuse, R27, 2.2999999523162841797 ;  /* 0x40133333041d7423 */ /* 0x050fe2000000001b */
[----:B-----5:R-:W-:-:S04]  /*0340*/  FFMA R26, R4, R26, 2.2999999523162841797 ;  /* 0x40133333041a7423 */ /* 0x020fc8000000001a */
[----:B------:R2:W4:Y:S01]  /*0350*/  I2F.U64 R7, R10 ;  /* 0x0000000a00077312 */ /* 0x0005220000301000 */
[----:B---3--:R-:W-:-:S05]  /*0360*/  IADD3 R16, P1, PT, R6, 0x7, RZ ;  /* 0x0000000706107810 */ /* 0x008fca0007f3e0ff */
[----:B------:R-:W-:Y:S02]  /*0370*/  IMAD.X R17, RZ, RZ, R5, P1 ;  /* 0x000000ffff117224 */ /* 0x000fe400008e0605 */
[----:B------:R-:W1:Y:S01]  /*0380*/  F2F.F64.F32 R20, R28 ;  /* 0x0000001c00147310 */ /* 0x000e620000201800 */
[----:B0-----:R-:W-:Y:S01]  /*0390*/  FFMA R25, R4, R25, 2.2999999523162841797 ;  /* 0x4013333304197423 */ /* 0x001fe20000000019 */
[----:B--2---:R-:W-:-:S05]  /*03a0*/  IADD3 R10, P1, PT, R6, 0x8, RZ ;  /* 0x00000008060a7810 */ /* 0x004fca0007f3e0ff */
[----:B------:R-:W-:Y:S01]  /*03b0*/  IMAD.X R11, RZ, RZ, R5, P1 ;  /* 0x000000ffff0b7224 */ /* 0x000fe200008e0605 */
[----:B------:R-:W0:Y:S01]  /*03c0*/  I2F.U64 R9, R8 ;  /* 0x0000000800097312 */ /* 0x000e220000301000 */
[----:B----4-:R-:W-:Y:S01]  /*03d0*/  FFMA R7, R4, R7, 2.2999999523162841797 ;  /* 0x4013333304077423 */ /* 0x010fe20000000007 */
[----:B-1----:R-:W-:-:S06]  /*03e0*/  DFMA R20, R14, UR6, R20 ;  /* 0x000000060e147c2b */ /* 0x002fcc0008000014 */
[----:B------:R1:W2:Y:S02]  /*03f0*/  I2F.U64 R8, R10 ;  /* 0x0000000a00087312 */ /* 0x0002a40000301000 */
[----:B------:R-:W-:-:S06]  /*0400*/  DADD R20, R20, R18 ;  /* 0x0000000014147229 */ /* 0x000fcc0000000012 */
[----:B------:R-:W-:Y:S01]  /*0410*/  I2F.U64 R24, R16 ;  /* 0x0000001000187312 */ /* 0x000fe20000301000 */
[----:B0-----:R-:W-:Y:S01]  /*0420*/  FFMA R9, R4, R9, 2.2999999523162841797 ;  /* 0x4013333304097423 */ /* 0x001fe20000000009 */
[----:B-1----:R-:W-:-:S04]  /*0430*/  IADD3 R10, P1, PT, R6, 0x9, RZ ;  /* 0x00000009060a7810 */ /* 0x002fc80007f3e0ff */
[----:B------:R-:W-:Y:S01]  /*0440*/  IADD3.X R11, PT, PT, RZ, R5, RZ, P1, !PT ;  /* 0x00000005ff0b7210 */ /* 0x000fe20000ffe4ff */
[----:B--2---:R-:W-:Y:S01]  /*0450*/  FFMA R8, R4, R8, 2.2999999523162841797 ;  /* 0x4013333304087423 */ /* 0x004fe20000000008 */
[----:B------:R-:W0:Y:S08]  /*0460*/  F2F.F64.F32 R16, R29 ;  /* 0x0000001d00107310 */ /* 0x000e300000201800 */
[----:B------:R-:W1:Y:S01]  /*0470*/  I2F.U64 R22, R22 ;  /* 0x0000001600167312 */ /* 0x000e620000301000 */
[----:B0-----:R-:W-:-:S07]  /*0480*/  DFMA R16, R14, UR6, R16 ;  /* 0x000000060e107c2b */ /* 0x001fce0008000010 */
[----:B------:R0:W2:Y:S01]  /*0490*/  I2F.U64 R23, R10 ;  /* 0x0000000a00177312 */ /* 0x0000a20000301000 */
[----:B-1----:R-:W-:Y:S01]  /*04a0*/  FFMA R22, R4, R22, 2.2999999523162841797 ;  /* 0x4013333304167423 */ /* 0x002fe20000000016 */
[----:B------:R-:W-:Y:S01]  /*04b0*/  DADD R20, R20, R16 ;  /* 0x0000000014147229 */ /* 0x000fe20000000010 */
[----:B0-----:R-:W-:-:S05]  /*04c0*/  IADD3 R10, P1, PT, R6, 0xa, RZ ;  /* 0x0000000a060a7810 */ /* 0x001fca0007f3e0ff */
[----:B------:R-:W0:Y:S01]  /*04d0*/  F2F.F64.F32 R16, R22 ;  /* 0x0000001600107310 */ /* 0x000e220000201800 */
[----:B------:R-:W-:Y:S01]  /*04e0*/  IMAD.X R11, RZ, RZ, R5, P1 ;  /* 0x000000ffff0b7224 */ /* 0x000fe200008e0605 */
[----:B------:R-:W-:Y:S01]  /*04f0*/  IADD3 R18, P1, PT, R6, 0xb, RZ ;  /* 0x0000000b06127810 */ /* 0x000fe20007f3e0ff */
[----:B--2---:R-:W-:-:S05]  /*0500*/  FFMA R23, R4, R23, 2.2999999523162841797 ;  /* 0x4013333304177423 */ /* 0x004fca0000000017 */
        /* <DEDUP_REMOVED lines=68> */
[----:B------:R-:W0:Y:S02]  /*0950*/  F2I.F64.TRUNC R19, R18 ;  /* 0x0000001200137311 */ /* 0x000e24000030d100 */
[----:B0-----:R0:W-:Y:S01]  /*0960*/  STG.E desc[UR8][R12.64], R19 ;  /* 0x000000130c007986 */ /* 0x0011e2000c101908 */
[----:B------:R-:W-:Y:S05]  /*0970*/  @!P0 BRA `(.L_x_143) ;  /* 0xfffffff400e08947 */ /* 0x000fea000383ffff */
[----:B------:R-:W-:Y:S05]  /*0980*/  EXIT ;  /* 0x000000000000794d */ /* 0x000fea0003800000 */
.L_x_144:
        /* <DEDUP_REMOVED lines=15> */
.L_x_376:


//--------------------- .text._Z24multiply_add_kernel_iterIiEvPT_m --------------------------
	.section	.text._Z24multiply_add_kernel_iterIiEvPT_m,"ax",@progbits
	.align	128
        .global         _Z24multiply_add_kernel_iterIiEvPT_m
        .type           _Z24multiply_add_kernel_iterIiEvPT_m,@function
        .size           _Z24multiply_add_kernel_iterIiEvPT_m,(.L_x_377 - _Z24multiply_add_kernel_iterIiEvPT_m)
        .other          _Z24multiply_add_kernel_iterIiEvPT_m,@"STO_CUDA_ENTRY STV_DEFAULT"
_Z24multiply_add_kernel_iterIiEvPT_m:
.text._Z24multiply_add_kernel_iterIiEvPT_m:
        /* <DEDUP_REMOVED lines=17> */
.L_x_146:
[----:B0-----:R-:W0:Y:S02]  /*0110*/  LDCU.64 UR6, c[0x0][0x380] ;  /* 0x00007000ff0677ac */ /* 0x001e240008000a00 */
[----:B0-----:R-:W-:-:S04]  /*0120*/  LEA R2, P0, R13, UR6, 0x2 ;  /* 0x000000060d027c11 */ /* 0x001fc8000f8010ff */
[----:B------:R-:W-:-:S05]  /*0130*/  LEA.HI.X R3, R13, UR7, R14, 0x2, P0 ;  /* 0x000000070d037c11 */ /* 0x000fca00080f140e */
[----:B-1----:R-:W2:Y:S04]  /*0140*/  LDG.E R4, desc[UR8][R2.64] ;  /* 0x0000000802047981 */ /* 0x002ea8000c1e1900 */
[----:B------:R-:W3:Y:S04]  /*0150*/  LDG.E R6, desc[UR8][R2.64+0x8] ;  /* 0x0000080802067981 */ /* 0x000ee8000c1e1900 */
[----:B------:R-:W4:Y:S01]  /*0160*/  LDG.E R8, desc[UR8][R2.64+0x4] ;  /* 0x0000040802087981 */ /* 0x000f22000c1e1900 */
[----:B------:R-:W-:Y:S02]  /*0170*/  IADD3 R13, P0, PT, R0, R13, RZ ;  /* 0x0000000d000d7210 */ /* 0x000fe40007f1e0ff */
[----:B------:R-:W-:-:S03]  /*0180*/  CS2R R10, SRZ ;  /* 0x00000000000a7805 */ /* 0x000fc6000001ff00 */
[----:B------:R-:W-:Y:S01]  /*0190*/  IMAD.X R14, RZ, RZ, R14, P0 ;  /* 0x000000ffff0e7224 */ /* 0x000fe200000e060e */
[----:B------:R-:W-:-:S04]  /*01a0*/  ISETP.GE.U32.AND P0, PT, R13, UR4, PT ;  /* 0x000000040d007c0c */ /* 0x000fc8000bf06070 */
[----:B------:R-:W-:Y:S01]  /*01b0*/  ISETP.GE.U32.AND.EX P0, PT, R14, UR5, PT, P0 ;  /* 0x000000050e007c0c */ /* 0x000fe2000bf06100 */
[----:B--2---:R-:W0:Y:S08]  /*01c0*/  I2F.F64 R4, R4 ;  /* 0x0000000400047312 */ /* 0x004e300000201c00 */
[----:B---3--:R-:W1:Y:S01]  /*01d0*/  I2F.F64 R6, R6 ;  /* 0x0000000600067312 */ /* 0x008e620000201c00 */
[----:B----4-:R-:W-:-:S07]  /*01e0*/  I2FP.F32.S32 R15, R8 ;  /* 0x00000008000f7245 */ /* 0x010fce0000201400 */
.L_x_145:
[----:B------:R2:W3:Y:S01]  /*01f0*/  I2F.U64 R8, R10 ;  /* 0x0000000a00087312 */ /* 0x0004e20000301000 */
[----:B------:R-:W-:Y:S01]  /*0200*/  UMOV UR6, 0xc0000000 ;  /* 0xc000000000067882 */ /* 0x000fe20000000000 */
[----:B------:R-:W-:Y:S01]  /*0210*/  UMOV UR7, 0x3ff4cccc ;  /* 0x3ff4cccc00077882 */ /* 0x000fe20000000000 */
[----:B--2---:R-:W-:Y:S01]  /*0220*/  IADD3 R10, P1, PT, R10, 0x1, RZ ;  /* 0x000000010a0a7810 */ /* 0x004fe20007f3e0ff */
[----:B---3--:R-:W-:-:S04]  /*0230*/  FFMA R12, R15, R8, 2.2999999523162841797 ;  /* 0x401333330f0c7423 */ /* 0x008fc80000000008 */
[----:B------:R-:W-:Y:S01]  /*0240*/  IMAD.X R11, RZ, RZ, R11, P1 ;  /* 0x000000ffff0b7224 */ /* 0x000fe200008e060b */
[----:B------:R-:W-:Y:S01]  /*0250*/  ISETP.NE.U32.AND P1, PT, R10, 0x1f40, PT ;  /* 0x00001f400a00780c */ /* 0x000fe20003f25070 */
[----:B------:R-:W1:Y:S03]  /*0260*/  F2F.F64.F32 R8, R12 ;  /* 0x0000000c00087310 */ /* 0x000e660000201800 */
[----:B------:R-:W-:Y:S01]  /*0270*/  ISETP.NE.AND.EX P1, PT, R11, RZ, PT, P1 ;  /* 0x000000ff0b00720c */ /* 0x000fe20003f25310 */
[----:B-1----:R-:W-:-:S08]  /*0280*/  DFMA R8, R6, UR6, R8 ;  /* 0x0000000606087c2b */ /* 0x002fd00008000008 */
[----:B0-----:R-:W-:-:S04]  /*0290*/  DADD R4, R8, R4 ;  /* 0x0000000008047229 */ /* 0x001fc80000000004 */
[----:B------:R-:W-:Y:S07]  /*02a0*/  @P1 BRA `(.L_x_145) ;  /* 0xfffffffc00d01947 */ /* 0x000fee000383ffff */
[----:B------:R-:W0:Y:S02]  /*02b0*/  F2I.F64.TRUNC R5, R4 ;  /* 0x0000000400057311 */ /* 0x000e24000030d100 */
[----:B0-----:R0:W-:Y:S01]  /*02c0*/  STG.E desc[UR8][R2.64], R5 ;  /* 0x0000000502007986 */ /* 0x0011e2000c101908 */
[----:B------:R-:W-:Y:S05]  /*02d0*/  @!P0 BRA `(.L_x_146) ;  /* 0xfffffffc008c8947 */ /* 0x000fea000383ffff */
[----:B------:R-:W-:Y:S05]  /*02e0*/  EXIT ;  /* 0x000000000000794d */ /* 0x000fea0003800000 */
.L_x_147:
        /* <DEDUP_REMOVED lines=9> */
.L_x_377:


//--------------------- .text._Z14iterate_kernelIiEvPT_mb --------------------------
	.section	.text._Z14iterate_kernelIiEvPT_mb,"ax",@progbits
	.align	128
        .global         _Z14iterate_kernelIiEvPT_mb
        .type           _Z14iterate_kernelIiEvPT_mb,@function
        .size           _Z14iterate_kernelIiEvPT_mb,(.L_x_378 - _Z14iterate_kernelIiEvPT_mb)
        .other          _Z14iterate_kernelIiEvPT_mb,@"STO_CUDA_ENTRY STV_DEFAULT"
_Z14iterate_kernelIiEvPT_mb:
.text._Z14iterate_kernelIiEvPT_mb:
        /* <DEDUP_REMOVED lines=16> */
[----:B------:R-:W-:Y:S02]  /*0100*/  IMAD.MOV.U32 R7, RZ, RZ, RZ ;  /* 0x000000ffff077224 */ /* 0x000fe400078e00ff */
[----:B0-----:R-:W-:-:S07]  /*0110*/  IMAD R0, R3, UR6, RZ ;  /* 0x0000000603007c24 */ /* 0x001fce000f8e02ff */
.L_x_150:
        /* <DEDUP_REMOVED lines=9> */
.L_x_149:
[----:B------:R-:W-:Y:S01]  /*01b0*/  IADD3 R10, P1, PT, R10, 0x1, RZ ;  /* 0x000000010a0a7810 */ /* 0x000fe20007f3e0ff */
[----:B------:R-:W-:Y:S02]  /*01c0*/  IMAD.MOV.U32 R9, RZ, RZ, RZ ;  /* 0x000000ffff097224 */ /* 0x000fe400078e00ff */
[----:B------:R-:W-:Y:S02]  /*01d0*/  IMAD.MOV.U32 R11, RZ, RZ, RZ ;  /* 0x000000ffff0b7224 */ /* 0x000fe400078e00ff */
[----:B------:R-:W-:Y:S01]  /*01e0*/  IMAD.X R12, RZ, RZ, R12, P1 ;  /* 0x000000ffff0c7224 */ /* 0x000fe200008e060c */
[----:B------:R-:W-:-:S04]  /*01f0*/  ISETP.NE.U32.AND P1, PT, R10, 0xa, PT ;  /* 0x0000000a0a00780c */ /* 0x000fc80003f25070 */
[----:B------:R-:W-:-:S13]  /*0200*/  ISETP.NE.AND.EX P1, PT, R12, RZ, PT, P1 ;  /* 0x000000ff0c00720c */ /* 0x000fda0003f25310 */
.L_x_148:
[----:B------:R-:W-:-:S05]  /*0210*/  IADD3 R2, P2, PT, R9, R4, RZ ;  /* 0x0000000409027210 */ /* 0x000fca0007f5e0ff */
[----:B------:R-:W-:-:S05]  /*0220*/  IMAD.X R3, R11, 0x1, R5, P2 ;  /* 0x000000010b037824 */ /* 0x000fca00010e0605 */
[----:B-1----:R-:W2:Y:S01]  /*0230*/  LDG.E R2, desc[UR8][R2.64] ;  /* 0x0000000802027981 */ /* 0x002ea2000c1e1900 */
[----:B------:R-:W-:-:S04]  /*0240*/  IADD3 R9, P3, PT, R9, 0x4, RZ ;  /* 0x0000000409097810 */ /* 0x000fc80007f7e0ff */
[----:B------:R-:W-:Y:S01]  /*0250*/  ISETP.NE.U32.AND P2, PT, R9, 0x7d00, PT ;  /* 0x00007d000900780c */ /* 0x000fe20003f45070 */
[----:B------:R-:W-:-:S05]  /*0260*/  IMAD.X R11, RZ, RZ, R11, P3 ;  /* 0x000000ffff0b7224 */ /* 0x000fca00018e060b */
[----:B------:R-:W-:Y:S02]  /*0270*/  ISETP.NE.AND.EX P2, PT, R11, RZ, PT, P2 ;  /* 0x000000ff0b00720c */ /* 0x000fe40003f45320 */
[----:B--2---:R-:W-:-:S05]  /*0280*/  VIMNMX R6, PT, PT, RZ, R2, !PT ;  /* 0x00000002ff067248 */ /* 0x004fca0007fe0100 */
[----:B------:R-:W-:-:S06]  /*0290*/  IMAD.IADD R7, R6, 0x1, R7 ;  /* 0x0000000106077824 */ /* 0x000fcc00078e0207 */
[----:B------:R-:W-:Y:S05]  /*02a0*/  @P2 BRA `(.L_x_148) ;  /* 0xfffffffc00d82947 */ /* 0x000fea000383ffff */
[----:B------:R-:W-:Y:S05]  /*02b0*/  @P1 BRA `(.L_x_149) ;  /* 0xfffffffc00bc1947 */ /* 0x000fea000383ffff */
[----:B------:R0:W-:Y:S01]  /*02c0*/  STG.E desc[UR8][R4.64], R7 ;  /* 0x0000000704007986 */ /* 0x0001e2000c101908 */
[----:B------:R-:W-:Y:S05]  /*02d0*/  @!P0 BRA `(.L_x_150) ;  /* 0xfffffffc00908947 */ /* 0x000fea000383ffff */
[----:B------:R-:W-:Y:S05]  /*02e0*/  EXIT ;  /* 0x000000000000794d */ /* 0x000fea0003800000 */
.L_x_151:
        /* <DEDUP_REMOVED lines=9> */
.L_x_378:


//--------------------- .text._Z20multiply_add_kernel2IiEvPT_m --------------------------
	.section	.text._Z20multiply_add_kernel2IiEvPT_m,"ax",@progbits
	.align	128
        .global         _Z20multiply_add_kernel2IiEvPT_m
        .type           _Z20multiply_add_kernel2IiEvPT_m,@function
        .size           _Z20multiply_add_kernel2IiEvPT_m,(.L_x_379 - _Z20multiply_add_kernel2IiEvPT_m)
        .other          _Z20multiply_add_kernel2IiEvPT_m,@"STO_CUDA_ENTRY STV_DEFAULT"
_Z20multiply_add_kernel2IiEvPT_m:
.text._Z20multiply_add_kernel2IiEvPT_m:
        /* <DEDUP_REMOVED lines=16> */
.L_x_153:
[----:B0-----:R-:W0:Y:S02]  /*0100*/  LDCU.64 UR6, c[0x0][0x380] ;  /* 0x00007000ff0677ac */ /* 0x001e240008000a00 */
[----:B0-----:R-:W-:-:S04]  /*0110*/  LEA R10, P0, R0, UR6, 0x2 ;  /* 0x00000006000a7c11 */ /* 0x001fc8000f8010ff */
[----:B------:R-:W-:-:S05]  /*0120*/  LEA.HI.X R11, R0, UR7, R2, 0x2, P0 ;  /* 0x00000007000b7c11 */ /* 0x000fca00080f1402 */
[----:B-1----:R-:W2:Y:S04]  /*0130*/  LDG.E R16, desc[UR8][R10.64] ;  /* 0x000000080a107981 */ /* 0x002ea8000c1e1900 */
[----:B------:R-:W3:Y:S04]  /*0140*/  LDG.E R12, desc[UR8][R10.64+0x8] ;  /* 0x000008080a0c7981 */ /* 0x000ee8000c1e1900 */
[----:B------:R-:W4:Y:S01]  /*0150*/  LDG.E R4, desc[UR8][R10.64+0x4] ;  /* 0x000004080a047981 */ /* 0x000f22000c1e1900 */
[----:B------:R-:W-:Y:S02]  /*0160*/  IADD3 R0, P0, PT, R3, R0, RZ ;  /* 0x0000000003007210 */ /* 0x000fe40007f1e0ff */
[----:B------:R-:W-:-:S02]  /*0170*/  CS2R R6, SRZ ;  /* 0x0000000000067805 */ /* 0x000fc4000001ff00 */
[----:B------:R-:W-:Y:S02]  /*0180*/  IADD3.X R2, PT, PT, RZ, R2, RZ, P0, !PT ;  /* 0x00000002ff027210 */ /* 0x000fe400007fe4ff */
[----:B------:R-:W-:-:S04]  /*0190*/  ISETP.GE.U32.AND P0, PT, R0, UR4, PT ;  /* 0x0000000400007c0c */ /* 0x000fc8000bf06070 */
[----:B------:R-:W-:Y:S01]  /*01a0*/  ISETP.GE.U32.AND.EX P0, PT, R2, UR5, PT, P0 ;  /* 0x0000000502007c0c */ /* 0x000fe2000bf06100 */
[----:B--2---:R-:W0:Y:S08]  /*01b0*/  I2F.F64 R16, R16 ;  /* 0x0000001000107312 */ /* 0x004e300000201c00 */
[----:B---3--:R-:W1:Y:S01]  /*01c0*/  I2F.F64 R12, R12 ;  /* 0x0000000c000c7312 */ /* 0x008e620000201c00 */
[----:B----4-:R-:W-:-:S07]  /*01d0*/  I2FP.F32.S32 R4, R4 ;  /* 0x0000000400047245 */ /* 0x010fce0000201400 */
.L_x_152:
[C---:B------:R-:W-:Y:S01]  /*01e0*/  IADD3 R14, P1, PT, R7.reuse, 0x1, RZ ;  /* 0x00000001070e7810 */ /* 0x040fe20007f3e0ff */
[----:B------:R-:W-:Y:S01]  /*01f0*/  IMAD.MOV.U32 R8, RZ, RZ, R7 ;  /* 0x000000ffff087224 */ /* 0x000fe200078e0007 */
[----:B------:R-:W-:Y:S01]  /*0200*/  UMOV UR6, 0xc0000000 ;  /* 0xc000000000067882 */ /* 0x000fe20000000000 */
[--C-:B------:R-:W-:Y:S01]  /*0210*/  IMAD.MOV.U32 R9, RZ, RZ, R6.reuse ;  /* 0x000000ffff097224 */ /* 0x100fe200078e0006 */
[----:B------:R-:W-:Y:S01]  /*0220*/  IADD3.X R15, PT, PT, RZ, R6, RZ, P1, !PT ;  /* 0x00000006ff0f7210 */ /* 0x000fe20000ffe4ff */
[----:B------:R-:W-:Y:S01]  /*0230*/  UMOV UR7, 0x3ff4cccc ;  /* 0x3ff4cccc00077882 */ /* 0x000fe20000000000 */
[C---:B------:R-:W-:Y:S01]  /*0240*/  IADD3 R22, P1, PT, R7.reuse, 0x2, RZ ;  /* 0x0000000207167810 */ /* 0x040fe20007f3e0ff */
[----:B------:R-:W2:Y:S04]  /*0250*/  I2F.U64 R29, R8 ;  /* 0x00000008001d7312 */ /* 0x000ea80000301000 */
        /* <DEDUP_REMOVED lines=9> */
[----:B---3--:R-:W-:Y:S01]  /*02f0*/  IADD3 R14, P1, PT, R7, 0x6, RZ ;  /* 0x00000006070e7810 */ /* 0x008fe20007f3e0ff */
[----:B------:R-:W-:Y:S01]  /*0300*/  I2F.U64 R18, R20 ;  /* 0x0000001400127312 */ /* 0x000fe20000301000 */
[----:B--2---:R-:W-:-:S03]  /*0310*/  FFMA R22, R4, R29, 2.2999999523162841797 ;  /* 0x4013333304167423 */ /* 0x004fc6000000001d */
[----:B------:R-:W-:Y:S01]  /*0320*/  IMAD.X R15, RZ, RZ, R6, P1 ;  /* 0x000000ffff0f7224 */ /* 0x000fe200008e0606 */
[----:B------:R-:W-:-:S03]  /*0330*/  IADD3 R8, P1, PT, R7, 0x7, RZ ;  /* 0x0000000707087810 */ /* 0x000fc60007f3e0ff */
[----:B------:R2:W-:Y:S01]  /*0340*/  I2F.U64 R23, R14 ;  /* 0x0000000e00177312 */ /* 0x0005e20000301000 */
[----:B------:R-:W-:-:S07]  /*0350*/  IADD3.X R9, PT, PT, RZ, R6, RZ, P1, !PT ;  /* 0x00000006ff097210 */ /* 0x000fce0000ffe4ff */
[----:B------:R-:W3:Y:S01]  /*0360*/  I2F.U64 R21, R8 ;  /* 0x0000000800157312 */ /* 0x000ee20000301000 */
[----:B--2---:R-:W-:-:S05]  /*0370*/  IADD3 R14, P1, PT, R7, 0x8, RZ ;  /* 0x00000008070e7810 */ /* 0x004fca0007f3e0ff */
[----:B------:R-:W-:Y:S02]  /*0380*/  IMAD.X R15, RZ, RZ, R6, P1 ;  /* 0x000000ffff0f7224 */ /* 0x000fe400008e0606 */
[----:B------:R2:W1:Y:S01]  /*0390*/  F2F.F64.F32 R8, R22 ;  /* 0x0000001600087310 */ /* 0x0004620000201800 */
[----:B------:R-:W-:-:S05]  /*03a0*/  IADD3 R28, P1, PT, R7, 0x9, RZ ;  /* 0x00000009071c7810 */ /* 0x000fca0007f3e0ff */
[----:B------:R-:W-:Y:S02]  /*03b0*/  IMAD.X R29, RZ, RZ, R6, P1 ;  /* 0x000000ffff1d7224 */ /* 0x000fe400008e0606 */
[C---:B---3--:R-:W-:Y:S01]  /*03c0*/  FFMA R21, R4.reuse, R21, 2.2999999523162841797 ;  /* 0x4013333304157423 */ /* 0x048fe20000000015 */
[----:B------:R3:W4:Y:S01]  /*03d0*/  I2F.U64 R24, R24 ;  /* 0x0000001800187312 */ /* 0x0007220000301000 */
[----:B--2---:R-:W-:Y:S01]  /*03e0*/  FFMA R22, R4, R18, 2.2999999523162841797 ;  /* 0x4013333304167423 */ /* 0x004fe20000000012 */
[----:B-1----:R-:W-:-:S06]  /*03f0*/  DFMA R8, R12, UR6, R8 ;  /* 0x000000060c087c2b */ /* 0x002fcc0008000008 */
[----:B------:R-:W-:Y:S01]  /*0400*/  I2F.U64 R20, R14 ;  /* 0x0000000e00147312 */ /* 0x000fe20000301000 */
[----:B---3--:R-:W-:Y:S01]  /*0410*/  FFMA R25, R4, R5, 2.2999999523162841797 ;  /* 0x4013333304197423 */ /* 0x008fe20000000005 */
[----:B0-----:R-:W-:-:S06]  /*0420*/  DADD R8, R8, R16 ;  /* 0x0000000008087229 */ /* 0x001fcc0000000010 */
        /* <DEDUP_REMOVED lines=20> */
[----:B------:R-:W-:-:S05]  /*0570*/  IADD3 R26, P1, PT, R7, 0xc, RZ ;  /* 0x0000000c071a7810 */ /* 0x000fca0007f3e0ff */
[----:B------:R-:W0:Y:S01]  /*0580*/  F2F.F64.F32 R14, R14 ;  /* 0x0000000e000e7310 */ /* 0x000e220000201800 */
[----:B------:R-:W-:Y:S01]  /*0590*/  IMAD.X R27, RZ, RZ, R6, P1 ;  /* 0x000000ffff1b7224 */ /* 0x000fe200008e0606 */
[----:B------:R-:W-:Y:S01]  /*05a0*/  DADD R16, R16, R8 ;  /* 0x0000000010107229 */ /* 0x000fe20000000008 */
[----:B-1----:R-:W-:Y:S01]  /*05b0*/  IADD3 R18, P1, PT, R7, 0xd, RZ ;  /* 0x0000000d07127810 */ /* 0x002fe20007f3e0ff */
[----:B--2---:R-:W-:-:S04]  /*05c0*/  FFMA R22, R4, R22, 2.2999999523162841797 ;  /* 0x4013333304167423 */ /* 0x004fc80000000016 */
[----:B------:R-:W1:Y:S01]  /*05d0*/  F2F.F64.F32 R8, R24 ;  /* 0x0000001800087310 */ /* 0x000e620000201800 */
[----:B------:R-:W-:Y:S02]  /*05e0*/  IADD3.X R19, PT, PT, RZ, R6, RZ, P1, !PT ;  /* 0x00000006ff137210 */ /* 0x000fe40000ffe4ff */
[----:B------:R-:W-:Y:S01]  /*05f0*/  IADD3 R28, P1, PT, R7, 0xe, RZ ;  /* 0x0000000e071c7810 */ /* 0x000fe20007f3e0ff */
[----:B0-----:R-:W-:-:S04]  /*0600*/  DFMA R14, R12, UR6, R14 ;  /* 0x000000060c0e7c2b */ /* 0x001fc8000800000e */
[----:B------:R0:W-:Y:S01]  /*0610*/  I2F.U64 R26, R26 ;  /* 0x0000001a001a7312 */ /* 0x0001e20000301000 */
[----:B------:R-:W-:-:S03]  /*0620*/  IMAD.X R29, RZ, RZ, R6, P1 ;  /* 0x000000ffff1d7224 */ /* 0x000fc600008e0606 */
[----:B------:R-:W-:-:S04]  /*0630*/  DADD R14, R16, R14 ;  /* 0x00000000100e7229 */ /* 0x000fc8000000000e */
        /* <DEDUP_REMOVED lines=389> */
.L_x_154:
        /* <DEDUP_REMOVED lines=15> */
.L_x_379:


//--------------------- .text._Z21runJacobiCUDA_kernel2IiEviPT_S1_ --------------------------
	.section	.text._Z21runJacobiCUDA_kernel2IiEviPT_S1_,"ax",@progbits
	.align	128
        .global         _Z21runJacobiCUDA_kernel2IiEviPT_S1_
        .type           _Z21runJacobiCUDA_kernel2IiEviPT_S1_,@function
        .size           _Z21runJacobiCUDA_kernel2IiEviPT_S1_,(.L_x_380 - _Z21runJacobiCUDA_kernel2IiEviPT_S1_)
        .other          _Z21runJacobiCUDA_kernel2IiEviPT_S1_,@"STO_CUDA_ENTRY STV_DEFAULT"
_Z21runJacobiCUDA_kernel2IiEviPT_S1_:
.text._Z21runJacobiCUDA_kernel2IiEviPT_S1_:
        /* <DEDUP_REMOVED lines=14> */
[----:B-1----:R-:W3:Y:S01]  /*00e0*/  LDG.E R3, desc[UR4][R2.64] ;  /* 0x0000000402037981 */ /* 0x002ee2000c1e1900 */
[----:B--2---:R-:W-:-:S05]  /*00f0*/  IMAD.WIDE.U32 R4, R7, 0x4, R4 ;  /* 0x0000000407047825 */ /* 0x004fca00078e0004 */
[----:B---3--:R-:W-:Y:S01]  /*0100*/  STG.E desc[UR4][R4.64], R3 ;  /* 0x0000000304007986 */ /* 0x008fe2000c101904 */
[----:B------:R-:W-:Y:S05]  /*0110*/  EXIT ;  /* 0x000000000000794d */ /* 0x000fea0003800000 */
.L_x_155:
        /* <DEDUP_REMOVED lines=14> */
.L_x_380:


//--------------------- .text._Z21runJacobiCUDA_kernel1IiEviPT_S1_ --------------------------
	.section	.text._Z21runJacobiCUDA_kernel1IiEviPT_S1_,"ax",@progbits
	.align	128
        .global         _Z21runJacobiCUDA_kernel1IiEviPT_S1_
        .type           _Z21runJacobiCUDA_kernel1IiEviPT_S1_,@function
        .size           _Z21runJacobiCUDA_kernel1IiEviPT_S1_,(.L_x_381 - _Z21runJacobiCUDA_kernel1IiEviPT_S1_)
        .other          _Z21runJacobiCUDA_kernel1IiEviPT_S1_,@"STO_CUDA_ENTRY STV_DEFAULT"
_Z21runJacobiCUDA_kernel1IiEviPT_S1_:
.text._Z21runJacobiCUDA_kernel1IiEviPT_S1_:
        /* <DEDUP_REMOVED lines=12> */
[----:B------:R-:W-:-:S06]  /*00c0*/  IADD3 R3, PT, PT, R9, -0x1, RZ ;  /* 0xffffffff09037810 */ /* 0x000fcc0007ffe0ff */
[----:B------:R-:W2:Y:S01]  /*00d0*/  LDC.64 R6, c[0x0][0x390] ;  /* 0x0000e400ff067b82 */ /* 0x000ea20000000a00 */
[----:B0-----:R-:W-:-:S04]  /*00e0*/  IMAD.WIDE.U32 R2, R3, 0x4, R4 ;  /* 0x0000000403027825 */ /* 0x001fc800078e0004 */
[C---:B------:R-:W-:Y:S02]  /*00f0*/  IMAD.WIDE.U32 R4, R9.reuse, 0x4, R4 ;  /* 0x0000000409047825 */ /* 0x040fe400078e0004 */
[----:B-1----:R-:W3:Y:S04]  /*0100*/  LDG.E R2, desc[UR4][R2.64] ;  /* 0x0000000402027981 */ /* 0x002ee8000c1e1900 */
[----:B------:R-:W3:Y:S04]  /*0110*/  LDG.E R11, desc[UR4][R4.64] ;  /* 0x00000004040b7981 */ /* 0x000ee8000c1e1900 */
[----:B------:R-:W3:Y:S01]  /*0120*/  LDG.E R0, desc[UR4][R4.64+0x4] ;  /* 0x0000040404007981 */ /* 0x000ee2000c1e1900 */
[----:B--2---:R-:W-:Y:S01]  /*0130*/  IMAD.WIDE.U32 R6, R9, 0x4, R6 ;  /* 0x0000000409067825 */ /* 0x004fe200078e0006 */
[----:B---3--:R-:W-:-:S04]  /*0140*/  IADD3 R0, PT, PT, R0, R11, R2 ;  /* 0x0000000b00007210 */ /* 0x008fc80007ffe002 */
[----:B------:R-:W-:-:S05]  /*0150*/  I2FP.F32.S32 R0, R0 ;  /* 0x0000000000007245 */ /* 0x000fca0000201400 */
[----:B------:R-:W-:-:S04]  /*0160*/  FMUL R0, R0, 0.33333000540733337402 ;  /* 0x3eaaaa3b00007820 */ /* 0x000fc80000400000 */
[----:B------:R-:W0:Y:S02]  /*0170*/  F2I.TRUNC.NTZ R11, R0 ;  /* 0x00000000000b7305 */ /* 0x000e24000020f100 */
[----:B0-----:R-:W-:Y:S01]  /*0180*/  STG.E desc[UR4][R6.64], R11 ;  /* 0x0000000b06007986 */ /* 0x001fe2000c101904 */
[----:B------:R-:W-:Y:S05]  /*0190*/  EXIT ;  /* 0x000000000000794d */ /* 0x000fea0003800000 */
.L_x_156:
        /* <DEDUP_REMOVED lines=14> */
.L_x_381:


//--------------------- .text._Z19multiply_add_kernelIiEvPT_m --------------------------
	.section	.text._Z19multiply_add_kernelIiEvPT_m,"ax",@progbits
	.align	128
        .global         _Z19multiply_add_kernelIiEvPT_m
        .type           _Z19multiply_add_kernelIiEvPT_m,@function
        .size           _Z19multiply_add_kernelIiEvPT_m,(.L_x_382 - _Z19multiply_add_kernelIiEvPT_m)
        .other          _Z19multiply_add_kernelIiEvPT_m,@"STO_CUDA_ENTRY STV_DEFAULT"
_Z19multiply_add_kernelIiEvPT_m:
.text._Z19multiply_add_kernelIiEvPT_m:
        /* <DEDUP_REMOVED lines=16> */
.L_x_158:
[----:B0-----:R-:W0:Y:S02]  /*0100*/  LDCU.64 UR6, c[0x0][0x380] ;  /* 0x00007000ff0677ac */ /* 0x001e240008000a00 */
[----:B0-----:R-:W-:-:S04]  /*0110*/  LEA R2, P0, R0, UR6, 0x2 ;  /* 0x0000000600027c11 */ /* 0x001fc8000f8010ff */
[----:B------:R-:W-:-:S05]  /*0120*/  LEA.HI.X R3, R0, UR7, R5, 0x2, P0 ;  /* 0x0000000700037c11 */ /* 0x000fca00080f1405 */
[----:B-1----:R-:W2:Y:S04]  /*0130*/  LDG.E R6, desc[UR8][R2.64+0x8] ;  /* 0x0000080802067981 */ /* 0x002ea8000c1e1900 */
[----:B------:R0:W5:Y:S04]  /*0140*/  LDG.E R11, desc[UR8][R2.64] ;  /* 0x00000008020b7981 */ /* 0x000168000c1e1900 */
[----:B------:R0:W5:Y:S01]  /*0150*/  LDG.E R9, desc[UR8][R2.64+0x4] ;  /* 0x0000040802097981 */ /* 0x000162000c1e1900 */
[----:B------:R-:W-:Y:S02]  /*0160*/  IADD3 R0, P0, PT, R7, R0, RZ ;  /* 0x0000000007007210 */ /* 0x000fe40007f1e0ff */
[----:B------:R-:W-:-:S02]  /*0170*/  MOV R4, RZ ;  /* 0x000000ff00047202 */ /* 0x000fc40000000f00 */
[----:B------:R-:W-:Y:S02]  /*0180*/  IADD3.X R5, PT, PT, RZ, R5, RZ, P0, !PT ;  /* 0x00000005ff057210 */ /* 0x000fe400007fe4ff */
[----:B------:R-:W-:Y:S02]  /*0190*/  ISETP.GE.U32.AND P0, PT, R0, UR4, PT ;  /* 0x0000000400007c0c */ /* 0x000fe4000bf06070 */
[----:B------:R-:W-:Y:S02]  /*01a0*/  MOV R10, RZ ;  /* 0x000000ff000a7202 */ /* 0x000fe40000000f00 */
[----:B------:R-:W-:Y:S02]  /*01b0*/  ISETP.GE.U32.AND.EX P0, PT, R5, UR5, PT, P0 ;  /* 0x0000000505007c0c */ /* 0x000fe4000bf06100 */
[----:B0-2---:R-:W-:-:S11]  /*01c0*/  IADD3 R8, PT, PT, R6, 0x2, RZ ;  /* 0x0000000206087810 */ /* 0x005fd60007ffe0ff */
.L_x_157:
[C---:B-----5:R-:W-:Y:S01]  /*01d0*/  IMAD R12, R9.reuse, R4, R8 ;  /* 0x00000004090c7224 */ /* 0x060fe200078e0208 */
[----:B------:R-:W-:Y:S02]  /*01e0*/  IADD3 R14, PT, PT, R6, 0x2, RZ ;  /* 0x00000002060e7810 */ /* 0x000fe40007ffe0ff */
[----:B------:R-:W-:Y:S02]  /*01f0*/  ISETP.NE.U32.AND P1, PT, R4, 0x1f00, PT ;  /* 0x00001f000400780c */ /* 0x000fe40003f25070 */
[C---:B------:R-:W-:Y:S01]  /*0200*/  IADD3 R12, PT, PT, R9.reuse, R12, RZ ;  /* 0x0000000c090c7210 */ /* 0x040fe20007ffe0ff */
[----:B------:R-:W-:Y:S01]  /*0210*/  IMAD R14, R14, R11, RZ ;  /* 0x0000000b0e0e7224 */ /* 0x000fe200078e02ff */
[----:B------:R-:W-:Y:S02]  /*0220*/  ISETP.NE.AND.EX P1, PT, R10, RZ, PT, P1 ;  /* 0x000000ff0a00720c */ /* 0x000fe40003f25310 */
[C---:B------:R-:W-:Y:S01]  /*0230*/  LEA R6, R9.reuse, R6, 0x6 ;  /* 0x0000000609067211 */ /* 0x040fe200078e30ff */
[----:B------:R-:W-:-:S02]  /*0240*/  IMAD.IADD R11, R9, 0x1, R12 ;  /* 0x00000001090b7824 */ /* 0x000fc400078e020c */
[----:B------:R-:W-:-:S03]  /*0250*/  IMAD R14, R14, R12, RZ ;  /* 0x0000000c0e0e7224 */ /* 0x000fc600078e02ff */
[-C--:B------:R-:W-:Y:S01]  /*0260*/  IADD3 R12, PT, PT, R9, R11.reuse, RZ ;  /* 0x0000000b090c7210 */ /* 0x080fe20007ffe0ff */
        /* <DEDUP_REMOVED lines=12> */
[----:B------:R-:W-:-:S04]  /*0330*/  IMAD R14, R14, R11, RZ ;  /* 0x0000000b0e0e7224 */ /* 0x000fc800078e02ff */
[----:B------:R-:W-:Y:S02]  /*0340*/  IMAD.IADD R11, R9, 0x1, R12 ;  /* 0x00000001090b7824 */ /* 0x000fe400078e020c */
        /* <DEDUP_REMOVED lines=103> */
[CC--:B------:R-:W-:Y:S01]  /*09c0*/  IADD3 R11, PT, PT, R9.reuse, R12.reuse, RZ ;  /* 0x0000000c090b7210 */ /* 0x0c0fe20007ffe0ff */
[----:B------:R-:W-:Y:S01]  /*09d0*/  IMAD R14, R14, R12, RZ ;  /* 0x0000000c0e0e7224 */ /* 0x000fe200078e02ff */
[----:B------:R-:W-:Y:S02]  /*09e0*/  IADD3 R12, P2, PT, R4, 0x40, RZ ;  /* 0x00000040040c7810 */ /* 0x000fe40007f5e0ff */
[-C--:B------:R-:W-:Y:S01]  /*09f0*/  IADD3 R4, PT, PT, R9, R11.reuse, RZ ;  /* 0x0000000b09047210 */ /* 0x080fe20007ffe0ff */
[----:B------:R-:W-:Y:S01]  /*0a00*/  IMAD R11, R14, R11, RZ ;  /* 0x0000000b0e0b7224 */ /* 0x000fe200078e02ff */
[----:B------:R-:W-:-:S03]  /*0a10*/  IADD3.X R10, PT, PT, RZ, R10, RZ, P2, !PT ;  /* 0x0000000aff0a7210 */ /* 0x000fc600017fe4ff */
[----:B------:R-:W-:Y:S01]  /*0a20*/  IMAD R11, R11, R4, RZ ;  /* 0x000000040b0b7224 */ /* 0x000fe200078e02ff */
[----:B------:R-:W-:Y:S01]  /*0a30*/  MOV R4, R12 ;  /* 0x0000000c00047202 */ /* 0x000fe20000000f00 */
[----:B------:R-:W-:Y:S06]  /*0a40*/  @P1 BRA `(.L_x_157) ;  /* 0xfffffff400e01947 */ /* 0x000fec000383ffff */
[----:B------:R0:W-:Y:S01]  /*0a50*/  STG.E desc[UR8][R2.64], R11 ;  /* 0x0000000b02007986 */ /* 0x0001e2000c101908 */
[----:B------:R-:W-:Y:S05]  /*0a60*/  @!P0 BRA `(.L_x_158) ;  /* 0xfffffff400a48947 */ /* 0x000fea000383ffff */
[----:B------:R-:W-:Y:S05]  /*0a70*/  EXIT ;  /* 0x000000000000794d */ /* 0x000fea0003800000 */
.L_x_159:
        /* <DEDUP_REMOVED lines=16> */
.L_x_382:


//--------------------- .text._Z10add_kernelIiEvPT_m --------------------------
	.section	.text._Z10add_kernelIiEvPT_m,"ax",@progbits
	.align	128
        .global         _Z10add_kernelIiEvPT_m
        .type           _Z10add_kernelIiEvPT_m,@function
        .size           _Z10add_kernelIiEvPT_m,(.L_x_383 - _Z10add_kernelIiEvPT_m)
        .other          _Z10add_kernelIiEvPT_m,@"STO_CUDA_ENTRY STV_DEFAULT"
_Z10add_kernelIiEvPT_m:
.text._Z10add_kernelIiEvPT_m:
        /* <DEDUP_REMOVED lines=18> */
.L_x_160:
[----:B0-2---:R-:W-:-:S04]  /*0120*/  LEA R2, P0, R7, UR10, 0x2 ;  /* 0x0000000a07027c11 */ /* 0x005fc8000f8010ff */
[----:B------:R-:W-:-:S05]  /*0130*/  LEA.HI.X R3, R7, UR11, R8, 0x2, P0 ;  /* 0x0000000b07037c11 */ /* 0x000fca00080f1408 */
[----:B-1----:R-:W2:Y:S04]  /*0140*/  LDG.E R5, desc[UR8][R2.64+0x4] ;  /* 0x0000040802057981 */ /* 0x002ea8000c1e1900 */
[----:B------:R-:W2:Y:S04]  /*0150*/  LDG.E R6, desc[UR8][R2.64+0x8] ;  /* 0x0000080802067981 */ /* 0x000ea8000c1e1900 */
[----:B------:R-:W3:Y:S01]  /*0160*/  LDG.E R4, desc[UR8][R2.64] ;  /* 0x0000000802047981 */ /* 0x000ee2000c1e1900 */
[----:B------:R-:W-:-:S04]  /*0170*/  IADD3 R7, P0, PT, R0, R7, RZ ;  /* 0x0000000700077210 */ /* 0x000fc80007f1e0ff */
[----:B------:R-:W-:Y:S02]  /*0180*/  IADD3.X R8, PT, PT, RZ, R8, RZ, P0, !PT ;  /* 0x00000008ff087210 */ /* 0x000fe400007fe4ff */
[----:B------:R-:W-:-:S04]  /*0190*/  ISETP.GE.U32.AND P0, PT, R7, UR4, PT ;  /* 0x0000000407007c0c */ /* 0x000fc8000bf06070 */
[----:B------:R-:W-:Y:S02]  /*01a0*/  ISETP.GE.U32.AND.EX P0, PT, R8, UR5, PT, P0 ;  /* 0x0000000508007c0c */ /* 0x000fe4000bf06100 */
[----:B--2---:R-:W-:-:S05]  /*01b0*/  IADD3 R5, PT, PT, R5, R6, RZ ;  /* 0x0000000605057210 */ /* 0x004fca0007ffe0ff */
[----:B---3--:R-:W-:-:S04]  /*01c0*/  IMAD R4, R5, 0x1f40, R4 ;  /* 0x00001f4005047824 */ /* 0x008fc800078e0204 */
[----:B------:R-:W-:-:S05]  /*01d0*/  VIADD R5, R4, 0x1e89620 ;  /* 0x01e8962004057836 */ /* 0x000fca0000000000 */
[----:B------:R0:W-:Y:S01]  /*01e0*/  STG.E desc[UR8][R2.64], R5 ;  /* 0x0000000502007986 */ /* 0x0001e2000c101908 */
[----:B------:R-:W-:Y:S05]  /*01f0*/  @!P0 BRA `(.L_x_160) ;  /* 0xfffffffc00c88947 */ /* 0x000fea000383ffff */
[----:B------:R-:W-:Y:S05]  /*0200*/  EXIT ;  /* 0x000000000000794d */ /* 0x000fea0003800000 */
.L_x_161:
        /* <DEDUP_REMOVED lines=15> */
.L_x_383:


//--------------------- .text._Z15multiply_kernelIiEvPT_m --------------------------
	.section	.text._Z15multiply_kernelIiEvPT_m,"ax",@progbits
	.align	128
        .global         _Z15multiply_kernelIiEvPT_m
        .type           _Z15multiply_kernelIiEvPT_m,@function
        .size           _Z15multiply_kernelIiEvPT_m,(.L_x_384 - _Z15multiply_kernelIiEvPT_m)
        .other          _Z15multiply_kernelIiEvPT_m,@"STO_CUDA_ENTRY STV_DEFAULT"
_Z15multiply_kernelIiEvPT_m:
.text._Z15multiply_kernelIiEvPT_m:
        /* <DEDUP_REMOVED lines=18> */
.L_x_162:
[----:B--2---:R-:W-:-:S04]  /*0120*/  LEA R2, P0, R5, UR10, 0x2 ;  /* 0x0000000a05027c11 */ /* 0x004fc8000f8010ff */
[----:B------:R-:W-:Y:S02]  /*0130*/  LEA.HI.X R3, R5, UR11, R4, 0x2, P0 ;  /* 0x0000000b05037c11 */ /* 0x000fe400080f1404 */
[----:B------:R-:W-:-:S03]  /*0140*/  IADD3 R5, P0, PT, R0, R5, RZ ;  /* 0x0000000500057210 */ /* 0x000fc60007f1e0ff */
[----:B-1----:R0:W-:Y:S02]  /*0150*/  STG.E desc[UR8][R2.64], RZ ;  /* 0x000000ff02007986 */ /* 0x0021e4000c101908 */
[----:B------:R-:W-:Y:S01]  /*0160*/  IMAD.X R4, RZ, RZ, R4, P0 ;  /* 0x000000ffff047224 */ /* 0x000fe200000e0604 */
[----:B------:R-:W-:-:S04]  /*0170*/  ISETP.GE.U32.AND P0, PT, R5, UR4, PT ;  /* 0x0000000405007c0c */ /* 0x000fc8000bf06070 */
[----:B------:R-:W-:-:S13]  /*0180*/  ISETP.GE.U32.AND.EX P0, PT, R4, UR5, PT, P0 ;  /* 0x0000000504007c0c */ /* 0x000fda000bf06100 */
[----:B0-----:R-:W-:Y:S05]  /*0190*/  @!P0 BRA `(.L_x_162) ;  /* 0xfffffffc00e08947 */ /* 0x001fea000383ffff */
[----:B------:R-:W-:Y:S05]  /*01a0*/  EXIT ;  /* 0x000000000000794d */ /* 0x000fea0003800000 */
.L_x_163:
        /* <DEDUP_REMOVED lines=13> */
.L_x_384:


//--------------------- .text._Z24load_and_multiply_kernelIiEvPT_S1_S1_m --------------------------
	.section	.text._Z24load_and_multiply_kernelIiEvPT_S1_S1_m,"ax",@progbits
	.align	128
        .global         _Z24load_and_multiply_kernelIiEvPT_S1_S1_m
        .type           _Z24load_and_multiply_kernelIiEvPT_S1_S1_m,@function
        .size           _Z24load_and_multiply_kernelIiEvPT_S1_S1_m,(.L_x_385 - _Z24load_and_multiply_kernelIiEvPT_S1_S1_m)
        .other          _Z24load_and_multiply_kernelIiEvPT_S1_S1_m,@"STO_CUDA_ENTRY STV_DEFAULT"
_Z24load_and_multiply_kernelIiEvPT_S1_S1_m:
.text._Z24load_and_multiply_kernelIiEvPT_S1_S1_m:
        /* <DEDUP_REMOVED lines=18> */
.L_x_164:
        /* <DEDUP_REMOVED lines=9> */
.L_x_165:
        /* <DEDUP_REMOVED lines=13> */
.L_x_385:


//--------------------- .text._Z24load_and_sum_kernel_iterIiEvPT_S1_S1_m --------------------------
	.section	.text._Z24load_and_sum_kernel_iterIiEvPT_S1_S1_m,"ax",@progbits
	.align	128
        .global         _Z24load_and_sum_kernel_iterIiEvPT_S1_S1_m
        .type           _Z24load_and_sum_kernel_iterIiEvPT_S1_S1_m,@function
        .size           _Z24load_and_sum_kernel_iterIiEvPT_S1_S1_m,(.L_x_386 - _Z24load_and_sum_kernel_iterIiEvPT_S1_S1_m)
        .other          _Z24load_and_sum_kernel_iterIiEvPT_S1_S1_m,@"STO_CUDA_ENTRY STV_DEFAULT"
_Z24load_and_sum_kernel_iterIiEvPT_S1_S1_m:
.text._Z24load_and_sum_kernel_iterIiEvPT_S1_S1_m:
        /* <DEDUP_REMOVED lines=15> */
[----:B------:R-:W1:Y:S01]  /*00f0*/  LDCU.64 UR8, c[0x0][0x358] ;  /* 0x00006b00ff0877ac */ /* 0x000e620008000a00 */
[----:B0-----:R-:W-:-:S07]  /*0100*/  IMAD R0, R3, UR6, RZ ;  /* 0x0000000603007c24 */ /* 0x001fce000f8e02ff */
.L_x_167:
        /* <DEDUP_REMOVED lines=16> */
.L_x_166:
[C---:B------:R-:W-:Y:S02]  /*0210*/  IADD3 R8, P1, PT, R13.reuse, R2, RZ ;  /* 0x000000020d087210 */ /* 0x040fe40007f3e0ff */
[C---:B------:R-:W-:Y:S02]  /*0220*/  IADD3 R6, P2, PT, R13.reuse, R16, RZ ;  /* 0x000000100d067210 */ /* 0x040fe40007f5e0ff */
[----:B------:R-:W-:Y:S01]  /*0230*/  IADD3 R4, P3, PT, R13, R12, RZ ;  /* 0x0000000c0d047210 */ /* 0x000fe20007f7e0ff */
[C---:B------:R-:W-:Y:S02]  /*0240*/  IMAD.X R9, R15.reuse, 0x1, R3, P1 ;  /* 0x000000010f097824 */ /* 0x040fe400008e0603 */
[C---:B------:R-:W-:Y:S02]  /*0250*/  IMAD.X R7, R15.reuse, 0x1, R18, P2 ;  /* 0x000000010f077824 */ /* 0x040fe400010e0612 */
[----:B------:R-:W-:Y:S01]  /*0260*/  IMAD.X R5, R15, 0x1, R14, P3 ;  /* 0x000000010f057824 */ /* 0x000fe200018e060e */
[----:B-1----:R-:W2:Y:S04]  /*0270*/  LDG.E R8, desc[UR8][R8.64] ;  /* 0x0000000808087981 */ /* 0x002ea8000c1e1900 */
[----:B------:R-:W2:Y:S04]  /*0280*/  LDG.E R6, desc[UR8][R6.64] ;  /* 0x0000000806067981 */ /* 0x000ea8000c1e1900 */
[----:B------:R-:W3:Y:S01]  /*0290*/  LDG.E R4, desc[UR8][R4.64] ;  /* 0x0000000804047981 */ /* 0x000ee2000c1e1900 */
[----:B------:R-:W-:-:S04]  /*02a0*/  IADD3 R13, P2, PT, R13, 0x4, RZ ;  /* 0x000000040d0d7810 */ /* 0x000fc80007f5e0ff */
[----:B------:R-:W-:Y:S01]  /*02b0*/  ISETP.NE.U32.AND P1, PT, R13, 0x7d00, PT ;  /* 0x00007d000d00780c */ /* 0x000fe20003f25070 */
[----:B------:R-:W-:-:S05]  /*02c0*/  IMAD.X R15, RZ, RZ, R15, P2 ;  /* 0x000000ffff0f7224 */ /* 0x000fca00010e060f */
[----:B------:R-:W-:Y:S02]  /*02d0*/  ISETP.NE.AND.EX P1, PT, R15, RZ, PT, P1 ;  /* 0x000000ff0f00720c */ /* 0x000fe40003f25310 */
[----:B--2---:R-:W-:-:S05]  /*02e0*/  IADD3 R11, PT, PT, R6, R8, R11 ;  /* 0x00000008060b7210 */ /* 0x004fca0007ffe00b */
[----:B---3--:R-:W-:-:S06]  /*02f0*/  IMAD.IADD R11, R4, 0x1, R11 ;  /* 0x00000001040b7824 */ /* 0x008fcc00078e020b */
[----:B------:R-:W-:Y:S05]  /*0300*/  @P1 BRA `(.L_x_166) ;  /* 0xfffffffc00c01947 */ /* 0x000fea000383ffff */
[----:B------:R0:W-:Y:S01]  /*0310*/  STG.E desc[UR8][R2.64], R11 ;  /* 0x0000000b02007986 */ /* 0x0001e2000c101908 */
[----:B------:R-:W-:Y:S05]  /*0320*/  @!P0 BRA `(.L_x_167) ;  /* 0xfffffffc00788947 */ /* 0x000fea000383ffff */
[----:B------:R-:W-:Y:S05]  /*0330*/  EXIT ;  /* 0x000000000000794d */ /* 0x000fea0003800000 */
.L_x_168:
        /* <DEDUP_REMOVED lines=12> */
.L_x_386:


//--------------------- .text._Z19load_and_sum_kernelIiEvPT_S1_S1_m --------------------------
	.section	.text._Z19load_and_sum_kernelIiEvPT_S1_S1_m,"ax",@progbits
	.align	128
        .global         _Z19load_and_sum_kernelIiEvPT_S1_S1_m
        .type           _Z19load_and_sum_kernelIiEvPT_S1_S1_m,@function
        .size           _Z19load_and_sum_kernelIiEvPT_S1_S1_m,(.L_x_387 - _Z19load_and_sum_kernelIiEvPT_S1_S1_m)
        .other          _Z19load_and_sum_kernelIiEvPT_S1_S1_m,@"STO_CUDA_ENTRY STV_DEFAULT"
_Z19load_and_sum_kernelIiEvPT_S1_S1_m:
.text._Z19load_and_sum_kernelIiEvPT_S1_S1_m:
        /* <DEDUP_REMOVED lines=13> */
[----:B------:R-:W-:Y:S02]  /*00d0*/  IMAD.MOV.U32 R11, RZ, RZ, RZ ;  /* 0x000000ffff0b7224 */ /* 0x000fe400078e00ff */
[----:B------:R-:W-:Y:S01]  /*00e0*/  IMAD.MOV.U32 R28, RZ, RZ, RZ ;  /* 0x000000ffff1c7224 */ /* 0x000fe200078e00ff */
[----:B------:R-:W1:Y:S01]  /*00f0*/  LDCU.64 UR8, c[0x0][0x358] ;  /* 0x00006b00ff0877ac */ /* 0x000e620008000a00 */
[----:B0-----:R-:W-:-:S07]  /*0100*/  IMAD R13, R13, UR6, RZ ;  /* 0x000000060d0d7c24 */ /* 0x001fce000f8e02ff */
.L_x_170:
        /* <DEDUP_REMOVED lines=8> */
[----:B0-----:R-:W-:-:S02]  /*0190*/  IADD3 R14, P1, PT, R15, R16, RZ ;  /* 0x000000100f0e7210 */ /* 0x001fc40007f3e0ff */
[----:B------:R-:W-:-:S03]  /*01a0*/  IADD3.X R16, PT, PT, R10, UR7, RZ, P2, !PT ;  /* 0x000000070a107c10 */ /* 0x000fc600097fe4ff */
[----:B------:R-:W-:Y:S01]  /*01b0*/  IMAD.X R17, R10, 0x1, R17, P1 ;  /* 0x000000010a117824 */ /* 0x000fe200008e0611 */
[----:B---3--:R-:W-:-:S05]  /*01c0*/  IADD3 R15, P0, PT, R15, R2, RZ ;  /* 0x000000020f0f7210 */ /* 0x008fca0007f1e0ff */
[----:B------:R-:W-:-:S08]  /*01d0*/  IMAD.X R10, R10, 0x1, R3, P0 ;  /* 0x000000010a0a7824 */ /* 0x000fd000000e0603 */
.L_x_169:
[C---:B------:R-:W-:Y:S02]  /*01e0*/  IADD3 R4, P0, PT, R19.reuse, R15, RZ ;  /* 0x0000000f13047210 */ /* 0x040fe40007f1e0ff */
[----:B------:R-:W-:-:S03]  /*01f0*/  IADD3 R6, P1, PT, R19, R14, RZ ;  /* 0x0000000e13067210 */ /* 0x000fc60007f3e0ff */
[C---:B------:R-:W-:Y:S02]  /*0200*/  IMAD.X R5, R21.reuse, 0x1, R10, P0 ;  /* 0x0000000115057824 */ /* 0x040fe400000e060a */
[----:B------:R-:W-:-:S03]  /*0210*/  IMAD.X R7, R21, 0x1, R17, P1 ;  /* 0x0000000115077824 */ /* 0x000fc600008e0611 */
[----:B-1----:R-:W2:Y:S04]  /*0220*/  LDG.E R23, desc[UR8][R4.64+-0x80] ;  /* 0xffff800804177981 */ /* 0x002ea8000c1e1900 */
[----:B------:R-:W2:Y:S01]  /*0230*/  LDG.E R18, desc[UR8][R6.64+-0x80] ;  /* 0xffff800806127981 */ /* 0x000ea2000c1e1900 */
[----:B------:R-:W-:-:S03]  /*0240*/  IADD3 R8, P0, PT, R19, R12, RZ ;  /* 0x0000000c13087210 */ /* 0x000fc60007f1e0ff */
[----:B------:R-:W3:Y:S02]  /*0250*/  LDG.E R22, desc[UR8][R4.64+-0x7c] ;  /* 0xffff840804167981 */ /* 0x000ee4000c1e1900 */
[----:B------:R-:W-:Y:S02]  /*0260*/  IMAD.X R9, R21, 0x1, R16, P0 ;  /* 0x0000000115097824 */ /* 0x000fe400000e0610 */
[----:B------:R-:W4:Y:S04]  /*0270*/  LDG.E R24, desc[UR8][R6.64+-0x7c] ;  /* 0xffff840806187981 */ /* 0x000f28000c1e1900 */
[----:B------:R-:W3:Y:S04]  /*0280*/  LDG.E R20, desc[UR8][R8.64+-0x80] ;  /* 0xffff800808147981 */ /* 0x000ee8000c1e1900 */
[----:B------:R-:W4:Y:S04]  /*0290*/  LDG.E R27, desc[UR8][R8.64+-0x7c] ;  /* 0xffff8408081b7981 */ /* 0x000f28000c1e1900 */
[----:B------:R-:W5:Y:S01]  /*02a0*/  LDG.E R29, desc[UR8][R8.64+0x78] ;  /* 0x00007808081d7981 */ /* 0x000f62000c1e1900 */
[----:B--2---:R-:W-:-:S03]  /*02b0*/  IADD3 R25, PT, PT, R18, R23, R28 ;  /* 0x0000001712197210 */ /* 0x004fc60007ffe01c */
[----:B------:R-:W2:Y:S04]  /*02c0*/  LDG.E R23, desc[UR8][R4.64+-0x78] ;  /* 0xffff880804177981 */ /* 0x000ea8000c1e1900 */
[----:B------:R-:W2:Y:S04]  /*02d0*/  LDG.E R18, desc[UR8][R6.64+-0x78] ;  /* 0xffff880806127981 */ /* 0x000ea8000c1e1900 */
[----:B------:R-:W5:Y:S01]  /*02e0*/  LDG.E R28, desc[UR8][R6.64+0x7c] ;  /* 0x00007c08061c7981 */ /* 0x000f62000c1e1900 */
[----:B---3--:R-:W-:-:S03]  /*02f0*/  IADD3 R20, PT, PT, R22, R25, R20 ;  /* 0x0000001916147210 */ /* 0x008fc60007ffe014 */
[----:B------:R-:W3:Y:S01]  /*0300*/  LDG.E R22, desc[UR8][R8.64+-0x78] ;  /* 0xffff880808167981 */ /* 0x000ee2000c1e1900 */
[----:B----4-:R-:W-:-:S03]  /*0310*/  IADD3 R20, PT, PT, R27, R20, R24 ;  /* 0x000000141b147210 */ /* 0x010fc60007ffe018 */
[----:B------:R-:W3:Y:S04]  /*0320*/  LDG.E R24, desc[UR8][R4.64+-0x74] ;  /* 0xffff8c0804187981 */ /* 0x000ee8000c1e1900 */
[----:B------:R-:W4:Y:S01]  /*0330*/  LDG.E R27, desc[UR8][R8.64+-0x74] ;  /* 0xffff8c08081b7981 */ /* 0x000f22000c1e1900 */
[----:B--2---:R-:W-:-:S03]  /*0340*/  IADD3 R25, PT, PT, R18, R23, R20 ;  /* 0x0000001712197210 */ /* 0x004fc60007ffe014 */
[----:B------:R-:W4:Y:S04]  /*0350*/  LDG.E R20, desc[UR8][R6.64+-0x74] ;  /* 0xffff8c0806147981 */ /* 0x000f28000c1e1900 */
[----:B------:R-:W2:Y:S04]  /*0360*/  LDG.E R23, desc[UR8][R4.64+-0x70] ;  /* 0xffff900804177981 */ /* 0x000ea8000c1e1900 */
[----:B------:R-:W2:Y:S01]  /*0370*/  LDG.E R18, desc[UR8][R6.64+-0x70] ;  /* 0xffff900806127981 */ /* 0x000ea2000c1e1900 */
        /* <DEDUP_REMOVED lines=244> */
[----:B------:R-:W3:Y:S04]  /*12c0*/  LDG.E R24, desc[UR8][R4.64+0x6c] ;  /* 0x00006c0804187981 */ /* 0x000ee8000c1e1900 */
[----:B------:R-:W5:Y:S01]  /*12d0*/  LDG.E R25, desc[UR8][R6.64+0x70] ;  /* 0x0000700806197981 */ /* 0x000f62000c1e1900 */
[----:B----4-:R-:W-:-:S03]  /*12e0*/  IADD3 R20, PT, PT, R27, R22, R20 ;  /* 0x000000161b147210 */ /* 0x010fc60007ffe014 */
[----:B------:R-:W3:Y:S04]  /*12f0*/  LDG.E R22, desc[UR8][R8.64+0x68] ;  /* 0x0000680808167981 */ /* 0x000ee8000c1e1900 */
[----:B------:R-:W4:Y:S01]  /*1300*/  LDG.E R27, desc[UR8][R8.64+0x6c] ;  /* 0x00006c08081b7981 */ /* 0x000f22000c1e1900 */
[----:B--2---:R-:W-:-:S03]  /*1310*/  IADD3 R23, PT, PT, R18, R23, R20 ;  /* 0x0000001712177210 */ /* 0x004fc60007ffe014 */
[----:B------:R-:W4:Y:S04]  /*1320*/  LDG.E R18, desc[UR8][R6.64+0x6c] ;  /* 0x00006c0806127981 */ /* 0x000f28000c1e1900 */
[----:B------:R-:W5:Y:S01]  /*1330*/  LDG.E R20, desc[UR8][R4.64+0x70] ;  /* 0x0000700804147981 */ /* 0x000f62000c1e1900 */
[----:B---3--:R-:W-:-:S03]  /*1340*/  IADD3 R22, PT, PT, R24, R23, R22 ;  /* 0x0000001718167210 */ /* 0x008fc60007ffe016 */
[----:B------:R-:W2:Y:S04]  /*1350*/  LDG.E R23, desc[UR8][R4.64+0x74] ;  /* 0x0000740804177981 */ /* 0x000ea8000c1e1900 */
[----:B------:R-:W3:Y:S01]  /*1360*/  LDG.E R24, desc[UR8][R4.64+0x7c] ;  /* 0x00007c0804187981 */ /* 0x000ee2000c1e1900 */
[----:B----4-:R-:W-:-:S03]  /*1370*/  IADD3 R22, PT, PT, R27, R22, R18 ;  /* 0x000000161b167210 */ /* 0x010fc60007ffe012 */
[----:B------:R-:W2:Y:S01]  /*1380*/  LDG.E R18, desc[UR8][R8.64+0x70] ;  /* 0x0000700808127981 */ /* 0x000ea2000c1e1900 */
[----:B-----5:R-:W-:-:S03]  /*1390*/  IADD3 R26, PT, PT, R25, R20, R22 ;  /* 0x00000014191a7210 */ /* 0x020fc60007ffe016 */
[----:B------:R-:W4:Y:S04]  /*13a0*/  LDG.E R20, desc[UR8][R6.64+0x74] ;  /* 0x0000740806147981 */ /* 0x000f28000c1e1900 */
[----:B------:R-:W4:Y:S04]  /*13b0*/  LDG.E R27, desc[UR8][R8.64+0x74] ;  /* 0x00007408081b7981 */ /* 0x000f28000c1e1900 */
[----:B------:R-:W5:Y:S04]  /*13c0*/  LDG.E R25, desc[UR8][R4.64+0x78] ;  /* 0x0000780804197981 */ /* 0x000f68000c1e1900 */
[----:B------:R-:W5:Y:S04]  /*13d0*/  LDG.E R22, desc[UR8][R6.64+0x78] ;  /* 0x0000780806167981 */ /* 0x000f68000c1e1900 */
[----:B------:R-:W3:Y:S01]  /*13e0*/  LDG.E R9, desc[UR8][R8.64+0x7c] ;  /* 0x00007c0808097981 */ /* 0x000ee2000c1e1900 */
[----:B------:R-:W-:-:S05]  /*13f0*/  IADD3 R19, P0, PT, R19, 0x100, RZ ;  /* 0x0000010013137810 */ /* 0x000fca0007f1e0ff */
[----:B------:R-:W-:Y:S01]  /*1400*/  IMAD.X R21, RZ, RZ, R21, P0 ;  /* 0x000000ffff157224 */ /* 0x000fe200000e0615 */
[----:B------:R-:W-:-:S04]  /*1410*/  ISETP.NE.U32.AND P0, PT, R19, 0x7d80, PT ;  /* 0x00007d801300780c */ /* 0x000fc80003f05070 */
[----:B------:R-:W-:Y:S02]  /*1420*/  ISETP.NE.AND.EX P0, PT, R21, RZ, PT, P0 ;  /* 0x000000ff1500720c */ /* 0x000fe40003f05300 */
[----:B--2---:R-:W-:-:S04]  /*1430*/  IADD3 R18, PT, PT, R23, R26, R18 ;  /* 0x0000001a17127210 */ /* 0x004fc80007ffe012 */
[----:B----4-:R-:W-:-:S04]  /*1440*/  IADD3 R18, PT, PT, R27, R18, R20 ;  /* 0x000000121b127210 */ /* 0x010fc80007ffe014 */
[----:B-----5:R-:W-:-:S04]  /*1450*/  IADD3 R18, PT, PT, R22, R25, R18 ;  /* 0x0000001916127210 */ /* 0x020fc80007ffe012 */
[----:B---3--:R-:W-:-:S04]  /*1460*/  IADD3 R18, PT, PT, R24, R18, R29 ;  /* 0x0000001218127210 */ /* 0x008fc80007ffe01d */
[----:B------:R-:W-:Y:S01]  /*1470*/  IADD3 R28, PT, PT, R9, R18, R28 ;  /* 0x00000012091c7210 */ /* 0x000fe20007ffe01c */
[----:B------:R-:W-:Y:S06]  /*1480*/  @P0 BRA `(.L_x_169) ;  /* 0xffffffec00540947 */ /* 0x000fec000383ffff */
[----:B------:R-:W-:-:S04]  /*1490*/  LEA R2, P0, R0, R2, 0x2 ;  /* 0x0000000200027211 */ /* 0x000fc800078010ff */
[----:B------:R-:W-:Y:S02]  /*14a0*/  LEA.HI.X R3, R0, R3, R11, 0x2, P0 ;  /* 0x0000000300037211 */ /* 0x000fe400000f140b */
[----:B------:R-:W-:-:S03]  /*14b0*/  IADD3 R0, P0, PT, R13, R0, RZ ;  /* 0x000000000d007210 */ /* 0x000fc60007f1e0ff */
[----:B------:R0:W-:Y:S02]  /*14c0*/  STG.E desc[UR8][R2.64], R28 ;  /* 0x0000001c02007986 */ /* 0x0001e4000c101908 */
[----:B------:R-:W-:Y:S01]  /*14d0*/  IMAD.X R11, RZ, RZ, R11, P0 ;  /* 0x000000ffff0b7224 */ /* 0x000fe200000e060b */
[----:B------:R-:W-:-:S04]  /*14e0*/  ISETP.GE.U32.AND P0, PT, R0, UR4, PT ;  /* 0x0000000400007c0c */ /* 0x000fc8000bf06070 */
[----:B------:R-:W-:-:S13]  /*14f0*/  ISETP.GE.U32.AND.EX P0, PT, R11, UR5, PT, P0 ;  /* 0x000000050b007c0c */ /* 0x000fda000bf06100 */
[----:B0-----:R-:W-:Y:S05]  /*1500*/  @!P0 BRA `(.L_x_170) ;  /* 0xffffffec00008947 */ /* 0x001fea000383ffff */
[----:B------:R-:W-:Y:S05]  /*1510*/  EXIT ;  /* 0x000000000000794d */ /* 0x000fea0003800000 */
.L_x_171:
        /* <DEDUP_REMOVED lines=14> */
.L_x_387:


//--------------------- .text._Z12store_kernelIiEvPT_S1_S1_m --------------------------
	.section	.text._Z12store_kernelIiEvPT_S1_S1_m,"ax",@progbits
	.align	128
        .global         _Z12store_kernelIiEvPT_S1_S1_m
        .type           _Z12store_kernelIiEvPT_S1_S1_m,@function
        .size           _Z12store_kernelIiEvPT_S1_S1_m,(.L_x_388 - _Z12store_kernelIiEvPT_S1_S1_m)
        .other          _Z12store_kernelIiEvPT_S1_S1_m,@"STO_CUDA_ENTRY STV_DEFAULT"
_Z12store_kernelIiEvPT_S1_S1_m:
.text._Z12store_kernelIiEvPT_S1_S1_m:
        /* <DEDUP_REMOVED lines=17> */
.L_x_173:
        /* <DEDUP_REMOVED lines=16> */
.L_x_172:
[C---:B0-----:R-:W-:Y:S02]  /*0210*/  IADD3 R2, P1, PT, R8.reuse, R13, RZ ;  /* 0x0000000d08027210 */ /* 0x041fe40007f3e0ff */
[C---:B------:R-:W-:Y:S02]  /*0220*/  IADD3 R4, P2, PT, R8.reuse, R15, RZ ;  /* 0x0000000f08047210 */ /* 0x040fe40007f5e0ff */
[C---:B------:R-:W-:Y:S01]  /*0230*/  IADD3 R6, P3, PT, R8.reuse, R17, RZ ;  /* 0x0000001108067210 */ /* 0x040fe20007f7e0ff */
[C---:B------:R-:W-:Y:S01]  /*0240*/  IMAD.X R3, R9.reuse, 0x1, R12, P1 ;  /* 0x0000000109037824 */ /* 0x040fe200008e060c */
[----:B------:R-:W-:Y:S01]  /*0250*/  IADD3 R8, P1, PT, R8, 0x100, RZ ;  /* 0x0000010008087810 */ /* 0x000fe20007f3e0ff */
[C---:B------:R-:W-:Y:S02]  /*0260*/  IMAD.X R5, R9.reuse, 0x1, R14, P2 ;  /* 0x0000000109057824 */ /* 0x040fe400010e060e */
[----:B------:R-:W-:Y:S01]  /*0270*/  IMAD.X R7, R9, 0x1, R16, P3 ;  /* 0x0000000109077824 */ /* 0x000fe200018e0610 */
[----:B-1----:R0:W-:Y:S01]  /*0280*/  STG.E desc[UR8][R2.64+-0x80], RZ ;  /* 0xffff80ff02007986 */ /* 0x0021e2000c101908 */
[----:B------:R-:W-:Y:S01]  /*0290*/  IMAD.X R9, RZ, RZ, R9, P1 ;  /* 0x000000ffff097224 */ /* 0x000fe200008e0609 */
[----:B------:R-:W-:-:S02]  /*02a0*/  ISETP.NE.U32.AND P1, PT, R8, 0x7d80, PT ;  /* 0x00007d800800780c */ /* 0x000fc40003f25070 */
[----:B------:R0:W-:Y:S02]  /*02b0*/  STG.E desc[UR8][R4.64+-0x80], RZ ;  /* 0xffff80ff04007986 */ /* 0x0001e4000c101908 */
[----:B------:R-:W-:Y:S02]  /*02c0*/  ISETP.NE.AND.EX P1, PT, R9, RZ, PT, P1 ;  /* 0x000000ff0900720c */ /* 0x000fe40003f25310 */
[----:B------:R0:W-:Y:S04]  /*02d0*/  STG.E desc[UR8][R6.64+-0x80], RZ ;  /* 0xffff80ff06007986 */ /* 0x0001e8000c101908 */
        /* <DEDUP_REMOVED lines=188> */
[----:B------:R0:W-:Y:S01]  /*0ea0*/  STG.E desc[UR8][R6.64+0x7c], RZ ;  /* 0x00007cff06007986 */ /* 0x0001e2000c101908 */
[----:B------:R-:W-:Y:S05]  /*0eb0*/  @P1 BRA `(.L_x_172) ;  /* 0xfffffff000d41947 */ /* 0x000fea000383ffff */
[----:B------:R-:W-:Y:S05]  /*0ec0*/  @!P0 BRA `(.L_x_173) ;  /* 0xfffffff000908947 */ /* 0x000fea000383ffff */
[----:B------:R-:W-:Y:S05]  /*0ed0*/  EXIT ;  /* 0x000000000000794d */ /* 0x000fea0003800000 */
.L_x_174:
        /* <DEDUP_REMOVED lines=10> */
.L_x_388:


//--------------------- .text._Z18d_bilateral_filterIdEvPT_iifi --------------------------
	.section	.text._Z18d_bilateral_filterIdEvPT_iifi,"ax",@progbits
	.align	128
        .global         _Z18d_bilateral_filterIdEvPT_iifi
        .type           _Z18d_bilateral_filterIdEvPT_iifi,@function
        .size           _Z18d_bilateral_filterIdEvPT_iifi,(.L_x_357 - _Z18d_bilateral_filterIdEvPT_iifi)
        .other          _Z18d_bilateral_filterIdEvPT_iifi,@"STO_CUDA_ENTRY STV_DEFAULT"
_Z18d_bilateral_filterIdEvPT_iifi:
.text._Z18d_bilateral_filterIdEvPT_iifi:
        /* <DEDUP_REMOVED lines=140> */
[----:B--2---:R0:W1:Y:S06]  /*08c0*/  F2F.F32.F64 R8, R8 ;  /* 0x0000000800087310 */ /* 0x00406c0000301000 */
.L_x_211:
        /* <DEDUP_REMOVED lines=17> */
.L_x_193:
[----:B--2---:R-:W-:Y:S01]  /*09e0*/  IMAD.WIDE R14, R5, 0x8, R16 ;  /* 0x00000008050e7825 */ /* 0x004fe200078e0210 */
[----:B------:R-:W2:Y:S04]  /*09f0*/  LDL.64 R32, [R4+-0x20] ;  /* 0xffffe00004207983 */ /* 0x000ea80000100a00 */
[----:B------:R-:W3:Y:S01]  /*0a00*/  LDG.E.64 R10, desc[UR12][R14.64] ;  /* 0x0000000c0e0a7981 */ /* 0x000ee2000c1e1b00 */
[----:B------:R-:W0:Y:S01]  /*0a10*/  MUFU.RCP R2, R7 ;  /* 0x0000000700027308 */ /* 0x000e220000001000 */
[----:B------:R-:W-:Y:S01]  /*0a20*/  BSSY.RECONVERGENT B2, `(.L_x_177) ;  /* 0x000000e000027945 */ /* 0x000fe20003800200 */
[----:B0-----:R-:W-:-:S04]  /*0a30*/  FFMA R9, -R7, R2, 1 ;  /* 0x3f80000007097423 */ /* 0x001fc80000000102 */
[----:B------:R-:W-:Y:S02]  /*0a40*/  FFMA R2, R2, R9, R2 ;  /* 0x0000000902027223 */ /* 0x000fe40000000002 */
[----:B---3--:R-:W1:Y:S02]  /*0a50*/  F2F.F32.F64 R23, R10 ;  /* 0x0000000a00177310 */ /* 0x008e640000301000 */
        /* <DEDUP_REMOVED lines=9> */
[----:B------:R-:W-:Y:S05]  /*0af0*/  CALL.REL.NOINC `($__internal_2_$__cuda_sm3x_div_rn_noftz_f32_slowpath) ;  /* 0x0000001c004c7944 */ /* 0x000fea0003c00000 */
.L_x_178:
[----:B------:R-:W-:Y:S05]  /*0b00*/  BSYNC.RECONVERGENT B2 ;  /* 0x0000000000027941 */ /* 0x000fea0003800200 */
.L_x_177:
        /* <DEDUP_REMOVED lines=15> */
[----:B--2---:R-:W0:Y:S01]  /*0c00*/  F2F.F32.F64 R9, R24 ;  /* 0x0000001800097310 */ /* 0x004e220000301000 */
        /* <DEDUP_REMOVED lines=10> */
[----:B------:R-:W-:Y:S05]  /*0cb0*/  CALL.REL.NOINC `($__internal_2_$__cuda_sm3x_div_rn_noftz_f32_slowpath) ;  /* 0x0000001800dc7944 */ /* 0x000fea0003c00000 */
.L_x_180:
[----:B------:R-:W-:Y:S05]  /*0cc0*/  BSYNC.RECONVERGENT B2 ;  /* 0x0000000000027941 */ /* 0x000fea0003800200 */
.L_x_179:
        /* <DEDUP_REMOVED lines=27> */
.L_x_182:
[----:B------:R-:W-:Y:S05]  /*0e80*/  BSYNC.RECONVERGENT B2 ;  /* 0x0000000000027941 */ /* 0x000fea0003800200 */
.L_x_181:
        /* <DEDUP_REMOVED lines=27> */
.L_x_184:
[----:B------:R-:W-:Y:S05]  /*1040*/  BSYNC.RECONVERGENT B2 ;  /* 0x0000000000027941 */ /* 0x000fea0003800200 */
.L_x_183:
        /* <DEDUP_REMOVED lines=27> */
.L_x_186:
[----:B------:R-:W-:Y:S05]  /*1200*/  BSYNC.RECONVERGENT B2 ;  /* 0x0000000000027941 */ /* 0x000fea0003800200 */
.L_x_185:
        /* <DEDUP_REMOVED lines=15> */
[----:B--2---:R-:W0:Y:S02]  /*1300*/  F2F.F32.F64 R9, R28 ;  /* 0x0000001c00097310 */ /* 0x004e240000301000 */
        /* <DEDUP_REMOVED lines=11> */
[----:B------:R-:W-:Y:S05]  /*13c0*/  CALL.REL.NOINC `($__internal_2_$__cuda_sm3x_div_rn_noftz_f32_slowpath) ;  /* 0x0000001400187944 */ /* 0x000fea0003c00000 */
.L_x_188:
[----:B------:R-:W-:Y:S05]  /*13d0*/  BSYNC.RECONVERGENT B2 ;  /* 0x0000000000027941 */ /* 0x000fea0003800200 */
.L_x_187:
        /* <DEDUP_REMOVED lines=28> */
.L_x_190:
[----:B------:R-:W-:Y:S05]  /*15a0*/  BSYNC.RECONVERGENT B2 ;  /* 0x0000000000027941 */ /* 0x000fea0003800200 */
.L_x_189:
        /* <DEDUP_REMOVED lines=26> */
[----:B------:R-:W-:Y:S05]  /*1750*/  CALL.REL.NOINC `($__internal_2_$__cuda_sm3x_div_rn_noftz_f32_slowpath) ;  /* 0x0000001000347944 */ /* 0x000fea0003c00000 */
.L_x_192:
[----:B------:R-:W-:Y:S05]  /*1760*/  BSYNC.RECONVERGENT B2 ;  /* 0x0000000000027941 */ /* 0x000fea0003800200 */
.L_x_191:
        /* <DEDUP_REMOVED lines=16> */
.L_x_176:
        /* <DEDUP_REMOVED lines=16> */
[----:B0-----:R-:W1:Y:S01]  /*1970*/  F2F.F32.F64 R9, R4 ;  /* 0x0000000400097310 */ /* 0x001e620000301000 */
        /* <DEDUP_REMOVED lines=11> */
.L_x_197:
[----:B------:R-:W-:Y:S05]  /*1a30*/  BSYNC.RECONVERGENT B2 ;  /* 0x0000000000027941 */ /* 0x000fea0003800200 */
.L_x_196:
        /* <DEDUP_REMOVED lines=18> */
[----:B--2---:R-:W0:Y:S02]  /*1b60*/  F2F.F32.F64 R5, R12 ;  /* 0x0000000c00057310 */ /* 0x004e240000301000 */
        /* <DEDUP_REMOVED lines=10> */
[----:B------:R-:W-:Y:S05]  /*1c10*/  CALL.REL.NOINC `($__internal_2_$__cuda_sm3x_div_rn_noftz_f32_slowpath) ;  /* 0x0000000c00047944 */ /* 0x000fea0003c00000 */
.L_x_199:
[----:B------:R-:W-:Y:S05]  /*1c20*/  BSYNC.RECONVERGENT B2 ;  /* 0x0000000000027941 */ /* 0x000fea0003800200 */
.L_x_198:
        /* <DEDUP_REMOVED lines=27> */
.L_x_201:
[----:B------:R-:W-:Y:S05]  /*1de0*/  BSYNC.RECONVERGENT B2 ;  /* 0x0000000000027941 */ /* 0x000fea0003800200 */
.L_x_200:
        /* <DEDUP_REMOVED lines=27> */
.L_x_203:
[----:B------:R-:W-:Y:S05]  /*1fa0*/  BSYNC.RECONVERGENT B2 ;  /* 0x0000000000027941 */ /* 0x000fea0003800200 */
.L_x_202:
        /* <DEDUP_REMOVED lines=11> */
.L_x_195:
        /* <DEDUP_REMOVED lines=15> */
[----:B--2---:R-:W1:Y:S01]  /*2150*/  F2F.F32.F64 R9, R10 ;  /* 0x0000000a00097310 */ /* 0x004e620000301000 */
        /* <DEDUP_REMOVED lines=11> */
[----:B------:R-:W-:-:S07]  /*2210*/  MOV R12, R2 ;  /* 0x00000002000c7202 */ /* 0x000fce0000000f00 */
.L_x_206:
[----:B------:R-:W-:Y:S05]  /*2220*/  BSYNC.RECONVERGENT B2 ;  /* 0x0000000000027941 */ /* 0x000fea0003800200 */
.L_x_205:
        /* <DEDUP_REMOVED lines=30> */
.L_x_208:
[----:B------:R-:W-:Y:S05]  /*2410*/  BSYNC.RECONVERGENT B2 ;  /* 0x0000000000027941 */ /* 0x000fea0003800200 */
.L_x_207:
        /* <DEDUP_REMOVED lines=11> */
.L_x_204:
        /* <DEDUP_REMOVED lines=13> */
[----:B--2---:R-:W1:Y:S01]  /*25a0*/  F2F.F32.F64 R5, R10 ;  /* 0x0000000a00057310 */ /* 0x004e620000301000 */
        /* <DEDUP_REMOVED lines=11> */
.L_x_210:
[----:B------:R-:W-:Y:S05]  /*2660*/  BSYNC.RECONVERGENT B2 ;  /* 0x0000000000027941 */ /* 0x000fea0003800200 */
.L_x_209:
        /* <DEDUP_REMOVED lines=10> */
.L_x_194:
[----:B------:R-:W-:Y:S05]  /*2710*/  @P2 BRA `(.L_x_211) ;  /* 0xffffffe0006c2947 */ /* 0x000fea000383ffff */
.L_x_175:
        /* <DEDUP_REMOVED lines=12> */
[----:B01---5:R-:W-:Y:S05]  /*27e0*/  CALL.REL.NOINC `($__internal_2_$__cuda_sm3x_div_rn_noftz_f32_slowpath) ;  /* 0x0000000000107944 */ /* 0x023fea0003c00000 */
.L_x_213:
[----:B------:R-:W-:Y:S05]  /*27f0*/  BSYNC.RECONVERGENT B2 ;  /* 0x0000000000027941 */ /* 0x000fea0003800200 */
.L_x_212:
[----:B------:R-:W2:Y:S02]  /*2800*/  F2F.F64.F32 R2, R2 ;  /* 0x0000000200027310 */ /* 0x000ea40000201800 */
[----:B--2---:R-:W-:Y:S01]  /*2810*/  STG.E.64 desc[UR12][R20.64], R2 ;  /* 0x0000000214007986 */ /* 0x004fe2000c101b0c */
[----:B------:R-:W-:Y:S05]  /*2820*/  EXIT ;  /* 0x000000000000794d */ /* 0x000fea0003800000 */
        .weak           $__internal_2_$__cuda_sm3x_div_rn_noftz_f32_slowpath
        .type           $__internal_2_$__cuda_sm3x_div_rn_noftz_f32_slowpath,@function
        .size           $__internal_2_$__cuda_sm3x_div_rn_noftz_f32_slowpath,(.L_x_357 - $__internal_2_$__cuda_sm3x_div_rn_noftz_f32_slowpath)
$__internal_2_$__cuda_sm3x_div_rn_noftz_f32_slowpath:
        /* <DEDUP_REMOVED lines=35> */
.L_x_215:
        /* <DEDUP_REMOVED lines=51> */
.L_x_222:
[----:B------:R-:W-:-:S04]  /*2d90*/  LOP3.LUT R2, R2, 0x80000000, RZ, 0xc0, !PT ;  /* 0x8000000002027812 */ /* 0x000fc800078ec0ff */
[----:B------:R-:W-:Y:S01]  /*2da0*/  LOP3.LUT R2, R2, 0x7f800000, RZ, 0xfc, !PT ;  /* 0x7f80000002027812 */ /* 0x000fe200078efcff */
[----:B------:R-:W-:Y:S06]  /*2db0*/  BRA `(.L_x_223) ;  /* 0x0000000000047947 */ /* 0x000fec0003800000 */
.L_x_221:
[----:B------:R-:W-:-:S07]  /*2dc0*/  LEA R2, R31, R2, 0x17 ;  /* 0x000000021f027211 */ /* 0x000fce00078eb8ff */
.L_x_223:
[----:B------:R-:W-:Y:S05]  /*2dd0*/  BSYNC.RECONVERGENT B1 ;  /* 0x0000000000017941 */ /* 0x000fea0003800200 */
.L_x_220:
[----:B------:R-:W-:Y:S05]  /*2de0*/  BRA `(.L_x_224) ;  /* 0x0000000000207947 */ /* 0x000fea0003800000 */
.L_x_219:
[----:B------:R-:W-:-:S04]  /*2df0*/  LOP3.LUT R28, R28, 0x80000000, R31, 0x48, !PT ;  /* 0x800000001c1c7812 */ /* 0x000fc800078e481f */
[----:B------:R-:W-:Y:S01]  /*2e00*/  LOP3.LUT R2, R28, 0x7f800000, RZ, 0xfc, !PT ;  /* 0x7f8000001c027812 */ /* 0x000fe200078efcff */
[----:B------:R-:W-:Y:S06]  /*2e10*/  BRA `(.L_x_224) ;  /* 0x0000000000147947 */ /* 0x000fec0003800000 */
.L_x_218:
[----:B------:R-:W-:Y:S01]  /*2e20*/  LOP3.LUT R2, R28, 0x80000000, R31, 0x48, !PT ;  /* 0x800000001c027812 */ /* 0x000fe200078e481f */
[----:B------:R-:W-:Y:S06]  /*2e30*/  BRA `(.L_x_224) ;  /* 0x00000000000c7947 */ /* 0x000fec0003800000 */
.L_x_217:
[----:B------:R-:W0:Y:S01]  /*2e40*/  MUFU.RSQ R2, -QNAN ;  /* 0xffc0000000027908 */ /* 0x000e220000001400 */
[----:B------:R-:W-:Y:S05]  /*2e50*/  BRA `(.L_x_224) ;  /* 0x0000000000047947 */ /* 0x000fea0003800000 */
.L_x_216:
[----:B------:R-:W-:-:S07]  /*2e60*/  FADD.FTZ R2, R31, R7 ;  /* 0x000000071f027221 */ /* 0x000fce0000010000 */
.L_x_224:
[----:B------:R-:W-:Y:S05]  /*2e70*/  BSYNC.RECONVERGENT B0 ;  /* 0x0000000000007941 */ /* 0x000fea0003800200 */
.L_x_214:
[----:B------:R-:W-:-:S04]  /*2e80*/  HFMA2 R11, -RZ, RZ, 0, 0 ;  /* 0x00000000ff0b7431 */ /* 0x000fc800000001ff */
[----:B0-----:R-:W-:Y:S05]  /*2e90*/  RET.REL.NODEC R10 `(_Z18d_bilateral_filterIdEvPT_iifi) ;  /* 0xffffffd00a587950 */ /* 0x001fea0003c3ffff */
.L_x_225:
        /* <DEDUP_REMOVED lines=14> */
.L_x_357:


//--------------------- .text._Z11test_kernelIdEvPT_S1_S1_m --------------------------
	.section	.text._Z11test_kernelIdEvPT_S1_S1_m,"ax",@progbits
	.align	128
        .global         _Z11test_kernelIdEvPT_S1_S1_m
        .type           _Z11test_kernelIdEvPT_S1_S1_m,@function
        .size           _Z11test_kernelIdEvPT_S1_S1_m,(.L_x_390 - _Z11test_kernelIdEvPT_S1_S1_m)
        .other          _Z11test_kernelIdEvPT_S1_S1_m,@"STO_CUDA_ENTRY STV_DEFAULT"
_Z11test_kernelIdEvPT_S1_S1_m:
.text._Z11test_kernelIdEvPT_S1_S1_m:
        /* <DEDUP_REMOVED lines=17> */
.L_x_227:
        /* <DEDUP_REMOVED lines=12> */
[----:B------:R-:W2:Y:S04]  /*01d0*/  LDG.E.64 R4, desc[UR8][R2.64] ;  /* 0x0000000802047981 */ /* 0x000ea8000c1e1b00 */
[----:B------:R-:W2:Y:S02]  /*01e0*/  LDG.E.64 R10, desc[UR8][R6.64+-0x10] ;  /* 0xfffff008060a7981 */ /* 0x000ea4000c1e1b00 */
[----:B--2---:R-:W-:-:S08]  /*01f0*/  DFMA R4, R4, R10, R18 ;  /* 0x0000000a0404722b */ /* 0x004fd00000000012 */
[----:B------:R-:W-:-:S08]  /*0200*/  DADD R16, R4, R16 ;  /* 0x0000000004107229 */ /* 0x000fd00000000010 */
[----:B------:R-:W-:Y:S01]  /*0210*/  DADD R18, R16, R16 ;  /* 0x0000000010127229 */ /* 0x000fe20000000010 */
[----:B------:R-:W-:Y:S02]  /*0220*/  IMAD.MOV.U32 R4, RZ, RZ, -0x33333333 ;  /* 0xcccccccdff047424 */ /* 0x000fe400078e00ff */
[----:B------:R-:W-:-:S05]  /*0230*/  IMAD.MOV.U32 R5, RZ, RZ, 0x4010cccc ;  /* 0x4010ccccff057424 */ /* 0x000fca00078e00ff */
[----:B------:R-:W-:Y:S02]  /*0240*/  DADD R18, -R10, R18 ;  /* 0x000000000a127229 */ /* 0x000fe40000000112 */
[C---:B------:R-:W-:Y:S02]  /*0250*/  DADD R10, R16.reuse, -20 ;  /* 0xc0340000100a7429 */ /* 0x040fe40000000000 */
[----:B------:R-:W-:Y:S01]  /*0260*/  DSETP.GT.AND P0, PT, R16, R4, PT ;  /* 0x000000041000722a */ /* 0x000fe20003f04000 */
[----:B------:R-:W2:Y:S07]  /*0270*/  LDG.E.64 R16, desc[UR8][R2.64+0x8] ;  /* 0x0000080802107981 */ /* 0x000eae000c1e1b00 */
[----:B------:R-:W-:-:S02]  /*0280*/  FSEL R18, R10, R18, P0 ;  /* 0x000000120a127208 */ /* 0x000fc40000000000 */
[----:B------:R-:W-:-:S05]  /*0290*/  FSEL R19, R11, R19, P0 ;  /* 0x000000130b137208 */ /* 0x000fca0000000000 */
[----:B------:R0:W-:Y:S04]  /*02a0*/  STG.E.64 desc[UR8][R2.64], R18 ;  /* 0x0000001202007986 */ /* 0x0001e8000c101b08 */
[----:B------:R-:W2:Y:S04]  /*02b0*/  LDG.E.64 R10, desc[UR8][R6.64] ;  /* 0x00000008060a7981 */ /* 0x000ea8000c1e1b00 */
[----:B------:R1:W2:Y:S01]  /*02c0*/  LDG.E.64 R20, desc[UR8][R8.64+0x18] ;  /* 0x0000180808147981 */ /* 0x0002a2000c1e1b00 */
[----:B------:R-:W-:Y:S02]  /*02d0*/  IMAD.MOV.U32 R14, RZ, RZ, 0x2 ;  /* 0x00000002ff0e7424 */ /* 0x000fe400078e00ff */
[----:B------:R-:W-:Y:S01]  /*02e0*/  IMAD.MOV.U32 R12, RZ, RZ, RZ ;  /* 0x000000ffff0c7224 */ /* 0x000fe200078e00ff */
[----:B-1----:R-:W-:-:S05]  /*02f0*/  IADD3 R8, P3, PT, R8, 0x30, RZ ;  /* 0x0000003008087810 */ /* 0x002fca0007f7e0ff */
[----:B------:R-:W-:Y:S01]  /*0300*/  IMAD.X R9, RZ, RZ, R9, P3 ;  /* 0x000000ffff097224 */ /* 0x000fe200018e0609 */
[----:B--2---:R-:W-:-:S08]  /*0310*/  DFMA R16, R16, R10, R20 ;  /* 0x0000000a1010722b */ /* 0x004fd00000000014 */
[----:B------:R-:W-:-:S08]  /*0320*/  DADD R16, R18, R16 ;  /* 0x0000000012107229 */ /* 0x000fd00000000010 */
[C---:B------:R-:W-:Y:S02]  /*0330*/  DADD R22, R16.reuse, R16 ;  /* 0x0000000010167229 */ /* 0x040fe40000000010 */
[C---:B------:R-:W-:Y:S02]  /*0340*/  DADD R20, R16.reuse, -20 ;  /* 0xc034000010147429 */ /* 0x040fe40000000000 */
[----:B------:R-:W-:-:S04]  /*0350*/  DSETP.GT.AND P0, PT, R16, R4, PT ;  /* 0x000000041000722a */ /* 0x000fc80003f04000 */
[----:B------:R-:W-:-:S10]  /*0360*/  DADD R22, -R10, R22 ;  /* 0x000000000a167229 */ /* 0x000fd40000000116 */
[----:B------:R-:W-:Y:S02]  /*0370*/  FSEL R16, R20, R22, P0 ;  /* 0x0000001614107208 */ /* 0x000fe40000000000 */
[----:B------:R-:W-:-:S05]  /*0380*/  FSEL R17, R21, R23, P0 ;  /* 0x0000001715117208 */ /* 0x000fca0000000000 */
[----:B------:R1:W-:Y:S01]  /*0390*/  STG.E.64 desc[UR8][R2.64+0x8], R16 ;  /* 0x0000081002007986 */ /* 0x0003e2000c101b08 */
[----:B------:R-:W-:Y:S02]  /*03a0*/  IADD3 R0, P0, PT, R15, R0, RZ ;  /* 0x000000000f007210 */ /* 0x000fe40007f1e0ff */
[----:B------:R-:W-:Y:S02]  /*03b0*/  IADD3 R10, P2, PT, R6, 0x20, RZ ;  /* 0x00000020060a7810 */ /* 0x000fe40007f5e0ff */
[----:B0-----:R-:W-:Y:S01]  /*03c0*/  IADD3 R18, P1, PT, R2, 0x18, RZ ;  /* 0x0000001802127810 */ /* 0x001fe20007f3e0ff */
[----:B------:R-:W-:Y:S01]  /*03d0*/  IMAD.X R13, RZ, RZ, R13, P0 ;  /* 0x000000ffff0d7224 */ /* 0x000fe200000e060d */
[----:B------:R-:W-:Y:S01]  /*03e0*/  ISETP.GE.U32.AND P0, PT, R0, UR4, PT ;  /* 0x0000000400007c0c */ /* 0x000fe2000bf06070 */
[----:B------:R-:W-:Y:S02]  /*03f0*/  IMAD.X R11, RZ, RZ, R7, P2 ;  /* 0x000000ffff0b7224 */ /* 0x000fe400010e0607 */
[----:B------:R-:W-:Y:S01]  /*0400*/  IMAD.X R19, RZ, RZ, R3, P1 ;  /* 0x000000ffff137224 */ /* 0x000fe200008e0603 */
[----:B------:R-:W-:-:S13]  /*0410*/  ISETP.GE.U32.AND.EX P0, PT, R13, UR5, PT, P0 ;  /* 0x000000050d007c0c */ /* 0x000fda000bf06100 */
.L_x_226:
[----:B------:R-:W-:Y:S01]  /*0420*/  IMAD.MOV.U32 R6, RZ, RZ, R18 ;  /* 0x000000ffff067224 */ /* 0x000fe200078e0012 */
[----:B------:R-:W2:Y:S01]  /*0430*/  LDG.E.64 R22, desc[UR8][R8.64] ;  /* 0x0000000808167981 */ /* 0x000ea2000c1e1b00 */
[----:B------:R-:W-:-:S03]  /*0440*/  IMAD.MOV.U32 R7, RZ, RZ, R19 ;  /* 0x000000ffff077224 */ /* 0x000fc600078e0013 */
[----:B------:R-:W2:Y:S04]  /*0450*/  LDG.E.64 R18, desc[UR8][R10.64+-0x10] ;  /* 0xfffff0080a127981 */ /* 0x000ea8000c1e1b00 */
[----:B------:R-:W2:Y:S02]  /*0460*/  LDG.E.64 R20, desc[UR8][R6.64+-0x8] ;  /* 0xfffff80806147981 */ /* 0x000ea4000c1e1b00 */
[----:B--2---:R-:W-:-:S08]  /*0470*/  DFMA R20, R20, R18, R22 ;  /* 0x000000121414722b */ /* 0x004fd00000000016 */
[----:B------:R-:W-:-:S08]  /*0480*/  DADD R20, R20, R16 ;  /* 0x0000000014147229 */ /* 0x000fd00000000010 */
[C---:B------:R-:W-:Y:S02]  /*0490*/  DADD R22, R20.reuse, R20 ;  /* 0x0000000014167229 */ /* 0x040fe40000000014 */
[C---:B-1----:R-:W-:Y:S02]  /*04a0*/  DADD R16, R20.reuse, -20 ;  /* 0xc034000014107429 */ /* 0x042fe40000000000 */
[----:B------:R-:W-:Y:S01]  /*04b0*/  DSETP.GT.AND P1, PT, R20, R4, PT ;  /* 0x000000041400722a */ /* 0x000fe20003f24000 */
[----:B------:R-:W2:Y:S03]  /*04c0*/  LDG.E.64 R20, desc[UR8][R6.64] ;  /* 0x0000000806147981 */ /* 0x000ea6000c1e1b00 */
[----:B------:R-:W-:-:S10]  /*04d0*/  DADD R22, -R18, R22 ;  /* 0x0000000012167229 */ /* 0x000fd40000000116 */
[----:B------:R-:W-:Y:S02]  /*04e0*/  FSEL R18, R16, R22, P1 ;  /* 0x0000001610127208 */ /* 0x000fe40000800000 */
[----:B------:R-:W-:-:S05]  /*04f0*/  FSEL R19, R17, R23, P1 ;  /* 0x0000001711137208 */ /* 0x000fca0000800000 */
[----:B------:R0:W-:Y:S04]  /*0500*/  STG.E.64 desc[UR8][R6.64+-0x8], R18 ;  /* 0xfffff81206007986 */ /* 0x0001e8000c101b08 */
[----:B------:R-:W2:Y:S04]  /*0510*/  LDG.E.64 R16, desc[UR8][R10.64] ;  /* 0x000000080a107981 */ /* 0x000ea8000c1e1b00 */
[----:B------:R-:W2:Y:S02]  /*0520*/  LDG.E.64 R22, desc[UR8][R8.64+0x18] ;  /* 0x0000180808167981 */ /* 0x000ea4000c1e1b00 */
[----:B--2---:R-:W-:-:S08]  /*0530*/  DFMA R22, R20, R16, R22 ;  /* 0x000000101416722b */ /* 0x004fd00000000016 */
[----:B------:R-:W-:Y:S01]  /*0540*/  DADD R22, R18, R22 ;  /* 0x0000000012167229 */ /* 0x000fe20000000016 */
[----:B0-----:R-:W2:Y:S07]  /*0550*/  LDG.E.64 R18, desc[UR8][R6.64+0x8] ;  /* 0x0000080806127981 */ /* 0x001eae000c1e1b00 */
[C---:B------:R-:W-:Y:S02]  /*0560*/  DADD R24, R22.reuse, R22 ;  /* 0x0000000016187229 */ /* 0x040fe40000000016 */
[----:B------:R-:W-:-:S02]  /*0570*/  DADD R20, R22, -20 ;  /* 0xc034000016147429 */ /* 0x000fc40000000000 */
[----:B------:R-:W-:-:S04]  /*0580*/  DSETP.GT.AND P1, PT, R22, R4, PT ;  /* 0x000000041600722a */ /* 0x000fc80003f24000 */
        /* <DEDUP_REMOVED lines=151> */
[----:B------:R-:W-:-:S08]  /*0f00*/  DADD R22, R20, R22 ;  /* 0x0000000014167229 */ /* 0x000fd00000000016 */
[C---:B------:R-:W-:Y:S02]  /*0f10*/  DADD R24, R22.reuse, R22 ;  /* 0x0000000016187229 */ /* 0x040fe40000000016 */
[C---:B------:R-:W-:Y:S02]  /*0f20*/  DADD R18, R22.reuse, -20 ;  /* 0xc034000016127429 */ /* 0x040fe40000000000 */
[----:B------:R-:W-:-:S04]  /*0f30*/  DSETP.GT.AND P1, PT, R22, R4, PT ;  /* 0x000000041600722a */ /* 0x000fc80003f24000 */
[----:B------:R-:W-:-:S10]  /*0f40*/  DADD R24, -R16, R24 ;  /* 0x0000000010187229 */ /* 0x000fd40000000118 */
[----:B------:R-:W-:Y:S02]  /*0f50*/  FSEL R22, R18, R24, P1 ;  /* 0x0000001812167208 */ /* 0x000fe40000800000 */
[----:B------:R-:W-:Y:S02]  /*0f60*/  FSEL R23, R19, R25, P1 ;  /* 0x0000001913177208 */ /* 0x000fe40000800000 */
[----:B------:R-:W2:Y:S04]  /*0f70*/  LDG.E.64 R18, desc[UR8][R6.64+0x70] ;  /* 0x0000700806127981 */ /* 0x000ea8000c1e1b00 */
[----:B------:R1:W-:Y:S04]  /*0f80*/  STG.E.64 desc[UR8][R6.64+0x68], R22 ;  /* 0x0000681606007986 */ /* 0x0003e8000c101b08 */
[----:B------:R-:W2:Y:S04]  /*0f90*/  LDG.E.64 R16, desc[UR8][R10.64+0xe0] ;  /* 0x0000e0080a107981 */ /* 0x000ea8000c1e1b00 */
[----:B0-----:R-:W2:Y:S02]  /*0fa0*/  LDG.E.64 R20, desc[UR8][R8.64+0x168] ;  /* 0x0001680808147981 */ /* 0x001ea4000c1e1b00 */
[----:B--2---:R-:W-:-:S08]  /*0fb0*/  DFMA R20, R18, R16, R20 ;  /* 0x000000101214722b */ /* 0x004fd00000000014 */
[----:B------:R-:W-:-:S08]  /*0fc0*/  DADD R20, R22, R20 ;  /* 0x0000000016147229 */ /* 0x000fd00000000014 */
[C---:B------:R-:W-:Y:S02]  /*0fd0*/  DADD R24, R20.reuse, R20 ;  /* 0x0000000014187229 */ /* 0x040fe40000000014 */
[C---:B------:R-:W-:Y:S02]  /*0fe0*/  DADD R18, R20.reuse, -20 ;  /* 0xc034000014127429 */ /* 0x040fe40000000000 */
[----:B------:R-:W-:Y:S01]  /*0ff0*/  DSETP.GT.AND P1, PT, R20, R4, PT ;  /* 0x000000041400722a */ /* 0x000fe20003f24000 */
[----:B------:R-:W2:Y:S03]  /*1000*/  LDG.E.64 R20, desc[UR8][R6.64+0x78] ;  /* 0x0000780806147981 */ /* 0x000ea6000c1e1b00 */
[----:B------:R-:W-:-:S10]  /*1010*/  DADD R24, -R16, R24 ;  /* 0x0000000010187229 */ /* 0x000fd40000000118 */
[----:B------:R-:W-:Y:S02]  /*1020*/  FSEL R18, R18, R24, P1 ;  /* 0x0000001812127208 */ /* 0x000fe40000800000 */
[----:B------:R-:W-:-:S05]  /*1030*/  FSEL R19, R19, R25, P1 ;  /* 0x0000001913137208 */ /* 0x000fca0000800000 */
[----:B------:R0:W-:Y:S04]  /*1040*/  STG.E.64 desc[UR8][R6.64+0x70], R18 ;  /* 0x0000701206007986 */ /* 0x0001e8000c101b08 */
[----:B------:R-:W2:Y:S04]  /*1050*/  LDG.E.64 R16, desc[UR8][R10.64+0xf0] ;  /* 0x0000f0080a107981 */ /* 0x000ea8000c1e1b00 */
[----:B-1----:R-:W2:Y:S02]  /*1060*/  LDG.E.64 R22, desc[UR8][R8.64+0x180] ;  /* 0x0001800808167981 */ /* 0x002ea4000c1e1b00 */
        /* <DEDUP_REMOVED lines=10> */
[----:B------:R1:W2:Y:S04]  /*1110*/  LDG.E.64 R16, desc[UR8][R10.64+0x100] ;  /* 0x000100080a107981 */ /* 0x0002a8000c1e1b00 */
[----:B------:R3:W2:Y:S01]  /*1120*/  LDG.E.64 R22, desc[UR8][R8.64+0x198] ;  /* 0x0001980808167981 */ /* 0x0006a2000c1e1b00 */
[----:B-1----:R-:W-:Y:S02]  /*1130*/  IADD3 R10, P3, PT, R10, 0x120, RZ ;  /* 0x000001200a0a7810 */ /* 0x002fe40007f7e0ff */
[----:B---3--:R-:W-:-:S03]  /*1140*/  IADD3 R8, P4, PT, R8, 0x1b0, RZ ;  /* 0x000001b008087810 */ /* 0x008fc60007f9e0ff */
[----:B------:R-:W-:Y:S02]  /*1150*/  IMAD.X R11, RZ, RZ, R11, P3 ;  /* 0x000000ffff0b7224 */ /* 0x000fe400018e060b */
        /* <DEDUP_REMOVED lines=9> */
[----:B------:R-:W-:-:S03]  /*11f0*/  IADD3 R14, P1, PT, R14, 0x12, RZ ;  /* 0x000000120e0e7810 */ /* 0x000fc60007f3e0ff */
[----:B------:R0:W-:Y:S02]  /*1200*/  STG.E.64 desc[UR8][R6.64+0x80], R16 ;  /* 0x0000801006007986 */ /* 0x0001e4000c101b08 */
[----:B------:R-:W-:Y:S01]  /*1210*/  IMAD.X R12, RZ, RZ, R12, P1 ;  /* 0x000000ffff0c7224 */ /* 0x000fe200008e060c */
[----:B------:R-:W-:-:S04]  /*1220*/  ISETP.NE.U32.AND P1, PT, R14, 0xa6a, PT ;  /* 0x00000a6a0e00780c */ /* 0x000fc80003f25070 */
[----:B------:R-:W-:Y:S02]  /*1230*/  ISETP.NE.AND.EX P1, PT, R12, RZ, PT, P1 ;  /* 0x000000ff0c00720c */ /* 0x000fe40003f25310 */
[----:B------:R-:W-:-:S05]  /*1240*/  IADD3 R18, P2, PT, R6, 0x90, RZ ;  /* 0x0000009006127810 */ /* 0x000fca0007f5e0ff */
[----:B------:R-:W-:-:S06]  /*1250*/  IMAD.X R19, RZ, RZ, R7, P2 ;  /* 0x000000ffff137224 */ /* 0x000fcc00010e0607 */
[----:B0-----:R-:W-:Y:S05]  /*1260*/  @P1 BRA `(.L_x_226) ;  /* 0xfffffff0006c1947 */ /* 0x001fea000383ffff */
[----:B------:R0:W-:Y:S01]  /*1270*/  STG.E.64 desc[UR8][R2.64], R16 ;  /* 0x0000001002007986 */ /* 0x0001e2000c101b08 */
[----:B------:R-:W-:Y:S05]  /*1280*/  @!P0 BRA `(.L_x_227) ;  /* 0xffffffec00a08947 */ /* 0x000fea000383ffff */
[----:B------:R-:W-:Y:S05]  /*1290*/  EXIT ;  /* 0x000000000000794d */ /* 0x000fea0003800000 */
.L_x_228:
        /* <DEDUP_REMOVED lines=14> */
.L_x_390:


//--------------------- .text._Z27multiply_add_kernel_defaultIdEvPT_m --------------------------
	.section	.text._Z27multiply_add_kernel_defaultIdEvPT_m,"ax",@progbits
	.align	128
        .global         _Z27multiply_add_kernel_defaultIdEvPT_m
        .type           _Z27multiply_add_kernel_defaultIdEvPT_m,@function
        .size           _Z27multiply_add_kernel_defaultIdEvPT_m,(.L_x_391 - _Z27multiply_add_kernel_defaultIdEvPT_m)
        .other          _Z27multiply_add_kernel_defaultIdEvPT_m,@"STO_CUDA_ENTRY STV_DEFAULT"
_Z27multiply_add_kernel_defaultIdEvPT_m:
.text._Z27multiply_add_kernel_defaultIdEvPT_m:
        /* <DEDUP_REMOVED lines=16> */
.L_x_230:
[----:B0-----:R-:W0:Y:S02]  /*0100*/  LDCU.64 UR6, c[0x0][0x380] ;  /* 0x00007000ff0677ac */ /* 0x001e240008000a00 */
[----:B0-----:R-:W-:-:S04]  /*0110*/  LEA R12, P0, R0, UR6, 0x3 ;  /* 0x00000006000c7c11 */ /* 0x001fc8000f8018ff */
[----:B------:R-:W-:-:S05]  /*0120*/  LEA.HI.X R13, R0, UR7, R2, 0x3, P0 ;  /* 0x00000007000d7c11 */ /* 0x000fca00080f1c02 */
[----:B-1----:R-:W2:Y:S04]  /*0130*/  LDG.E.64 R8, desc[UR8][R12.64+0x8] ;  /* 0x000008080c087981 */ /* 0x002ea8000c1e1b00 */
[----:B------:R0:W5:Y:S04]  /*0140*/  LDG.E.64 R14, desc[UR8][R12.64] ;  /* 0x000000080c0e7981 */ /* 0x000168000c1e1b00 */
[----:B------:R0:W5:Y:S01]  /*0150*/  LDG.E.64 R16, desc[UR8][R12.64+0x10] ;  /* 0x000010080c107981 */ /* 0x000162000c1e1b00 */
[----:B------:R-:W-:Y:S01]  /*0160*/  IADD3 R0, P0, PT, R3, R0, RZ ;  /* 0x0000000003007210 */ /* 0x000fe20007f1e0ff */
[----:B------:R-:W-:-:S02]  /*0170*/  IMAD.MOV.U32 R6, RZ, RZ, RZ ;  /* 0x000000ffff067224 */ /* 0x000fc400078e00ff */
[----:B------:R-:W-:Y:S01]  /*0180*/  IMAD.MOV.U32 R5, RZ, RZ, RZ ;  /* 0x000000ffff057224 */ /* 0x000fe200078e00ff */
[----:B------:R-:W-:Y:S02]  /*0190*/  IADD3.X R2, PT, PT, RZ, R2, RZ, P0, !PT ;  /* 0x00000002ff027210 */ /* 0x000fe400007fe4ff */
[----:B------:R-:W-:-:S04]  /*01a0*/  ISETP.GE.U32.AND P0, PT, R0, UR4, PT ;  /* 0x0000000400007c0c */ /* 0x000fc8000bf06070 */
[----:B------:R-:W-:Y:S01]  /*01b0*/  ISETP.GE.U32.AND.EX P0, PT, R2, UR5, PT, P0 ;  /* 0x0000000502007c0c */ /* 0x000fe2000bf06100 */
[----:B--2---:R0:W1:-:S12]  /*01c0*/  F2F.F32.F64 R4, R8 ;  /* 0x0000000800047310 */ /* 0x0040580000301000 */
.L_x_229:
[C---:B------:R-:W-:Y:S01]  /*01d0*/  IADD3 R10, P1, PT, R6.reuse, 0x1, RZ ;  /* 0x00000001060a7810 */ /* 0x040fe20007f3e0ff */
[----:B------:R-:W-:Y:S01]  /*01e0*/  UMOV UR6, 0xc0000000 ;  /* 0xc000000000067882 */ /* 0x000fe20000000000 */
[----:B------:R-:W-:Y:S01]  /*01f0*/  MOV R7, R5 ;  /* 0x0000000500077202 */ /* 0x000fe20000000f00 */
[----:B------:R-:W-:Y:S02]  /*0200*/  UMOV UR7, 0x3ff4cccc ;  /* 0x3ff4cccc00077882 */ /* 0x000fe40000000000 */
[--C-:B------:R-:W-:Y:S01]  /*0210*/  IMAD.X R11, RZ, RZ, R5.reuse, P1 ;  /* 0x000000ffff0b7224 */ /* 0x100fe200008e0605 */
[C---:B------:R-:W-:Y:S01]  /*0220*/  IADD3 R28, P1, PT, R6.reuse, 0x2, RZ ;  /* 0x00000002061c7810 */ /* 0x040fe20007f3e0ff */
[----:B------:R-:W1:Y:S04]  /*0230*/  I2F.U64 R20, R6 ;  /* 0x0000000600147312 */ /* 0x000e680000301000 */
[----:B------:R-:W-:Y:S01]  /*0240*/  IMAD.X R29, RZ, RZ, R5, P1 ;  /* 0x000000ffff1d7224 */ /* 0x000fe200008e0605 */
[----:B------:R-:W-:-:S03]  /*0250*/  IADD3 R22, P1, PT, R6, 0x3, RZ ;  /* 0x0000000306167810 */ /* 0x000fc60007f3e0ff */
[----:B------:R2:W3:Y:S01]  /*0260*/  I2F.U64 R27, R10 ;  /* 0x0000000a001b7312 */ /* 0x0004e20000301000 */
[----:B------:R-:W-:Y:S02]  /*0270*/  IADD3.X R23, PT, PT, RZ, R5, RZ, P1, !PT ;  /* 0x00000005ff177210 */ /* 0x000fe40000ffe4ff */
[----:B0-----:R-:W-:-:S05]  /*0280*/  IADD3 R8, P1, PT, R6, 0x4, RZ ;  /* 0x0000000406087810 */ /* 0x001fca0007f3e0ff */
[--C-:B------:R-:W-:Y:S01]  /*0290*/  IMAD.X R9, RZ, RZ, R5.reuse, P1 ;  /* 0x000000ffff097224 */ /* 0x100fe200008e0605 */
[C---:B------:R-:W-:Y:S01]  /*02a0*/  IADD3 R18, P1, PT, R6.reuse, 0x5, RZ ;  /* 0x0000000506127810 */ /* 0x040fe20007f3e0ff */
[----:B------:R1:W0:Y:S04]  /*02b0*/  I2F.U64 R26, R28 ;  /* 0x0000001c001a7312 */ /* 0x0002280000301000 */
[----:B------:R-:W-:Y:S01]  /*02c0*/  IMAD.X R19, RZ, RZ, R5, P1 ;  /* 0x000000ffff137224 */ /* 0x000fe200008e0605 */
[----:B--2---:R-:W-:-:S03]  /*02d0*/  IADD3 R10, P1, PT, R6, 0x6, RZ ;  /* 0x00000006060a7810 */ /* 0x004fc60007f3e0ff */
[----:B------:R2:W4:Y:S01]  /*02e0*/  I2F.U64 R25, R18 ;  /* 0x0000001200197312 */ /* 0x0005220000301000 */
[----:B------:R-:W-:Y:S01]  /*02f0*/  IADD3.X R11, PT, PT, RZ, R5, RZ, P1, !PT ;  /* 0x00000005ff0b7210 */ /* 0x000fe20000ffe4ff */
[C---:B-1----:R-:W-:Y:S01]  /*0300*/  FFMA R28, R4.reuse, R20, 2.2999999523162841797 ;  /* 0x40133333041c7423 */ /* 0x042fe20000000014 */
[C---:B---3--:R-:W-:Y:S01]  /*0310*/  FFMA R29, R4.reuse, R27, 2.2999999523162841797 ;  /* 0x40133333041d7423 */ /* 0x048fe2000000001b */
[----:B0-----:R-:W-:-:S04]  /*0320*/  FFMA R26, R4, R26, 2.2999999523162841797 ;  /* 0x40133333041a7423 */ /* 0x001fc8000000001a */
[----:B------:R0:W1:Y:S01]  /*0330*/  I2F.U64 R7, R10 ;  /* 0x0000000a00077312 */ /* 0x0000620000301000 */
[----:B--2---:R-:W-:-:S05]  /*0340*/  IADD3 R18, P1, PT, R6, 0x7, RZ ;  /* 0x0000000706127810 */ /* 0x004fca0007f3e0ff */
[----:B------:R-:W-:Y:S02]  /*0350*/  IMAD.X R19, RZ, RZ, R5, P1 ;  /* 0x000000ffff137224 */ /* 0x000fe400008e0605 */
[----:B------:R-:W2:Y:S01]  /*0360*/  F2F.F64.F32 R20, R28 ;  /* 0x0000001c00147310 */ /* 0x000ea20000201800 */
[----:B----4-:R-:W-:Y:S01]  /*0370*/  FFMA R25, R4, R25, 2.2999999523162841797 ;  /* 0x4013333304197423 */ /* 0x010fe20000000019 */
[----:B0-----:R-:W-:-:S04]  /*0380*/  IADD3 R10, P1, PT, R6, 0x8, RZ ;  /* 0x00000008060a7810 */ /* 0x001fc80007f3e0ff */
[----:B------:R-:W-:Y:S01]  /*0390*/  IADD3.X R11, PT, PT, RZ, R5, RZ, P1, !PT ;  /* 0x00000005ff0b7210 */ /* 0x000fe20000ffe4ff */
[----:B-1----:R-:W-:Y:S01]  /*03a0*/  FFMA R7, R4, R7, 2.2999999523162841797 ;  /* 0x4013333304077423 */ /* 0x002fe20000000007 */
[----:B------:R-:W0:Y:S01]  /*03b0*/  I2F.U64 R9, R8 ;  /* 0x0000000800097312 */ /* 0x000e220000301000 */
[----:B--2--5:R-:W-:-:S07]  /*03c0*/  DFMA R20, R16, UR6, R20 ;  /* 0x0000000610147c2b */ /* 0x024fce0008000014 */
        /* <DEDUP_REMOVED lines=86> */
[----:B------:R0:W-:Y:S01]  /*0930*/  STG.E.64 desc[UR8][R12.64], R14 ;  /* 0x0000000e0c007986 */ /* 0x0001e2000c101b08 */
[----:B------:R-:W-:Y:S05]  /*0940*/  @!P0 BRA `(.L_x_230) ;  /* 0xfffffff400ec8947 */ /* 0x000fea000383ffff */
[----:B------:R-:W-:Y:S05]  /*0950*/  EXIT ;  /* 0x000000000000794d */ /* 0x000fea0003800000 */
.L_x_231:
        /* <DEDUP_REMOVED lines=10> */
.L_x_391:


//--------------------- .text._Z24multiply_add_kernel_iterIdEvPT_m --------------------------
	.section	.text._Z24multiply_add_kernel_iterIdEvPT_m,"ax",@progbits
	.align	128
        .global         _Z24multiply_add_kernel_iterIdEvPT_m
        .type           _Z24multiply_add_kernel_iterIdEvPT_m,@function
        .size           _Z24multiply_add_kernel_iterIdEvPT_m,(.L_x_392 - _Z24multiply_add_kernel_iterIdEvPT_m)
        .other          _Z24multiply_add_kernel_iterIdEvPT_m,@"STO_CUDA_ENTRY STV_DEFAULT"
_Z24multiply_add_kernel_iterIdEvPT_m:
.text._Z24multiply_add_kernel_iterIdEvPT_m:
        /* <DEDUP_REMOVED lines=17> */
.L_x_233:
[----:B0-----:R-:W0:Y:S02]  /*0110*/  LDCU.64 UR6, c[0x0][0x380] ;  /* 0x00007000ff0677ac */ /* 0x001e240008000a00 */
[----:B0-----:R-:W-:-:S04]  /*0120*/  LEA R6, P0, R13, UR6, 0x3 ;  /* 0x000000060d067c11 */ /* 0x001fc8000f8018ff */
[----:B------:R-:W-:-:S05]  /*0130*/  LEA.HI.X R7, R13, UR7, R14, 0x3, P0 ;  /* 0x000000070d077c11 */ /* 0x000fca00080f1c0e */
[----:B-1----:R-:W2:Y:S04]  /*0140*/  LDG.E.64 R8, desc[UR8][R6.64+0x8] ;  /* 0x0000080806087981 */ /* 0x002ea8000c1e1b00 */
[----:B------:R0:W5:Y:S04]  /*0150*/  LDG.E.64 R4, desc[UR8][R6.64] ;  /* 0x0000000806047981 */ /* 0x000168000c1e1b00 */
[----:B------:R0:W5:Y:S01]  /*0160*/  LDG.E.64 R2, desc[UR8][R6.64+0x10] ;  /* 0x0000100806027981 */ /* 0x000162000c1e1b00 */
[----:B------:R-:W-:Y:S02]  /*0170*/  IADD3 R13, P0, PT, R0, R13, RZ ;  /* 0x0000000d000d7210 */ /* 0x000fe40007f1e0ff */
[----:B------:R-:W-:-:S03]  /*0180*/  CS2R R10, SRZ ;  /* 0x00000000000a7805 */ /* 0x000fc6000001ff00 */
[----:B------:R-:W-:Y:S01]  /*0190*/  IMAD.X R14, RZ, RZ, R14, P0 ;  /* 0x000000ffff0e7224 */ /* 0x000fe200000e060e */
[----:B------:R-:W-:-:S04]  /*01a0*/  ISETP.GE.U32.AND P0, PT, R13, UR4, PT ;  /* 0x000000040d007c0c */ /* 0x000fc8000bf06070 */
[----:B------:R-:W-:Y:S01]  /*01b0*/  ISETP.GE.U32.AND.EX P0, PT, R14, UR5, PT, P0 ;  /* 0x000000050e007c0c */ /* 0x000fe2000bf06100 */
[----:B--2---:R0:W1:-:S12]  /*01c0*/  F2F.F32.F64 R15, R8 ;  /* 0x00000008000f7310 */ /* 0x0040580000301000 */
.L_x_232:
[----:B0-----:R0:W1:Y:S01]  /*01d0*/  I2F.U64 R8, R10 ;  /* 0x0000000a00087312 */ /* 0x0010620000301000 */
[----:B------:R-:W-:Y:S01]  /*01e0*/  UMOV UR6, 0xc0000000 ;  /* 0xc000000000067882 */ /* 0x000fe20000000000 */
[----:B------:R-:W-:Y:S01]  /*01f0*/  UMOV UR7, 0x3ff4cccc ;  /* 0x3ff4cccc00077882 */ /* 0x000fe20000000000 */
[----:B0-----:R-:W-:Y:S01]  /*0200*/  IADD3 R10, P1, PT, R10, 0x1, RZ ;  /* 0x000000010a0a7810 */ /* 0x001fe20007f3e0ff */
[----:B-1----:R-:W-:-:S04]  /*0210*/  FFMA R12, R15, R8, 2.2999999523162841797 ;  /* 0x401333330f0c7423 */ /* 0x002fc80000000008 */
[----:B------:R-:W-:Y:S01]  /*0220*/  IMAD.X R11, RZ, RZ, R11, P1 ;  /* 0x000000ffff0b7224 */ /* 0x000fe200008e060b */
[----:B------:R-:W-:Y:S01]  /*0230*/  ISETP.NE.U32.AND P1, PT, R10, 0x1f40, PT ;  /* 0x00001f400a00780c */ /* 0x000fe20003f25070 */
[----:B------:R-:W0:Y:S03]  /*0240*/  F2F.F64.F32 R8, R12 ;  /* 0x0000000c00087310 */ /* 0x000e260000201800 */
[----:B------:R-:W-:Y:S01]  /*0250*/  ISETP.NE.AND.EX P1, PT, R11, RZ, PT, P1 ;  /* 0x000000ff0b00720c */ /* 0x000fe20003f25310 */
[----:B0----5:R-:W-:-:S08]  /*0260*/  DFMA R8, R2, UR6, R8 ;  /* 0x0000000602087c2b */ /* 0x021fd00008000008 */
[----:B------:R-:W-:-:S04]  /*0270*/  DADD R4, R8, R4 ;  /* 0x0000000008047229 */ /* 0x000fc80000000004 */
[----:B------:R-:W-:Y:S07]  /*0280*/  @P1 BRA `(.L_x_232) ;  /* 0xfffffffc00d01947 */ /* 0x000fee000383ffff */
[----:B------:R0:W-:Y:S01]  /*0290*/  STG.E.64 desc[UR8][R6.64], R4 ;  /* 0x0000000406007986 */ /* 0x0001e2000c101b08 */
[----:B------:R-:W-:Y:S05]  /*02a0*/  @!P0 BRA `(.L_x_233) ;  /* 0xfffffffc00988947 */ /* 0x000fea000383ffff */
[----:B------:R-:W-:Y:S05]  /*02b0*/  EXIT ;  /* 0x000000000000794d */ /* 0x000fea0003800000 */
.L_x_234:
        /* <DEDUP_REMOVED lines=12> */
.L_x_392:


//--------------------- .text._Z14iterate_kernelIdEvPT_mb --------------------------
	.section	.text._Z14iterate_kernelIdEvPT_mb,"ax",@progbits
	.align	128
        .global         _Z14iterate_kernelIdEvPT_mb
        .type           _Z14iterate_kernelIdEvPT_mb,@function
        .size           _Z14iterate_kernelIdEvPT_mb,(.L_x_393 - _Z14iterate_kernelIdEvPT_mb)
        .other          _Z14iterate_kernelIdEvPT_mb,@"STO_CUDA_ENTRY STV_DEFAULT"
_Z14iterate_kernelIdEvPT_mb:
.text._Z14iterate_kernelIdEvPT_mb:
        /* <DEDUP_REMOVED lines=18> */
.L_x_237:
        /* <DEDUP_REMOVED lines=9> */
.L_x_236:
[----:B------:R-:W-:Y:S01]  /*01b0*/  IADD3 R12, P1, PT, R12, 0x1, RZ ;  /* 0x000000010c0c7810 */ /* 0x000fe20007f3e0ff */
[----:B------:R-:W-:Y:S02]  /*01c0*/  IMAD.MOV.U32 R11, RZ, RZ, RZ ;  /* 0x000000ffff0b7224 */ /* 0x000fe400078e00ff */
[----:B------:R-:W-:Y:S02]  /*01d0*/  IMAD.MOV.U32 R13, RZ, RZ, RZ ;  /* 0x000000ffff0d7224 */ /* 0x000fe400078e00ff */
[----:B------:R-:W-:Y:S01]  /*01e0*/  IMAD.X R14, RZ, RZ, R14, P1 ;  /* 0x000000ffff0e7224 */ /* 0x000fe200008e060e */
[----:B------:R-:W-:-:S04]  /*01f0*/  ISETP.NE.U32.AND P1, PT, R12, 0xa, PT ;  /* 0x0000000a0c00780c */ /* 0x000fc80003f25070 */
[----:B------:R-:W-:-:S13]  /*0200*/  ISETP.NE.AND.EX P1, PT, R14, RZ, PT, P1 ;  /* 0x000000ff0e00720c */ /* 0x000fda0003f25310 */
.L_x_235:
[----:B------:R-:W-:-:S05]  /*0210*/  IADD3 R4, P2, PT, R11, R8, RZ ;  /* 0x000000080b047210 */ /* 0x000fca0007f5e0ff */
[----:B------:R-:W-:-:S06]  /*0220*/  IMAD.X R5, R13, 0x1, R9, P2 ;  /* 0x000000010d057824 */ /* 0x000fcc00010e0609 */
[----:B-1----:R-:W2:Y:S01]  /*0230*/  LDG.E.64 R4, desc[UR8][R4.64] ;  /* 0x0000000804047981 */ /* 0x002ea2000c1e1b00 */
[----:B------:R-:W-:-:S04]  /*0240*/  IADD3 R11, P4, PT, R11, 0x8, RZ ;  /* 0x000000080b0b7810 */ /* 0x000fc80007f9e0ff */
[----:B------:R-:W-:Y:S01]  /*0250*/  ISETP.NE.U32.AND P2, PT, R11, 0xfa00, PT ;  /* 0x0000fa000b00780c */ /* 0x000fe20003f45070 */
[----:B------:R-:W-:-:S05]  /*0260*/  IMAD.X R13, RZ, RZ, R13, P4 ;  /* 0x000000ffff0d7224 */ /* 0x000fca00020e060d */
[----:B------:R-:W-:Y:S01]  /*0270*/  ISETP.NE.AND.EX P2, PT, R13, RZ, PT, P2 ;  /* 0x000000ff0d00720c */ /* 0x000fe20003f45320 */
[C---:B--2---:R-:W-:Y:S02]  /*0280*/  DADD R6, R4.reuse, R2 ;  /* 0x0000000004067229 */ /* 0x044fe40000000002 */
[----:B------:R-:W-:-:S08]  /*0290*/  DSETP.GT.AND P3, PT, R4, 0.5, PT ;  /* 0x3fe000000400742a */ /* 0x000fd00003f64000 */
[----:B------:R-:W-:Y:S02]  /*02a0*/  FSEL R2, R6, R2, P3 ;  /* 0x0000000206027208 */ /* 0x000fe40001800000 */
[----:B------:R-:W-:Y:S01]  /*02b0*/  FSEL R3, R7, R3, P3 ;  /* 0x0000000307037208 */ /* 0x000fe20001800000 */
[----:B------:R-:W-:Y:S06]  /*02c0*/  @P2 BRA `(.L_x_235) ;  /* 0xfffffffc00d02947 */ /* 0x000fec000383ffff */
[----:B------:R-:W-:Y:S05]  /*02d0*/  @P1 BRA `(.L_x_236) ;  /* 0xfffffffc00b41947 */ /* 0x000fea000383ffff */
[----:B------:R0:W-:Y:S01]  /*02e0*/  STG.E.64 desc[UR8][R8.64], R2 ;  /* 0x0000000208007986 */ /* 0x0001e2000c101b08 */
[----:B------:R-:W-:Y:S05]  /*02f0*/  @!P0 BRA `(.L_x_237) ;  /* 0xfffffffc00888947 */ /* 0x000fea000383ffff */
[----:B------:R-:W-:Y:S05]  /*0300*/  EXIT ;  /* 0x000000000000794d */ /* 0x000fea0003800000 */
.L_x_238:
        /* <DEDUP_REMOVED lines=15> */
.L_x_393:


//--------------------- .text._Z20multiply_add_kernel2IdEvPT_m --------------------------
	.section	.text._Z20multiply_add_kernel2IdEvPT_m,"ax",@progbits
	.align	128
        .global         _Z20multiply_add_kernel2IdEvPT_m
        .type           _Z20multiply_add_kernel2IdEvPT_m,@function
        .size           _Z20multiply_add_kernel2IdEvPT_m,(.L_x_394 - _Z20multiply_add_kernel2IdEvPT_m)
        .other          _Z20multiply_add_kernel2IdEvPT_m,@"STO_CUDA_ENTRY STV_DEFAULT"
_Z20multiply_add_kernel2IdEvPT_m:
.text._Z20multiply_add_kernel2IdEvPT_m:
        /* <DEDUP_REMOVED lines=16> */
.L_x_240:
[----:B0-----:R-:W0:Y:S02]  /*0100*/  LDCU.64 UR6, c[0x0][0x380] ;  /* 0x00007000ff0677ac */ /* 0x001e240008000a00 */
[----:B0-----:R-:W-:-:S04]  /*0110*/  LEA R10, P0, R0, UR6, 0x3 ;  /* 0x00000006000a7c11 */ /* 0x001fc8000f8018ff */
[----:B------:R-:W-:-:S05]  /*0120*/  LEA.HI.X R11, R0, UR7, R2, 0x3, P0 ;  /* 0x00000007000b7c11 */ /* 0x000fca00080f1c02 */
[----:B-1----:R-:W2:Y:S04]  /*0130*/  LDG.E.64 R4, desc[UR8][R10.64+0x8] ;  /* 0x000008080a047981 */ /* 0x002ea8000c1e1b00 */
[----:B------:R0:W5:Y:S04]  /*0140*/  LDG.E.64 R16, desc[UR8][R10.64] ;  /* 0x000000080a107981 */ /* 0x000168000c1e1b00 */
[----:B------:R0:W5:Y:S01]  /*0150*/  LDG.E.64 R12, desc[UR8][R10.64+0x10] ;  /* 0x000010080a0c7981 */ /* 0x000162000c1e1b00 */
[----:B------:R-:W-:Y:S02]  /*0160*/  IADD3 R0, P0, PT, R3, R0, RZ ;  /* 0x0000000003007210 */ /* 0x000fe40007f1e0ff */
[----:B------:R-:W-:-:S02]  /*0170*/  CS2R R6, SRZ ;  /* 0x0000000000067805 */ /* 0x000fc4000001ff00 */
[----:B------:R-:W-:Y:S02]  /*0180*/  IADD3.X R2, PT, PT, RZ, R2, RZ, P0, !PT ;  /* 0x00000002ff027210 */ /* 0x000fe400007fe4ff */
[----:B------:R-:W-:-:S04]  /*0190*/  ISETP.GE.U32.AND P0, PT, R0, UR4, PT ;  /* 0x0000000400007c0c */ /* 0x000fc8000bf06070 */
[----:B------:R-:W-:Y:S01]  /*01a0*/  ISETP.GE.U32.AND.EX P0, PT, R2, UR5, PT, P0 ;  /* 0x0000000502007c0c */ /* 0x000fe2000bf06100 */
[----:B--2---:R0:W1:-:S12]  /*01b0*/  F2F.F32.F64 R4, R4 ;  /* 0x0000000400047310 */ /* 0x0040580000301000 */
.L_x_239:
[C---:B------:R-:W-:Y:S01]  /*01c0*/  IADD3 R14, P1, PT, R7.reuse, 0x1, RZ ;  /* 0x00000001070e7810 */ /* 0x040fe20007f3e0ff */
[----:B------:R-:W-:Y:S01]  /*01d0*/  IMAD.MOV.U32 R8, RZ, RZ, R7 ;  /* 0x000000ffff087224 */ /* 0x000fe200078e0007 */
[----:B------:R-:W-:Y:S01]  /*01e0*/  UMOV UR6, 0xc0000000 ;  /* 0xc000000000067882 */ /* 0x000fe20000000000 */
[--C-:B------:R-:W-:Y:S01]  /*01f0*/  IMAD.MOV.U32 R9, RZ, RZ, R6.reuse ;  /* 0x000000ffff097224 */ /* 0x100fe200078e0006 */
[----:B------:R-:W-:Y:S01]  /*0200*/  IADD3.X R15, PT, PT, RZ, R6, RZ, P1, !PT ;  /* 0x00000006ff0f7210 */ /* 0x000fe20000ffe4ff */
[----:B------:R-:W-:Y:S01]  /*0210*/  UMOV UR7, 0x3ff4cccc ;  /* 0x3ff4cccc00077882 */ /* 0x000fe20000000000 */
[C---:B------:R-:W-:Y:S01]  /*0220*/  IADD3 R22, P1, PT, R7.reuse, 0x2, RZ ;  /* 0x0000000207167810 */ /* 0x040fe20007f3e0ff */
[----:B------:R-:W1:Y:S04]  /*0230*/  I2F.U64 R29, R8 ;  /* 0x00000008001d7312 */ /* 0x000e680000301000 */
[----:B------:R-:W-:Y:S01]  /*0240*/  IMAD.X R23, RZ, RZ, R6, P1 ;  /* 0x000000ffff177224 */ /* 0x000fe200008e0606 */
[----:B------:R-:W-:-:S03]  /*0250*/  IADD3 R20, P1, PT, R7, 0x3, RZ ;  /* 0x0000000307147810 */ /* 0x000fc60007f3e0ff */
[----:B0-----:R0:W-:Y:S02]  /*0260*/  I2F.U64 R5, R14 ;  /* 0x0000000e00057312 */ /* 0x0011e40000301000 */
[----:B------:R-:W-:Y:S01]  /*0270*/  IMAD.X R21, RZ, RZ, R6, P1 ;  /* 0x000000ffff157224 */ /* 0x000fe200008e0606 */
[----:B------:R-:W-:-:S04]  /*0280*/  IADD3 R26, P1, PT, R7, 0x4, RZ ;  /* 0x00000004071a7810 */ /* 0x000fc80007f3e0ff */
[----:B------:R-:W-:Y:S01]  /*0290*/  IADD3.X R27, PT, PT, RZ, R6, RZ, P1, !PT ;  /* 0x00000006ff1b7210 */ /* 0x000fe20000ffe4ff */
[----:B------:R1:W-:Y:S01]  /*02a0*/  I2F.U64 R19, R22 ;  /* 0x0000001600137312 */ /* 0x0003e20000301000 */
[----:B------:R-:W-:-:S05]  /*02b0*/  IADD3 R24, P1, PT, R7, 0x5, RZ ;  /* 0x0000000507187810 */ /* 0x000fca0007f3e0ff */
[----:B------:R-:W-:Y:S01]  /*02c0*/  IMAD.X R25, RZ, RZ, R6, P1 ;  /* 0x000000ffff197224 */ /* 0x000fe200008e0606 */
[----:B0-----:R-:W-:Y:S01]  /*02d0*/  IADD3 R14, P1, PT, R7, 0x6, RZ ;  /* 0x00000006070e7810 */ /* 0x001fe20007f3e0ff */
[----:B------:R-:W-:Y:S01]  /*02e0*/  I2F.U64 R18, R20 ;  /* 0x0000001400127312 */ /* 0x000fe20000301000 */
[----:B-1----:R-:W-:-:S03]  /*02f0*/  FFMA R22, R4, R29, 2.2999999523162841797 ;  /* 0x4013333304167423 */ /* 0x002fc6000000001d */
[----:B------:R-:W-:Y:S01]  /*0300*/  IMAD.X R15, RZ, RZ, R6, P1 ;  /* 0x000000ffff0f7224 */ /* 0x000fe200008e0606 */
[----:B------:R-:W-:-:S03]  /*0310*/  IADD3 R8, P1, PT, R7, 0x7, RZ ;  /* 0x0000000707087810 */ /* 0x000fc60007f3e0ff */
[----:B------:R0:W-:Y:S01]  /*0320*/  I2F.U64 R23, R14 ;  /* 0x0000000e00177312 */ /* 0x0001e20000301000 */
[----:B------:R-:W-:-:S07]  /*0330*/  IADD3.X R9, PT, PT, RZ, R6, RZ, P1, !PT ;  /* 0x00000006ff097210 */ /* 0x000fce0000ffe4ff */
[----:B------:R-:W1:Y:S01]  /*0340*/  I2F.U64 R21, R8 ;  /* 0x0000000800157312 */ /* 0x000e620000301000 */
[----:B0-----:R-:W-:-:S05]  /*0350*/  IADD3 R14, P1, PT, R7, 0x8, RZ ;  /* 0x00000008070e7810 */ /* 0x001fca0007f3e0ff */
[----:B------:R-:W-:Y:S02]  /*0360*/  IMAD.X R15, RZ, RZ, R6, P1 ;  /* 0x000000ffff0f7224 */ /* 0x000fe400008e0606 */
[----:B------:R0:W2:Y:S01]  /*0370*/  F2F.F64.F32 R8, R22 ;  /* 0x0000001600087310 */ /* 0x0000a20000201800 */
[----:B------:R-:W-:-:S05]  /*0380*/  IADD3 R28, P1, PT, R7, 0x9, RZ ;  /* 0x00000009071c7810 */ /* 0x000fca0007f3e0ff */
[----:B------:R-:W-:Y:S02]  /*0390*/  IMAD.X R29, RZ, RZ, R6, P1 ;  /* 0x000000ffff1d7224 */ /* 0x000fe400008e0606 */
[C---:B-1----:R-:W-:Y:S01]  /*03a0*/  FFMA R21, R4.reuse, R21, 2.2999999523162841797 ;  /* 0x4013333304157423 */ /* 0x042fe20000000015 */
[----:B------:R1:W3:Y:S01]  /*03b0*/  I2F.U64 R24, R24 ;  /* 0x0000001800187312 */ /* 0x0002e20000301000 */
[----:B0-----:R-:W-:Y:S01]  /*03c0*/  FFMA R22, R4, R18, 2.2999999523162841797 ;  /* 0x4013333304167423 */ /* 0x001fe20000000012 */
[----:B--2--5:R-:W-:-:S06]  /*03d0*/  DFMA R8, R12, UR6, R8 ;  /* 0x000000060c087c2b */ /* 0x024fcc0008000008 */
[----:B------:R-:W-:Y:S01]  /*03e0*/  I2F.U64 R20, R14 ;  /* 0x0000000e00147312 */ /* 0x000fe20000301000 */
[----:B-1----:R-:W-:Y:S01]  /*03f0*/  FFMA R25, R4, R5, 2.2999999523162841797 ;  /* 0x4013333304197423 */ /* 0x002fe20000000005 */
[----:B------:R-:W-:-:S06]  /*0400*/  DADD R8, R8, R16 ;  /* 0x0000000008087229 */ /* 0x000fcc0000000010 */
[----:B------:R-:W0:Y:S01]  /*0410*/  F2F.F64.F32 R14, R25 ;  /* 0x00000019000e7310 */ /* 0x000e220000201800 */
[----:B---3--:R-:W-:-:S07]  /*0420*/  FFMA R24, R4, R24, 2.2999999523162841797 ;  /* 0x4013333304187423 */ /* 0x008fce0000000018 */
        /* <DEDUP_REMOVED lines=419> */
.L_x_241:
        /* <DEDUP_REMOVED lines=10> */
.L_x_394:


//--------------------- .text._Z21runJacobiCUDA_kernel2IdEviPT_S1_ --------------------------
	.section	.text._Z21runJacobiCUDA_kernel2IdEviPT_S1_,"ax",@progbits
	.align	128
        .global         _Z21runJacobiCUDA_kernel2IdEviPT_S1_
        .type           _Z21runJacobiCUDA_kernel2IdEviPT_S1_,@function
        .size           _Z21runJacobiCUDA_kernel2IdEviPT_S1_,(.L_x_395 - _Z21runJacobiCUDA_kernel2IdEviPT_S1_)
        .other          _Z21runJacobiCUDA_kernel2IdEviPT_S1_,@"STO_CUDA_ENTRY STV_DEFAULT"
_Z21runJacobiCUDA_kernel2IdEviPT_S1_:
.text._Z21runJacobiCUDA_kernel2IdEviPT_S1_:
        /* <DEDUP_REMOVED lines=18> */
.L_x_242:
        /* <DEDUP_REMOVED lines=14> */
.L_x_395:


//--------------------- .text._Z21runJacobiCUDA_kernel1IdEviPT_S1_ --------------------------
	.section	.text._Z21runJacobiCUDA_kernel1IdEviPT_S1_,"ax",@progbits
	.align	128
        .global         _Z21runJacobiCUDA_kernel1IdEviPT_S1_
        .type           _Z21runJacobiCUDA_kernel1IdEviPT_S1_,@function
        .size           _Z21runJacobiCUDA_kernel1IdEviPT_S1_,(.L_x_396 - _Z21runJacobiCUDA_kernel1IdEviPT_S1_)
        .other          _Z21runJacobiCUDA_kernel1IdEviPT_S1_,@"STO_CUDA_ENTRY STV_DEFAULT"
_Z21runJacobiCUDA_kernel1IdEviPT_S1_:
.text._Z21runJacobiCUDA_kernel1IdEviPT_S1_:
        /* <DEDUP_REMOVED lines=15> */
[----:B------:R-:W-:Y:S02]  /*00f0*/  IMAD.WIDE.U32 R4, R13, 0x8, R4 ;  /* 0x000000080d047825 */ /* 0x000fe400078e0004 */
[----:B-1----:R-:W3:Y:S04]  /*0100*/  LDG.E.64 R2, desc[UR4][R2.64] ;  /* 0x0000000402027981 */ /* 0x002ee8000c1e1b00 */
[----:B------:R-:W3:Y:S04]  /*0110*/  LDG.E.64 R6, desc[UR4][R4.64] ;  /* 0x0000000404067981 */ /* 0x000ee8000c1e1b00 */
[----:B------:R-:W4:Y:S01]  /*0120*/  LDG.E.64 R8, desc[UR4][R4.64+0x8] ;  /* 0x0000080404087981 */ /* 0x000f22000c1e1b00 */
[----:B------:R-:W-:Y:S01]  /*0130*/  UMOV UR6, 0x60000000 ;  /* 0x6000000000067882 */ /* 0x000fe20000000000 */
[----:B------:R-:W-:Y:S01]  /*0140*/  UMOV UR7, 0x3fd55547 ;  /* 0x3fd5554700077882 */ /* 0x000fe20000000000 */
[----:B---3--:R-:W-:-:S08]  /*0150*/  DADD R6, R2, R6 ;  /* 0x0000000002067229 */ /* 0x008fd00000000006 */
[----:B----4-:R-:W-:Y:S01]  /*0160*/  DADD R6, R6, R8 ;  /* 0x0000000006067229 */ /* 0x010fe20000000008 */
[----:B--2---:R-:W-:-:S07]  /*0170*/  IMAD.WIDE.U32 R8, R13, 0x8, R10 ;  /* 0x000000080d087825 */ /* 0x004fce00078e000a */
[----:B------:R-:W-:-:S07]  /*0180*/  DMUL R6, R6, UR6 ;  /* 0x0000000606067c28 */ /* 0x000fce0008000000 */
[----:B------:R-:W-:Y:S01]  /*0190*/  STG.E.64 desc[UR4][R8.64], R6 ;  /* 0x0000000608007986 */ /* 0x000fe2000c101b04 */
[----:B------:R-:W-:Y:S05]  /*01a0*/  EXIT ;  /* 0x000000000000794d */ /* 0x000fea0003800000 */
.L_x_243:
        /* <DEDUP_REMOVED lines=13> */
.L_x_396:


//--------------------- .text._Z19multiply_add_kernelIdEvPT_m --------------------------
	.section	.text._Z19multiply_add_kernelIdEvPT_m,"ax",@progbits
	.align	128
        .global         _Z19multiply_add_kernelIdEvPT_m
        .type           _Z19multiply_add_kernelIdEvPT_m,@function
        .size           _Z19multiply_add_kernelIdEvPT_m,(.L_x_397 - _Z19multiply_add_kernelIdEvPT_m)
        .other          _Z19multiply_add_kernelIdEvPT_m,@"STO_CUDA_ENTRY STV_DEFAULT"
_Z19multiply_add_kernelIdEvPT_m:
.text._Z19multiply_add_kernelIdEvPT_m:
        /* <DEDUP_REMOVED lines=16> */
.L_x_245:
[----:B0-----:R-:W0:Y:S02]  /*0100*/  LDCU.64 UR6, c[0x0][0x380] ;  /* 0x00007000ff0677ac */ /* 0x001e240008000a00 */
[----:B0-----:R-:W-:-:S04]  /*0110*/  LEA R2, P0, R0, UR6, 0x3 ;  /* 0x0000000600027c11 */ /* 0x001fc8000f8018ff */
[----:B------:R-:W-:-:S05]  /*0120*/  LEA.HI.X R3, R0, UR7, R21, 0x3, P0 ;  /* 0x0000000700037c11 */ /* 0x000fca00080f1c15 */
[----:B-1----:R0:W5:Y:S04]  /*0130*/  LDG.E.64 R10, desc[UR8][R2.64] ;  /* 0x00000008020a7981 */ /* 0x002168000c1e1b00 */
[----:B------:R0:W5:Y:S04]  /*0140*/  LDG.E.64 R4, desc[UR8][R2.64+0x8] ;  /* 0x0000080802047981 */ /* 0x000168000c1e1b00 */
[----:B------:R0:W5:Y:S01]  /*0150*/  LDG.E.64 R6, desc[UR8][R2.64+0x10] ;  /* 0x0000100802067981 */ /* 0x000162000c1e1b00 */
[----:B------:R-:W-:Y:S02]  /*0160*/  IADD3 R0, P0, PT, R23, R0, RZ ;  /* 0x0000000017007210 */ /* 0x000fe40007f1e0ff */
[----:B------:R-:W-:-:S03]  /*0170*/  CS2R R24, SRZ ;  /* 0x0000000000187805 */ /* 0x000fc6000001ff00 */
[----:B------:R-:W-:Y:S01]  /*0180*/  IMAD.X R21, RZ, RZ, R21, P0 ;  /* 0x000000ffff157224 */ /* 0x000fe200000e0615 */
[----:B------:R-:W-:-:S04]  /*0190*/  ISETP.GE.U32.AND P0, PT, R0, UR4, PT ;  /* 0x0000000400007c0c */ /* 0x000fc8000bf06070 */
[----:B0-----:R-:W-:-:S13]  /*01a0*/  ISETP.GE.U32.AND.EX P0, PT, R21, UR5, PT, P0 ;  /* 0x0000000515007c0c */ /* 0x001fda000bf06100 */
.L_x_244:
[C---:B------:R-:W-:Y:S01]  /*01b0*/  IADD3 R16, P1, PT, R24.reuse, 0x1, RZ ;  /* 0x0000000118107810 */ /* 0x040fe20007f3e0ff */
[----:B------:R-:W0:Y:S01]  /*01c0*/  I2F.F64.U64 R8, R24 ;  /* 0x0000001800087312 */ /* 0x000e220000301800 */
[----:B------:R-:W-:Y:S01]  /*01d0*/  UMOV UR6, 0x66666666 ;  /* 0x6666666600067882 */ /* 0x000fe20000000000 */
[----:B------:R-:W-:Y:S01]  /*01e0*/  UMOV UR7, 0x40026666 ;  /* 0x4002666600077882 */ /* 0x000fe20000000000 */
[----:B------:R-:W-:Y:S01]  /*01f0*/  UMOV UR10, 0xcccccccd ;  /* 0xcccccccd000a7882 */ /* 0x000fe20000000000 */
[----:B------:R-:W-:Y:S01]  /*0200*/  IMAD.X R17, RZ, RZ, R25, P1 ;  /* 0x000000ffff117224 */ /* 0x000fe200008e0619 */
[----:B------:R-:W-:Y:S01]  /*0210*/  IADD3 R18, P1, PT, R24, 0x2, RZ ;  /* 0x0000000218127810 */ /* 0x000fe20007f3e0ff */
[----:B------:R-:W-:-:S04]  /*0220*/  UMOV UR11, 0x3ff4cccc ;  /* 0x3ff4cccc000b7882 */ /* 0x000fc80000000000 */
[----:B------:R-:W1:Y:S01]  /*0230*/  I2F.F64.U64 R16, R16 ;  /* 0x0000001000107312 */ /* 0x000e620000301800 */
[----:B------:R-:W-:Y:S01]  /*0240*/  IMAD.X R19, RZ, RZ, R25, P1 ;  /* 0x000000ffff137224 */ /* 0x000fe200008e0619 */
[----:B------:R-:W-:Y:S01]  /*0250*/  IADD3 R28, P1, PT, R24, 0x3, RZ ;  /* 0x00000003181c7810 */ /* 0x000fe20007f3e0ff */
[----:B0----5:R-:W-:-:S04]  /*0260*/  DFMA R8, R4, R8, UR6 ;  /* 0x0000000604087e2b */ /* 0x021fc80008000008 */
[----:B------:R-:W-:Y:S01]  /*0270*/  IMAD.X R29, RZ, RZ, R25, P1 ;  /* 0x000000ffff1d7224 */ /* 0x000fe200008e0619 */
[----:B------:R0:W2:Y:S01]  /*0280*/  I2F.F64.U64 R12, R18 ;  /* 0x00000012000c7312 */ /* 0x0000a20000301800 */
[----:B------:R-:W-:Y:S02]  /*0290*/  IADD3 R26, P1, PT, R24, 0x4, RZ ;  /* 0x00000004181a7810 */ /* 0x000fe40007f3e0ff */
[----:B------:R-:W-:-:S03]  /*02a0*/  DFMA R14, R6, UR10, R8 ;  /* 0x0000000a060e7c2b */ /* 0x000fc60008000008 */
[----:B------:R-:W-:Y:S01]  /*02b0*/  IMAD.X R27, RZ, RZ, R25, P1 ;  /* 0x000000ffff1b7224 */ /* 0x000fe200008e0619 */
[----:B-1----:R-:W-:Y:S01]  /*02c0*/  DFMA R16, R4, R16, UR6 ;  /* 0x0000000604107e2b */ /* 0x002fe20008000010 */
[----:B------:R1:W3:Y:S01]  /*02d0*/  I2F.F64.U64 R8, R28 ;  /* 0x0000001c00087312 */ /* 0x0002e20000301800 */
[----:B0-----:R-:W-:Y:S02]  /*02e0*/  IADD3 R18, P1, PT, R24, 0x5, RZ ;  /* 0x0000000518127810 */ /* 0x001fe40007f3e0ff */
[----:B------:R-:W-:-:S04]  /*02f0*/  DMUL R10, R14, R10 ;  /* 0x0000000a0e0a7228 */ /* 0x000fc80000000000 */
[----:B------:R-:W-:Y:S01]  /*0300*/  DFMA R16, R6, UR10, R16 ;  /* 0x0000000a06107c2b */ /* 0x000fe20008000010 */
[----:B------:R0:W4:Y:S01]  /*0310*/  I2F.F64.U64 R14, R26 ;  /* 0x0000001a000e7312 */ /* 0x0001220000301800 */
[C---:B--2---:R-:W-:Y:S01]  /*0320*/  DFMA R12, R4.reuse, R12, UR6 ;  /* 0x00000006040c7e2b */ /* 0x044fe2000800000c */
[----:B------:R-:W-:Y:S01]  /*0330*/  IMAD.X R19, RZ, RZ, R25, P1 ;  /* 0x000000ffff137224 */ /* 0x000fe200008e0619 */
[----:B-1----:R-:W-:Y:S01]  /*0340*/  IADD3 R28, P1, PT, R24, 0x6, RZ ;  /* 0x00000006181c7810 */ /* 0x002fe20007f3e0ff */
[----:B---3--:R-:W-:-:S04]  /*0350*/  DFMA R8, R4, R8, UR6 ;  /* 0x0000000604087e2b */ /* 0x008fc80008000008 */
[--C-:B------:R-:W-:Y:S01]  /*0360*/  IMAD.X R29, RZ, RZ, R25.reuse, P1 ;  /* 0x000000ffff1d7224 */ /* 0x100fe200008e0619 */
[----:B------:R-:W-:Y:S01]  /*0370*/  DFMA R12, R6, UR10, R12 ;  /* 0x0000000a060c7c2b */ /* 0x000fe2000800000c */
[----:B0-----:R-:W-:Y:S01]  /*0380*/  IADD3 R26, P1, PT, R24, 0x7, RZ ;  /* 0x00000007181a7810 */ /* 0x001fe20007f3e0ff */
[----:B------:R-:W-:Y:S01]  /*0390*/  DMUL R10, R10, R16 ;  /* 0x000000100a0a7228 */ /* 0x000fe20000000000 */
[----:B------:R0:W1:Y:S01]  /*03a0*/  I2F.F64.U64 R16, R18 ;  /* 0x0000001200107312 */ /* 0x0000620000301800 */
[----:B------:R-:W-:Y:S02]  /*03b0*/  DFMA R8, R6, UR10, R8 ;  /* 0x0000000a06087c2b */ /* 0x000fe40008000008 */
[----:B------:R-:W-:Y:S01]  /*03c0*/  IMAD.X R27, RZ, RZ, R25, P1 ;  /* 0x000000ffff1b7224 */ /* 0x000fe200008e0619 */
[----:B----4-:R-:W-:-:S03]  /*03d0*/  DFMA R14, R4, R14, UR6 ;  /* 0x00000006040e7e2b */ /* 0x010fc6000800000e */
[----:B------:R-:W-:Y:S01]  /*03e0*/  DMUL R10, R10, R12 ;  /* 0x0000000c0a0a7228 */ /* 0x000fe20000000000 */
[----:B------:R2:W3:Y:S01]  /*03f0*/  I2F.F64.U64 R12, R28 ;  /* 0x0000001c000c7312 */ /* 0x0004e20000301800 */
[----:B0-----:R-:W-:-:S03]  /*0400*/  IADD3 R18, P1, PT, R24, 0x8, RZ ;  /* 0x0000000818127810 */ /* 0x001fc60007f3e0ff */
[----:B------:R-:W-:-:S03]  /*0410*/  DFMA R14, R6, UR10, R14 ;  /* 0x0000000a060e7c2b */ /* 0x000fc6000800000e */
[----:B------:R-:W-:Y:S01]  /*0420*/  DMUL R10, R10, R8 ;  /* 0x000000080a0a7228 */ /* 0x000fe20000000000 */
[----:B------:R-:W-:Y:S01]  /*0430*/  IMAD.X R19, RZ, RZ, R25, P1 ;  /* 0x000000ffff137224 */ /* 0x000fe200008e0619 */
[----:B-1----:R-:W-:Y:S01]  /*0440*/  DFMA R16, R4, R16, UR6 ;  /* 0x0000000604107e2b */ /* 0x002fe20008000010 */
[----:B------:R0:W1:Y:S01]  /*0450*/  I2F.F64.U64 R8, R26 ;  /* 0x0000001a00087312 */ /* 0x0000620000301800 */
[----:B--2---:R-:W-:-:S04]  /*0460*/  IADD3 R28, P1, PT, R24, 0x9, RZ ;  /* 0x00000009181c7810 */ /* 0x004fc80007f3e0ff */
[----:B------:R-:W-:Y:S01]  /*0470*/  DMUL R10, R10, R14 ;  /* 0x0000000e0a0a7228 */ /* 0x000fe20000000000 */
[----:B------:R-:W-:Y:S01]  /*0480*/  IMAD.X R29, RZ, RZ, R25, P1 ;  /* 0x000000ffff1d7224 */ /* 0x000fe200008e0619 */
[----:B------:R-:W-:Y:S01]  /*0490*/  DFMA R16, R6, UR10, R16 ;  /* 0x0000000a06107c2b */ /* 0x000fe20008000010 */
[----:B------:R2:W4:Y:S01]  /*04a0*/  I2F.F64.U64 R14, R18 ;  /* 0x00000012000e7312 */ /* 0x0005220000301800 */
[C---:B---3--:R-:W-:Y:S01]  /*04b0*/  DFMA R12, R4.reuse, R12, UR6 ;  /* 0x00000006040c7e2b */ /* 0x048fe2000800000c */
[----:B0-----:R-:W-:Y:S01]  /*04c0*/  IADD3 R26, P1, PT, R24, 0xa, RZ ;  /* 0x0000000a181a7810 */ /* 0x001fe20007f3e0ff */
[----:B-1----:R-:W-:-:S04]  /*04d0*/  DFMA R8, R4, R8, UR6 ;  /* 0x0000000604087e2b */ /* 0x002fc80008000008 */
[--C-:B------:R-:W-:Y:S02]  /*04e0*/  IMAD.X R27, RZ, RZ, R25.reuse, P1 ;  /* 0x000000ffff1b7224 */ /* 0x100fe400008e0619 */
[----:B------:R-:W-:Y:S01]  /*04f0*/  DFMA R12, R6, UR10, R12 ;  /* 0x0000000a060c7c2b */ /* 0x000fe2000800000c */
[----:B--2---:R-:W-:Y:S01]  /*0500*/  IADD3 R18, P1, PT, R24, 0xb, RZ ;  /* 0x0000000b18127810 */ /* 0x004fe20007f3e0ff */
        /* <DEDUP_REMOVED lines=102> */
[----:B------:R-:W2:Y:S01]  /*0b70*/  I2F.F64.U64 R12, R18 ;  /* 0x00000012000c7312 */ /* 0x000ea20000301800 */
[----:B0-----:R-:W-:-:S03]  /*0b80*/  IADD3 R26, P1, PT, R24, 0x1c, RZ ;  /* 0x0000001c181a7810 */ /* 0x001fc60007f3e0ff */
[----:B------:R-:W-:-:S03]  /*0b90*/  DFMA R14, R6, UR10, R14 ;  /* 0x0000000a060e7c2b */ /* 0x000fc6000800000e */
[----:B------:R-:W-:Y:S01]  /*0ba0*/  DMUL R10, R10, R8 ;  /* 0x000000080a0a7228 */ /* 0x000fe20000000000 */
[--C-:B------:R-:W-:Y:S01]  /*0bb0*/  IMAD.X R27, RZ, RZ, R25.reuse, P1 ;  /* 0x000000ffff1b7224 */ /* 0x100fe200008e0619 */
[----:B-1----:R-:W-:Y:S01]  /*0bc0*/  DFMA R16, R4, R16, UR6 ;  /* 0x0000000604107e2b */ /* 0x002fe20008000010 */
[----:B------:R0:W1:Y:S05]  /*0bd0*/  I2F.F64.U64 R8, R28 ;  /* 0x0000001c00087312 */ /* 0x00006a0000301800 */
[----:B------:R-:W-:Y:S02]  /*0be0*/  DMUL R10, R10, R14 ;  /* 0x0000000e0a0a7228 */ /* 0x000fe40000000000 */
[----:B------:R-:W-:Y:S01]  /*0bf0*/  DFMA R16, R6, UR10, R16 ;  /* 0x0000000a06107c2b */ /* 0x000fe20008000010 */
[C---:B------:R-:W-:Y:S01]  /*0c00*/  IADD3 R14, P1, PT, R24.reuse, 0x1d, RZ ;  /* 0x0000001d180e7810 */ /* 0x040fe20007f3e0ff */
[----:B--2---:R-:W-:Y:S01]  /*0c10*/  DFMA R12, R4, R12, UR6 ;  /* 0x00000006040c7e2b */ /* 0x004fe2000800000c */
[----:B------:R2:W3:Y:S03]  /*0c20*/  I2F.F64.U64 R18, R26 ;  /* 0x0000001a00127312 */ /* 0x0004e60000301800 */
[----:B------:R-:W-:Y:S01]  /*0c30*/  IMAD.X R15, RZ, RZ, R25, P1 ;  /* 0x000000ffff0f7224 */ /* 0x000fe200008e0619 */
[----:B0-----:R-:W-:Y:S01]  /*0c40*/  IADD3 R28, P1, PT, R24, 0x1e, RZ ;  /* 0x0000001e181c7810 */ /* 0x001fe20007f3e0ff */
[----:B------:R-:W-:-:S02]  /*0c50*/  DMUL R10, R10, R16 ;  /* 0x000000100a0a7228 */ /* 0x000fc40000000000 */
[----:B------:R-:W-:Y:S01]  /*0c60*/  DFMA R12, R6, UR10, R12 ;  /* 0x0000000a060c7c2b */ /* 0x000fe2000800000c */
[----:B------:R-:W0:Y:S01]  /*0c70*/  I2F.F64.U64 R16, R14 ;  /* 0x0000000e00107312 */ /* 0x000e220000301800 */
[----:B-1----:R-:W-:Y:S01]  /*0c80*/  DFMA R8, R4, R8, UR6 ;  /* 0x0000000604087e2b */ /* 0x002fe20008000008 */
[----:B------:R-:W-:Y:S01]  /*0c90*/  IMAD.X R29, RZ, RZ, R25, P1 ;  /* 0x000000ffff1d7224 */ /* 0x000fe200008e0619 */
[----:B--2---:R-:W-:-:S04]  /*0ca0*/  IADD3 R26, P1, PT, R24, 0x1f, RZ ;  /* 0x0000001f181a7810 */ /* 0x004fc80007f3e0ff */
[----:B------:R-:W-:Y:S01]  /*0cb0*/  DMUL R10, R10, R12 ;  /* 0x0000000c0a0a7228 */ /* 0x000fe20000000000 */
[----:B------:R-:W-:Y:S01]  /*0cc0*/  IMAD.X R27, RZ, RZ, R25, P1 ;  /* 0x000000ffff1b7224 */ /* 0x000fe200008e0619 */
[----:B------:R-:W-:Y:S01]  /*0cd0*/  DFMA R8, R6, UR10, R8 ;  /* 0x0000000a06087c2b */ /* 0x000fe20008000008 */
[----:B------:R-:W1:Y:S01]  /*0ce0*/  I2F.F64.U64 R12, R28 ;  /* 0x0000001c000c7312 */ /* 0x000e620000301800 */
[C---:B---3--:R-:W-:Y:S02]  /*0cf0*/  DFMA R18, R4.reuse, R18, UR6 ;  /* 0x0000000604127e2b */ /* 0x048fe40008000012 */
[----:B0-----:R-:W-:-:S04]  /*0d00*/  DFMA R16, R4, R16, UR6 ;  /* 0x0000000604107e2b */ /* 0x001fc80008000010 */
[----:B------:R-:W-:Y:S01]  /*0d10*/  DMUL R10, R10, R8 ;  /* 0x000000080a0a7228 */ /* 0x000fe20000000000 */
[----:B------:R-:W0:Y:S01]  /*0d20*/  I2F.F64.U64 R14, R26 ;  /* 0x0000001a000e7312 */ /* 0x000e220000301800 */
[----:B------:R-:W-:Y:S01]  /*0d30*/  IADD3 R8, P1, PT, R24, 0x20, RZ ;  /* 0x0000002018087810 */ /* 0x000fe20007f3e0ff */
[C---:B------:R-:W-:Y:S02]  /*0d40*/  DFMA R18, R6.reuse, UR10, R18 ;  /* 0x0000000a06127c2b */ /* 0x040fe40008000012 */
[----:B------:R-:W-:Y:S02]  /*0d50*/  DFMA R16, R6, UR10, R16 ;  /* 0x0000000a06107c2b */ /* 0x000fe40008000010 */
[----:B------:R-:W-:Y:S01]  /*0d60*/  IMAD.X R9, RZ, RZ, R25, P1 ;  /* 0x000000ffff097224 */ /* 0x000fe200008e0619 */
[----:B-1----:R-:W-:-:S03]  /*0d70*/  DFMA R12, R4, R12, UR6 ;  /* 0x00000006040c7e2b */ /* 0x002fc6000800000c */
[----:B------:R-:W-:Y:S01]  /*0d80*/  DMUL R10, R10, R18 ;  /* 0x000000120a0a7228 */ /* 0x000fe20000000000 */
[C---:B------:R-:W-:Y:S01]  /*0d90*/  IADD3 R18, P1, PT, R24.reuse, 0x21, RZ ;  /* 0x0000002118127810 */ /* 0x040fe20007f3e0ff */
[----:B------:R-:W1:Y:S03]  /*0da0*/  I2F.F64.U64 R8, R8 ;  /* 0x0000000800087312 */ /* 0x000e660000301800 */
[----:B------:R-:W-:Y:S01]  /*0db0*/  DFMA R12, R6, UR10, R12 ;  /* 0x0000000a060c7c2b */ /* 0x000fe2000800000c */
[--C-:B------:R-:W-:Y:S02]  /*0dc0*/  IMAD.X R19, RZ, RZ, R25.reuse, P1 ;  /* 0x000000ffff137224 */ /* 0x100fe400008e0619 */
[----:B------:R-:W-:Y:S02]  /*0dd0*/  DMUL R10, R10, R16 ;  /* 0x000000100a0a7228 */ /* 0x000fe40000000000 */
[----:B0-----:R-:W-:Y:S01]  /*0de0*/  DFMA R14, R4, R14, UR6 ;  /* 0x00000006040e7e2b */ /* 0x001fe2000800000e */
[----:B------:R-:W-:Y:S01]  /*0df0*/  IADD3 R16, P1, PT, R24, 0x22, RZ ;  /* 0x0000002218107810 */ /* 0x000fe20007f3e0ff */
[----:B------:R-:W0:Y:S04]  /*0e00*/  I2F.F64.U64 R18, R18 ;  /* 0x0000001200127312 */ /* 0x000e280000301800 */
[----:B------:R-:W-:Y:S01]  /*0e10*/  IMAD.X R17, RZ, RZ, R25, P1 ;  /* 0x000000ffff117224 */ /* 0x000fe200008e0619 */
[----:B------:R-:W-:-:S02]  /*0e20*/  DMUL R10, R10, R12 ;  /* 0x0000000c0a0a7228 */ /* 0x000fc40000000000 */
[----:B------:R-:W-:Y:S02]  /*0e30*/  DFMA R14, R6, UR10, R14 ;  /* 0x0000000a060e7c2b */ /* 0x000fe4000800000e */
[----:B-1----:R-:W-:Y:S01]  /*0e40*/  DFMA R12, R4, R8, UR6 ;  /* 0x00000006040c7e2b */ /* 0x002fe20008000008 */
[----:B------:R-:W1:Y:S01]  /*0e50*/  I2F.F64.U64 R16, R16 ;  /* 0x0000001000107312 */ /* 0x000e620000301800 */
[----:B------:R-:W-:-:S04]  /*0e60*/  IADD3 R8, P1, PT, R24, 0x23, RZ ;  /* 0x0000002318087810 */ /* 0x000fc80007f3e0ff */
[----:B------:R-:W-:Y:S01]  /*0e70*/  DMUL R10, R10, R14 ;  /* 0x0000000e0a0a7228 */ /* 0x000fe20000000000 */
[----:B------:R-:W-:Y:S01]  /*0e80*/  IMAD.X R9, RZ, RZ, R25, P1 ;  /* 0x000000ffff097224 */ /* 0x000fe200008e0619 */
[----:B------:R-:W-:Y:S01]  /*0e90*/  DFMA R12, R6, UR10, R12 ;  /* 0x0000000a060c7c2b */ /* 0x000fe2000800000c */
[----:B------:R-:W-:Y:S01]  /*0ea0*/  IADD3 R14, P1, PT, R24, 0x24, RZ ;  /* 0x00000024180e7810 */ /* 0x000fe20007f3e0ff */
[----:B0-----:R-:W-:-:S03]  /*0eb0*/  DFMA R26, R4, R18, UR6 ;  /* 0x00000006041a7e2b */ /* 0x001fc60008000012 */
[----:B------:R-:W0:Y:S01]  /*0ec0*/  I2F.F64.U64 R8, R8 ;  /* 0x0000000800087312 */ /* 0x000e220000301800 */
[--C-:B------:R-:W-:Y:S02]  /*0ed0*/  IMAD.X R15, RZ, RZ, R25.reuse, P1 ;  /* 0x000000ffff0f7224 */ /* 0x100fe400008e0619 */
[----:B------:R-:W-:Y:S02]  /*0ee0*/  DMUL R10, R10, R12 ;  /* 0x0000000c0a0a7228 */ /* 0x000fe40000000000 */
[----:B------:R-:W-:Y:S01]  /*0ef0*/  DFMA R26, R6, UR10, R26 ;  /* 0x0000000a061a7c2b */ /* 0x000fe2000800001a */
[----:B------:R-:W-:Y:S01]  /*0f00*/  IADD3 R12, P1, PT, R24, 0x25, RZ ;  /* 0x00000025180c7810 */ /* 0x000fe20007f3e0ff */
[----:B-1----:R-:W-:Y:S01]  /*0f10*/  DFMA R18, R4, R16, UR6 ;  /* 0x0000000604127e2b */ /* 0x002fe20008000010 */
[----:B------:R-:W1:Y:S03]  /*0f20*/  I2F.F64.U64 R14, R14 ;  /* 0x0000000e000e7312 */ /* 0x000e660000301800 */
[----:B------:R-:W-:-:S02]  /*0f30*/  IMAD.X R13, RZ, RZ, R25, P1 ;  /* 0x000000ffff0d7224 */ /* 0x000fc400008e0619 */
[----:B------:R-:W-:Y:S02]  /*0f40*/  DMUL R10, R10, R26 ;  /* 0x0000001a0a0a7228 */ /* 0x000fe40000000000 */
[----:B------:R-:W-:Y:S02]  /*0f50*/  DFMA R18, R6, UR10, R18 ;  /* 0x0000000a06127c2b */ /* 0x000fe40008000012 */
[----:B0-----:R-:W-:Y:S01]  /*0f60*/  DFMA R16, R4, R8, UR6 ;  /* 0x0000000604107e2b */ /* 0x001fe20008000008 */
[----:B------:R-:W0:Y:S01]  /*0f70*/  I2F.F64.U64 R12, R12 ;  /* 0x0000000c000c7312 */ /* 0x000e220000301800 */
[----:B------:R-:W-:-:S04]  /*0f80*/  IADD3 R8, P1, PT, R24, 0x26, RZ ;  /* 0x0000002618087810 */ /* 0x000fc80007f3e0ff */
[----:B------:R-:W-:Y:S01]  /*0f90*/  DMUL R10, R10, R18 ;  /* 0x000000120a0a7228 */ /* 0x000fe20000000000 */
[--C-:B------:R-:W-:Y:S01]  /*0fa0*/  IMAD.X R9, RZ, RZ, R25.reuse, P1 ;  /* 0x000000ffff097224 */ /* 0x100fe200008e0619 */
[----:B------:R-:W-:Y:S02]  /*0fb0*/  DFMA R16, R6, UR10, R16 ;  /* 0x0000000a06107c2b */ /* 0x000fe40008000010 */
[----:B-1----:R-:W-:Y:S01]  /*0fc0*/  DFMA R18, R4, R14, UR6 ;  /* 0x0000000604127e2b */ /* 0x002fe2000800000e */
[----:B------:R-:W-:Y:S02]  /*0fd0*/  IADD3 R14, P1, PT, R24, 0x27, RZ ;  /* 0x00000027180e7810 */ /* 0x000fe40007f3e0ff */
[----:B------:R-:W1:Y:S03]  /*0fe0*/  I2F.F64.U64 R8, R8 ;  /* 0x0000000800087312 */ /* 0x000e660000301800 */
[----:B------:R-:W-:Y:S01]  /*0ff0*/  DMUL R10, R10, R16 ;  /* 0x000000100a0a7228 */ /* 0x000fe20000000000 */
[----:B------:R-:W-:Y:S01]  /*1000*/  IMAD.X R15, RZ, RZ, R25, P1 ;  /* 0x000000ffff0f7224 */ /* 0x000fe200008e0619 */
[----:B0-----:R-:W-:-:S02]  /*1010*/  DFMA R16, R4, R12, UR6 ;  /* 0x0000000604107e2b */ /* 0x001fc4000800000c */
[C---:B------:R-:W-:Y:S01]  /*1020*/  DFMA R18, R6.reuse, UR10, R18 ;  /* 0x0000000a06127c2b */ /* 0x040fe20008000012 */
[C---:B------:R-:W-:Y:S02]  /*1030*/  IADD3 R12, P1, PT, R24.reuse, 0x28, RZ ;  /* 0x00000028180c7810 */ /* 0x040fe40007f3e0ff */
[----:B------:R-:W0:Y:S03]  /*1040*/  I2F.F64.U64 R14, R14 ;  /* 0x0000000e000e7312 */ /* 0x000e260000301800 */
[----:B------:R-:W-:Y:S01]  /*1050*/  IMAD.X R13, RZ, RZ, R25, P1 ;  /* 0x000000ffff0d7224 */ /* 0x000fe200008e0619 */
[----:B------:R-:W-:Y:S02]  /*1060*/  DFMA R16, R6, UR10, R16 ;  /* 0x0000000a06107c2b */ /* 0x000fe40008000010 */
[----:B------:R-:W-:Y:S02]  /*1070*/  DMUL R10, R10, R18 ;  /* 0x000000120a0a7228 */ /* 0x000fe40000000000 */
[----:B-1----:R-:W-:Y:S01]  /*1080*/  DFMA R18, R4, R8, UR6 ;  /* 0x0000000604127e2b */ /* 0x002fe20008000008 */
[----:B------:R-:W1:Y:S01]  /*1090*/  I2F.F64.U64 R12, R12 ;  /* 0x0000000c000c7312 */ /* 0x000e620000301800 */
[----:B------:R-:W-:-:S04]  /*10a0*/  IADD3 R8, P1, PT, R24, 0x29, RZ ;  /* 0x0000002918087810 */ /* 0x000fc80007f3e0ff */
[----:B------:R-:W-:Y:S01]  /*10b0*/  DMUL R10, R10, R16 ;  /* 0x000000100a0a7228 */ /* 0x000fe20000000000 */
[--C-:B------:R-:W-:Y:S01]  /*10c0*/  IMAD.X R9, RZ, RZ, R25.reuse, P1 ;  /* 0x000000ffff097224 */ /* 0x100fe200008e0619 */
[----:B------:R-:W-:Y:S02]  /*10d0*/  DFMA R18, R6, UR10, R18 ;  /* 0x0000000a06127c2b */ /* 0x000fe40008000012 */
[----:B0-----:R-:W-:Y:S01]  /*10e0*/  DFMA R16, R4, R14, UR6 ;  /* 0x0000000604107e2b */ /* 0x001fe2000800000e */
[----:B------:R-:W-:Y:S02]  /*10f0*/  IADD3 R14, P1, PT, R24, 0x2a, RZ ;  /* 0x0000002a180e7810 */ /* 0x000fe40007f3e0ff */
[----:B------:R-:W0:Y:S03]  /*1100*/  I2F.F64.U64 R8, R8 ;  /* 0x0000000800087312 */ /* 0x000e260000301800 */
[----:B------:R-:W-:Y:S01]  /*1110*/  DMUL R10, R10, R18 ;  /* 0x000000120a0a7228 */ /* 0x000fe20000000000 */
[----:B------:R-:W-:Y:S01]  /*1120*/  IMAD.X R15, RZ, RZ, R25, P1 ;  /* 0x000000ffff0f7224 */ /* 0x000fe200008e0619 */
[----:B-1----:R-:W-:-:S02]  /*1130*/  DFMA R18, R4, R12, UR6 ;  /* 0x0000000604127e2b */ /* 0x002fc4000800000c */
[C---:B------:R-:W-:Y:S01]  /*1140*/  DFMA R16, R6.reuse, UR10, R16 ;  /* 0x0000000a06107c2b */ /* 0x040fe20008000010 */
[C---:B------:R-:W-:Y:S02]  /*1150*/  IADD3 R12, P1, PT, R24.reuse, 0x2b, RZ ;  /* 0x0000002b180c7810 */ /* 0x040fe40007f3e0ff */
[----:B------:R-:W1:Y:S03]  /*1160*/  I2F.F64.U64 R14, R14 ;  /* 0x0000000e000e7312 */ /* 0x000e660000301800 */
[----:B------:R-:W-:Y:S01]  /*1170*/  IMAD.X R13, RZ, RZ, R25, P1 ;  /* 0x000000ffff0d7224 */ /* 0x000fe200008e0619 */
[----:B------:R-:W-:Y:S02]  /*1180*/  DFMA R18, R6, UR10, R18 ;  /* 0x0000000a06127c2b */ /* 0x000fe40008000012 */
[----:B------:R-:W-:Y:S02]  /*1190*/  DMUL R10, R10, R16 ;  /* 0x000000100a0a7228 */ /* 0x000fe40000000000 */
        /* <DEDUP_REMOVED lines=101> */
[----:B------:R-:W-:-:S02]  /*17f0*/  DFMA R16, R6, UR10, R16 ;  /* 0x0000000a06107c2b */ /* 0x000fc40008000010 */
[----:B-1----:R-:W-:Y:S01]  /*1800*/  DFMA R18, R4, R12, UR6 ;  /* 0x0000000604127e2b */ /* 0x002fe2000800000c */
[C---:B------:R-:W-:Y:S02]  /*1810*/  IADD3 R12, P1, PT, R24.reuse, 0x3d, RZ ;  /* 0x0000003d180c7810 */ /* 0x040fe40007f3e0ff */
[----:B------:R-:W1:Y:S03]  /*1820*/  I2F.F64.U64 R14, R14 ;  /* 0x0000000e000e7312 */ /* 0x000e660000301800 */
[----:B------:R-:W-:Y:S01]  /*1830*/  DMUL R10, R10, R16 ;  /* 0x000000100a0a7228 */ /* 0x000fe20000000000 */
[----:B------:R-:W-:Y:S01]  /*1840*/  IMAD.X R13, RZ, RZ, R25, P1 ;  /* 0x000000ffff0d7224 */ /* 0x000fe200008e0619 */
[----:B------:R-:W-:Y:S01]  /*1850*/  DFMA R18, R6, UR10, R18 ;  /* 0x0000000a06127c2b */ /* 0x000fe20008000012 */
[----:B------:R-:W-:Y:S01]  /*1860*/  IADD3 R16, P1, PT, R24, 0x3e, RZ ;  /* 0x0000003e18107810 */ /* 0x000fe20007f3e0ff */
[----:B0-----:R-:W-:-:S03]  /*1870*/  DFMA R8, R4, R8, UR6 ;  /* 0x0000000604087e2b */ /* 0x001fc60008000008 */
[----:B------:R-:W0:Y:S01]  /*1880*/  I2F.F64.U64 R12, R12 ;  /* 0x0000000c000c7312 */ /* 0x000e220000301800 */
[--C-:B------:R-:W-:Y:S02]  /*1890*/  IMAD.X R17, RZ, RZ, R25.reuse, P1 ;  /* 0x000000ffff117224 */ /* 0x100fe400008e0619 */
[----:B------:R-:W-:Y:S01]  /*18a0*/  DMUL R18, R10, R18 ;  /* 0x000000120a127228 */ /* 0x000fe20000000000 */
[C---:B------:R-:W-:Y:S01]  /*18b0*/  IADD3 R10, P1, PT, R24.reuse, 0x3f, RZ ;  /* 0x0000003f180a7810 */ /* 0x040fe20007f3e0ff */
[----:B------:R-:W-:Y:S02]  /*18c0*/  DFMA R8, R6, UR10, R8 ;  /* 0x0000000a06087c2b */ /* 0x000fe40008000008 */
[----:B-1----:R-:W-:Y:S01]  /*18d0*/  DFMA R14, R4, R14, UR6 ;  /* 0x00000006040e7e2b */ /* 0x002fe2000800000e */
[----:B------:R-:W1:Y:S01]  /*18e0*/  I2F.F64.U64 R16, R16 ;  /* 0x0000001000107312 */ /* 0x000e620000301800 */
[----:B------:R-:W-:Y:S01]  /*18f0*/  IMAD.X R11, RZ, RZ, R25, P1 ;  /* 0x000000ffff0b7224 */ /* 0x000fe200008e0619 */
[----:B------:R-:W-:-:S03]  /*1900*/  IADD3 R24, P1, PT, R24, 0x40, RZ ;  /* 0x0000004018187810 */ /* 0x000fc60007f3e0ff */
[----:B------:R-:W-:Y:S02]  /*1910*/  DMUL R8, R18, R8 ;  /* 0x0000000812087228 */ /* 0x000fe40000000000 */
[----:B------:R-:W-:Y:S01]  /*1920*/  DFMA R14, R6, UR10, R14 ;  /* 0x0000000a060e7c2b */ /* 0x000fe2000800000e */
[----:B------:R-:W2:Y:S01]  /*1930*/  I2F.F64.U64 R10, R10 ;  /* 0x0000000a000a7312 */ /* 0x000ea20000301800 */
[----:B0-----:R-:W-:Y:S01]  /*1940*/  DFMA R12, R4, R12, UR6 ;  /* 0x00000006040c7e2b */ /* 0x001fe2000800000c */
[----:B------:R-:W-:Y:S01]  /*1950*/  IMAD.X R25, RZ, RZ, R25, P1 ;  /* 0x000000ffff197224 */ /* 0x000fe200008e0619 */
[----:B------:R-:W-:-:S04]  /*1960*/  ISETP.NE.U32.AND P1, PT, R24, 0x1f40, PT ;  /* 0x00001f401800780c */ /* 0x000fc80003f25070 */
[----:B------:R-:W-:Y:S01]  /*1970*/  DMUL R8, R8, R14 ;  /* 0x0000000e08087228 */ /* 0x000fe20000000000 */
[----:B------:R-:W-:Y:S01]  /*1980*/  ISETP.NE.AND.EX P1, PT, R25, RZ, PT, P1 ;  /* 0x000000ff1900720c */ /* 0x000fe20003f25310 */
[----:B-1----:R-:W-:Y:S02]  /*1990*/  DFMA R14, R4, R16, UR6 ;  /* 0x00000006040e7e2b */ /* 0x002fe40008000010 */
[----:B------:R-:W-:Y:S02]  /*19a0*/  DFMA R12, R6, UR10, R12 ;  /* 0x0000000a060c7c2b */ /* 0x000fe4000800000c */
[----:B--2---:R-:W-:-:S04]  /*19b0*/  DFMA R18, R4, R10, UR6 ;  /* 0x0000000604127e2b */ /* 0x004fc8000800000a */
[----:B------:R-:W-:Y:S02]  /*19c0*/  DFMA R14, R6, UR10, R14 ;  /* 0x0000000a060e7c2b */ /* 0x000fe4000800000e */
[----:B------:R-:W-:Y:S02]  /*19d0*/  DMUL R8, R8, R12 ;  /* 0x0000000c08087228 */ /* 0x000fe40000000000 */
[----:B------:R-:W-:-:S06]  /*19e0*/  DFMA R18, R6, UR10, R18 ;  /* 0x0000000a06127c2b */ /* 0x000fcc0008000012 */
[----:B------:R-:W-:-:S08]  /*19f0*/  DMUL R8, R8, R14 ;  /* 0x0000000e08087228 */ /* 0x000fd00000000000 */
[----:B------:R-:W-:Y:S01]  /*1a00*/  DMUL R10, R8, R18 ;  /* 0x00000012080a7228 */ /* 0x000fe20000000000 */
[----:B------:R-:W-:Y:S10]  /*1a10*/  @P1 BRA `(.L_x_244) ;  /* 0xffffffe400e41947 */ /* 0x000ff4000383ffff */
[----:B------:R0:W-:Y:S01]  /*1a20*/  STG.E.64 desc[UR8][R2.64], R10 ;  /* 0x0000000a02007986 */ /* 0x0001e2000c101b08 */
[----:B------:R-:W-:Y:S05]  /*1a30*/  @!P0 BRA `(.L_x_245) ;  /* 0xffffffe400b08947 */ /* 0x000fea000383ffff */
[----:B------:R-:W-:Y:S05]  /*1a40*/  EXIT ;  /* 0x000000000000794d */ /* 0x000fea0003800000 */
.L_x_246:
        /* <DEDUP_REMOVED lines=11> */
.L_x_397:


//--------------------- .text._Z10add_kernelIdEvPT_m --------------------------
	.section	.text._Z10add_kernelIdEvPT_m,"ax",@progbits
	.align	128
        .global         _Z10add_kernelIdEvPT_m
        .type           _Z10add_kernelIdEvPT_m,@function
        .size           _Z10add_kernelIdEvPT_m,(.L_x_398 - _Z10add_kernelIdEvPT_m)
        .other          _Z10add_kernelIdEvPT_m,@"STO_CUDA_ENTRY STV_DEFAULT"
_Z10add_kernelIdEvPT_m:
.text._Z10add_kernelIdEvPT_m:
        /* <DEDUP_REMOVED lines=16> */
.L_x_248:
        /* <DEDUP_REMOVED lines=11> */
.L_x_247:
[----:B------:R-:W0:Y:S01]  /*01b0*/  I2F.F64.U64 R16, R6 ;  /* 0x0000000600107312 */ /* 0x000e220000301800 */
[C---:B------:R-:W-:Y:S01]  /*01c0*/  IADD3 R18, P1, PT, R6.reuse, 0x1, RZ ;  /* 0x0000000106127810 */ /* 0x040fe20007f3e0ff */
[----:B------:R-:W-:Y:S01]  /*01d0*/  UMOV UR6, 0x66666666 ;  /* 0x6666666600067882 */ /* 0x000fe20000000000 */
[----:B------:R-:W-:Y:S01]  /*01e0*/  UMOV UR7, 0x40026666 ;  /* 0x4002666600077882 */ /* 0x000fe20000000000 */
[----:B------:R-:W-:Y:S01]  /*01f0*/  UMOV UR10, 0xcccccccd ;  /* 0xcccccccd000a7882 */ /* 0x000fe20000000000 */
[----:B------:R-:W-:Y:S01]  /*0200*/  UMOV UR11, 0x3ff4cccc ;  /* 0x3ff4cccc000b7882 */ /* 0x000fe20000000000 */
[----:B------:R-:W-:Y:S01]  /*0210*/  IMAD.X R19, RZ, RZ, R7, P1 ;  /* 0x000000ffff137224 */ /* 0x000fe200008e0607 */
[----:B------:R-:W-:-:S03]  /*0220*/  IADD3 R28, P1, PT, R6, 0x2, RZ ;  /* 0x00000002061c7810 */ /* 0x000fc60007f3e0ff */
[----:B------:R-:W1:Y:S02]  /*0230*/  I2F.F64.U64 R20, R18 ;  /* 0x0000001200147312 */ /* 0x000e640000301800 */
[----:B------:R-:W-:Y:S01]  /*0240*/  IMAD.X R29, RZ, RZ, R7, P1 ;  /* 0x000000ffff1d7224 */ /* 0x000fe200008e0607 */
[----:B------:R-:W-:Y:S01]  /*0250*/  IADD3 R26, P1, PT, R6, 0x3, RZ ;  /* 0x00000003061a7810 */ /* 0x000fe20007f3e0ff */
[----:B0----5:R-:W-:-:S04]  /*0260*/  DADD R16, R12, R16 ;  /* 0x000000000c107229 */ /* 0x021fc80000000010 */
[----:B------:R-:W0:Y:S01]  /*0270*/  I2F.F64.U64 R22, R28 ;  /* 0x0000001c00167312 */ /* 0x000e220000301800 */
[----:B------:R-:W-:-:S03]  /*0280*/  IMAD.X R27, RZ, RZ, R7, P1 ;  /* 0x000000ffff1b7224 */ /* 0x000fc600008e0607 */
[----:B------:R-:W-:Y:S02]  /*0290*/  DADD R24, R16, UR6 ;  /* 0x0000000610187e29 */ /* 0x000fe40008000000 */
[----:B-1----:R-:W-:Y:S01]  /*02a0*/  DADD R20, R12, R20 ;  /* 0x000000000c147229 */ /* 0x002fe20000000014 */
[----:B------:R-:W-:Y:S01]  /*02b0*/  IADD3 R16, P1, PT, R6, 0x4, RZ ;  /* 0x0000000406107810 */ /* 0x000fe20007f3e0ff */
[----:B------:R1:W2:Y:S04]  /*02c0*/  I2F.F64.U64 R18, R26 ;  /* 0x0000001a00127312 */ /* 0x0002a80000301800 */
[----:B------:R-:W-:Y:S01]  /*02d0*/  IMAD.X R17, RZ, RZ, R7, P1 ;  /* 0x000000ffff117224 */ /* 0x000fe200008e0607 */
[----:B------:R-:W-:Y:S02]  /*02e0*/  DADD R24, R14, R24 ;  /* 0x000000000e187229 */ /* 0x000fe40000000018 */
[----:B------:R-:W-:-:S02]  /*02f0*/  DADD R20, R20, UR6 ;  /* 0x0000000614147e29 */ /* 0x000fc40008000000 */
[----:B0-----:R-:W-:Y:S01]  /*0300*/  DADD R22, R12, R22 ;  /* 0x000000000c167229 */ /* 0x001fe20000000016 */
[----:B------:R-:W0:Y:S01]  /*0310*/  I2F.F64.U64 R16, R16 ;  /* 0x0000001000107312 */ /* 0x000e220000301800 */
[----:B-1----:R-:W-:Y:S02]  /*0320*/  IADD3 R26, P1, PT, R6, 0x5, RZ ;  /* 0x00000005061a7810 */ /* 0x002fe40007f3e0ff */
[----:B------:R-:W-:Y:S02]  /*0330*/  DADD R24, R24, UR10 ;  /* 0x0000000a18187e29 */ /* 0x000fe40008000000 */
[----:B------:R-:W-:Y:S01]  /*0340*/  DADD R20, R14, R20 ;  /* 0x000000000e147229 */ /* 0x000fe20000000014 */
[----:B------:R-:W-:Y:S01]  /*0350*/  IMAD.X R27, RZ, RZ, R7, P1 ;  /* 0x000000ffff1b7224 */ /* 0x000fe200008e0607 */
[----:B------:R-:W-:Y:S02]  /*0360*/  DADD R22, R22, UR6 ;  /* 0x0000000616167e29 */ /* 0x000fe40008000000 */
[----:B--2---:R-:W-:-:S02]  /*0370*/  DADD R18, R12, R18 ;  /* 0x000000000c127229 */ /* 0x004fc40000000012 */
[----:B------:R-:W-:Y:S02]  /*0380*/  DADD R8, R24, R8 ;  /* 0x0000000018087229 */ /* 0x000fe40000000008 */
[----:B------:R-:W-:Y:S01]  /*0390*/  DADD R20, R20, UR10 ;  /* 0x0000000a14147e29 */ /* 0x000fe20008000000 */
[----:B------:R-:W1:Y:S01]  /*03a0*/  I2F.F64.U64 R24, R26 ;  /* 0x0000001a00187312 */ /* 0x000e620000301800 */
[----:B------:R-:W-:Y:S02]  /*03b0*/  DADD R22, R14, R22 ;  /* 0x000000000e167229 */ /* 0x000fe40000000016 */
[----:B------:R-:W-:Y:S02]  /*03c0*/  DADD R18, R18, UR6 ;  /* 0x0000000612127e29 */ /* 0x000fe40008000000 */
[----:B0-----:R-:W-:Y:S02]  /*03d0*/  DADD R16, R12, R16 ;  /* 0x000000000c107229 */ /* 0x001fe40000000010 */
[----:B------:R-:W-:Y:S01]  /*03e0*/  DADD R8, R8, R20 ;  /* 0x0000000008087229 */ /* 0x000fe20000000014 */
[----:B------:R-:W-:Y:S01]  /*03f0*/  IADD3 R20, P1, PT, R6, 0x6, RZ ;  /* 0x0000000606147810 */ /* 0x000fe20007f3e0ff */
[----:B------:R-:W-:-:S02]  /*0400*/  DADD R22, R22, UR10 ;  /* 0x0000000a16167e29 */ /* 0x000fc40008000000 */
[----:B------:R-:W-:Y:S02]  /*0410*/  DADD R18, R14, R18 ;  /* 0x000000000e127229 */ /* 0x000fe40000000012 */
[----:B------:R-:W-:Y:S01]  /*0420*/  DADD R16, R16, UR6 ;  /* 0x0000000610107e29 */ /* 0x000fe20008000000 */
[--C-:B------:R-:W-:Y:S01]  /*0430*/  IMAD.X R21, RZ, RZ, R7.reuse, P1 ;  /* 0x000000ffff157224 */ /* 0x100fe200008e0607 */
[C---:B------:R-:W-:Y:S01]  /*0440*/  IADD3 R28, P1, PT, R6.reuse, 0x7, RZ ;  /* 0x00000007061c7810 */ /* 0x040fe20007f3e0ff */
[----:B-1----:R-:W-:Y:S02]  /*0450*/  DADD R24, R12, R24 ;  /* 0x000000000c187229 */ /* 0x002fe40000000018 */
[----:B------:R-:W-:Y:S02]  /*0460*/  DADD R8, R8, R22 ;  /* 0x0000000008087229 */ /* 0x000fe40000000016 */
[----:B------:R-:W-:Y:S01]  /*0470*/  DADD R18, R18, UR10 ;  /* 0x0000000a12127e29 */ /* 0x000fe20008000000 */
[----:B------:R-:W0:Y:S01]  /*0480*/  I2F.F64.U64 R20, R20 ;  /* 0x0000001400147312 */ /* 0x000e220000301800 */
[----:B------:R-:W-:Y:S01]  /*0490*/  DADD R16, R14, R16 ;  /* 0x000000000e107229 */ /* 0x000fe20000000010 */
[----:B------:R-:W-:Y:S01]  /*04a0*/  IMAD.X R29, RZ, RZ, R7, P1 ;  /* 0x000000ffff1d7224 */ /* 0x000fe200008e0607 */
[----:B------:R-:W-:Y:S01]  /*04b0*/  IADD3 R26, P1, PT, R6, 0x8, RZ ;  /* 0x00000008061a7810 */ /* 0x000fe20007f3e0ff */
[----:B------:R-:W-:-:S03]  /*04c0*/  DADD R24, R24, UR6 ;  /* 0x0000000618187e29 */ /* 0x000fc60008000000 */
[----:B------:R-:W-:Y:S01]  /*04d0*/  DADD R8, R8, R18 ;  /* 0x0000000008087229 */ /* 0x000fe20000000012 */
[----:B------:R-:W1:Y:S01]  /*04e0*/  I2F.F64.U64 R22, R28 ;  /* 0x0000001c00167312 */ /* 0x000e620000301800 */
[----:B------:R-:W-:Y:S01]  /*04f0*/  DADD R16, R16, UR10 ;  /* 0x0000000a10107e29 */ /* 0x000fe20008000000 */
[----:B------:R-:W-:Y:S02]  /*0500*/  IMAD.X R27, RZ, RZ, R7, P1 ;  /* 0x000000ffff1b7224 */ /* 0x000fe400008e0607 */
[----:B------:R-:W-:Y:S02]  /*0510*/  DADD R24, R14, R24 ;  /* 0x000000000e187229 */ /* 0x000fe40000000018 */
[----:B0-----:R-:W-:Y:S02]  /*0520*/  DADD R20, R12, R20 ;  /* 0x000000000c147229 */ /* 0x001fe40000000014 */
[----:B------:R0:W2:Y:S01]  /*0530*/  I2F.F64.U64 R18, R26 ;  /* 0x0000001a00127312 */ /* 0x0000a20000301800 */
[----:B------:R-:W-:Y:S01]  /*0540*/  DADD R8, R8, R16 ;  /* 0x0000000008087229 */ /* 0x000fe20000000010 */
[----:B------:R-:W-:-:S02]  /*0550*/  IADD3 R16, P1, PT, R6, 0x9, RZ ;  /* 0x0000000906107810 */ /* 0x000fc40007f3e0ff */
[----:B------:R-:W-:Y:S02]  /*0560*/  DADD R24, R24, UR10 ;  /* 0x0000000a18187e29 */ /* 0x000fe40008000000 */
[----:B------:R-:W-:Y:S01]  /*0570*/  DADD R20, R20, UR6 ;  /* 0x0000000614147e29 */ /* 0x000fe20008000000 */
[----:B------:R-:W-:Y:S01]  /*0580*/  IMAD.X R17, RZ, RZ, R7, P1 ;  /* 0x000000ffff117224 */ /* 0x000fe200008e0607 */
[----:B-1----:R-:W-:Y:S01]  /*0590*/  DADD R22, R12, R22 ;  /* 0x000000000c167229 */ /* 0x002fe20000000016 */
[----:B0-----:R-:W-:-:S03]  /*05a0*/  IADD3 R26, P1, PT, R6, 0xa, RZ ;  /* 0x0000000a061a7810 */ /* 0x001fc60007f3e0ff */
[----:B------:R-:W-:Y:S01]  /*05b0*/  DADD R8, R8, R24 ;  /* 0x0000000008087229 */ /* 0x000fe20000000018 */
[----:B------:R-:W0:Y:S01]  /*05c0*/  I2F.F64.U64 R16, R16 ;  /* 0x0000001000107312 */ /* 0x000e220000301800 */
[----:B------:R-:W-:Y:S01]  /*05d0*/  DADD R20, R14, R20 ;  /* 0x000000000e147229 */ /* 0x000fe20000000014 */
[----:B------:R-:W-:Y:S01]  /*05e0*/  IMAD.X R27, RZ, RZ, R7, P1 ;  /* 0x000000ffff1b7224 */ /* 0x000fe200008e0607 */
[----:B------:R-:W-:Y:S02]  /*05f0*/  DADD R22, R22, UR6 ;  /* 0x0000000616167e29 */ /* 0x000fe40008000000 */
[----:B--2---:R-:W-:-:S03]  /*0600*/  DADD R18, R12, R18 ;  /* 0x000000000c127229 */ /* 0x004fc60000000012 */
[----:B------:R-:W1:Y:S01]  /*0610*/  I2F.F64.U64 R24, R26 ;  /* 0x0000001a00187312 */ /* 0x000e620000301800 */
[----:B------:R-:W-:Y:S02]  /*0620*/  DADD R20, R20, UR10 ;  /* 0x0000000a14147e29 */ /* 0x000fe40008000000 */
        /* <DEDUP_REMOVED lines=181> */
[--C-:B------:R-:W-:Y:S01]  /*1180*/  IMAD.X R27, RZ, RZ, R7.reuse, P1 ;  /* 0x000000ffff1b7224 */ /* 0x100fe200008e0607 */
[----:B------:R-:W-:Y:S01]  /*1190*/  IADD3 R18, P1, PT, R6, 0x22, RZ ;  /* 0x0000002206127810 */ /* 0x000fe20007f3e0ff */
[----:B------:R-:W-:Y:S02]  /*11a0*/  DADD R24, R14, R24 ;  /* 0x000000000e187229 */ /* 0x000fe40000000018 */
[----:B0-----:R-:W-:Y:S02]  /*11b0*/  DADD R20, R12, R20 ;  /* 0x000000000c147229 */ /* 0x001fe40000000014 */
[----:B------:R-:W-:Y:S01]  /*11c0*/  IMAD.X R19, RZ, RZ, R7, P1 ;  /* 0x000000ffff137224 */ /* 0x000fe200008e0607 */
[----:B------:R-:W-:-:S02]  /*11d0*/  DADD R8, R8, R16 ;  /* 0x0000000008087229 */ /* 0x000fc40000000010 */
[----:B------:R0:W2:Y:S01]  /*11e0*/  I2F.F64.U64 R16, R26 ;  /* 0x0000001a00107312 */ /* 0x0000a20000301800 */
[----:B------:R-:W-:Y:S02]  /*11f0*/  DADD R24, R24, UR10 ;  /* 0x0000000a18187e29 */ /* 0x000fe40008000000 */
[----:B------:R-:W-:Y:S02]  /*1200*/  DADD R20, R20, UR6 ;  /* 0x0000000614147e29 */ /* 0x000fe40008000000 */
[----:B-1----:R-:W-:-:S03]  /*1210*/  DADD R22, R12, R22 ;  /* 0x000000000c167229 */ /* 0x002fc60000000016 */
[----:B------:R-:W1:Y:S01]  /*1220*/  I2F.F64.U64 R18, R18 ;  /* 0x0000001200127312 */ /* 0x000e620000301800 */
[----:B------:R-:W-:Y:S01]  /*1230*/  DADD R8, R8, R24 ;  /* 0x0000000008087229 */ /* 0x000fe20000000018 */
[----:B0-----:R-:W-:Y:S01]  /*1240*/  IADD3 R26, P1, PT, R6, 0x23, RZ ;  /* 0x00000023061a7810 */ /* 0x001fe20007f3e0ff */
[----:B------:R-:W-:Y:S02]  /*1250*/  DADD R20, R14, R20 ;  /* 0x000000000e147229 */ /* 0x000fe40000000014 */
[----:B------:R-:W-:Y:S02]  /*1260*/  DADD R22, R22, UR6 ;  /* 0x0000000616167e29 */ /* 0x000fe40008000000 */
[----:B------:R-:W-:Y:S01]  /*1270*/  IMAD.X R27, RZ, RZ, R7, P1 ;  /* 0x000000ffff1b7224 */ /* 0x000fe200008e0607 */
[----:B--2---:R-:W-:-:S03]  /*1280*/  DADD R16, R12, R16 ;  /* 0x000000000c107229 */ /* 0x004fc60000000010 */
[----:B------:R-:W0:Y:S01]  /*1290*/  I2F.F64.U64 R24, R26 ;  /* 0x0000001a00187312 */ /* 0x000e220000301800 */
[----:B------:R-:W-:Y:S02]  /*12a0*/  DADD R20, R20, UR10 ;  /* 0x0000000a14147e29 */ /* 0x000fe40008000000 */
[----:B------:R-:W-:Y:S02]  /*12b0*/  DADD R22, R14, R22 ;  /* 0x000000000e167229 */ /* 0x000fe40000000016 */
[----:B------:R-:W-:Y:S02]  /*12c0*/  DADD R16, R16, UR6 ;  /* 0x0000000610107e29 */ /* 0x000fe40008000000 */
[----:B-1----:R-:W-:Y:S02]  /*12d0*/  DADD R18, R12, R18 ;  /* 0x000000000c127229 */ /* 0x002fe40000000012 */
[----:B------:R-:W-:Y:S02]  /*12e0*/  DADD R8, R8, R20 ;  /* 0x0000000008087229 */ /* 0x000fe40000000014 */
[----:B------:R-:W-:Y:S01]  /*12f0*/  DADD R22, R22, UR10 ;  /* 0x0000000a16167e29 */ /* 0x000fe20008000000 */
[----:B------:R-:W-:Y:S01]  /*1300*/  IADD3 R20, P1, PT, R6, 0x24, RZ ;  /* 0x0000002406147810 */ /* 0x000fe20007f3e0ff */
[----:B------:R-:W-:-:S02]  /*1310*/  DADD R16, R14, R16 ;  /* 0x000000000e107229 */ /* 0x000fc40000000010 */
[----:B------:R-:W-:Y:S02]  /*1320*/  DADD R18, R18, UR6 ;  /* 0x0000000612127e29 */ /* 0x000fe40008000000 */
[--C-:B------:R-:W-:Y:S01]  /*1330*/  IMAD.X R21, RZ, RZ, R7.reuse, P1 ;  /* 0x000000ffff157224 */ /* 0x100fe200008e0607 */
[C---:B------:R-:W-:Y:S01]  /*1340*/  IADD3 R28, P1, PT, R6.reuse, 0x25, RZ ;  /* 0x00000025061c7810 */ /* 0x040fe20007f3e0ff */
[----:B------:R-:W-:Y:S02]  /*1350*/  DADD R8, R8, R22 ;  /* 0x0000000008087229 */ /* 0x000fe40000000016 */
[----:B------:R-:W-:Y:S01]  /*1360*/  DADD R16, R16, UR10 ;  /* 0x0000000a10107e29 */ /* 0x000fe20008000000 */
[----:B------:R-:W1:Y:S01]  /*1370*/  I2F.F64.U64 R22, R20 ;  /* 0x0000001400167312 */ /* 0x000e620000301800 */
[----:B------:R-:W-:Y:S01]  /*1380*/  DADD R18, R14, R18 ;  /* 0x000000000e127229 */ /* 0x000fe20000000012 */
[----:B------:R-:W-:Y:S01]  /*1390*/  IMAD.X R29, RZ, RZ, R7, P1 ;  /* 0x000000ffff1d7224 */ /* 0x000fe200008e0607 */
[----:B0-----:R-:W-:Y:S01]  /*13a0*/  DADD R24, R12, R24 ;  /* 0x000000000c187229 */ /* 0x001fe20000000018 */
[----:B------:R-:W-:-:S03]  /*13b0*/  IADD3 R26, P1, PT, R6, 0x26, RZ ;  /* 0x00000026061a7810 */ /* 0x000fc60007f3e0ff */
[----:B------:R-:W-:Y:S02]  /*13c0*/  DADD R8, R8, R16 ;  /* 0x0000000008087229 */ /* 0x000fe40000000010 */
[----:B------:R-:W-:Y:S01]  /*13d0*/  DADD R18, R18, UR10 ;  /* 0x0000000a12127e29 */ /* 0x000fe20008000000 */
[----:B------:R-:W0:Y:S01]  /*13e0*/  I2F.F64.U64 R16, R28 ;  /* 0x0000001c00107312 */ /* 0x000e220000301800 */
[----:B------:R-:W-:Y:S01]  /*13f0*/  IMAD.X R27, RZ, RZ, R7, P1 ;  /* 0x000000ffff1b7224 */ /* 0x000fe200008e0607 */
[----:B------:R-:W-:Y:S02]  /*1400*/  DADD R24, R24, UR6 ;  /* 0x0000000618187e29 */ /* 0x000fe40008000000 */
[----:B-1----:R-:W-:-:S03]  /*1410*/  DADD R22, R12, R22 ;  /* 0x000000000c167229 */ /* 0x002fc60000000016 */
[----:B------:R-:W-:Y:S01]  /*1420*/  DADD R8, R8, R18 ;  /* 0x0000000008087229 */ /* 0x000fe20000000012 */
[----:B------:R1:W2:Y:S01]  /*1430*/  I2F.F64.U64 R20, R26 ;  /* 0x0000001a00147312 */ /* 0x0002a20000301800 */
[----:B------:R-:W-:Y:S01]  /*1440*/  IADD3 R18, P1, PT, R6, 0x27, RZ ;  /* 0x0000002706127810 */ /* 0x000fe20007f3e0ff */
[----:B------:R-:W-:Y:S02]  /*1450*/  DADD R24, R14, R24 ;  /* 0x000000000e187229 */ /* 0x000fe40000000018 */
[----:B------:R-:W-:Y:S02]  /*1460*/  DADD R22, R22, UR6 ;  /* 0x0000000616167e29 */ /* 0x000fe40008000000 */
[----:B------:R-:W-:Y:S01]  /*1470*/  IMAD.X R19, RZ, RZ, R7, P1 ;  /* 0x000000ffff137224 */ /* 0x000fe200008e0607 */
[----:B0-----:R-:W-:-:S03]  /*1480*/  DADD R16, R12, R16 ;  /* 0x000000000c107229 */ /* 0x001fc60000000010 */
[----:B------:R-:W-:Y:S01]  /*1490*/  DADD R24, R24, UR10 ;  /* 0x0000000a18187e29 */ /* 0x000fe20008000000 */
[----:B-1----:R-:W-:Y:S01]  /*14a0*/  IADD3 R26, P1, PT, R6, 0x28, RZ ;  /* 0x00000028061a7810 */ /* 0x002fe20007f3e0ff */
[----:B------:R-:W0:Y:S01]  /*14b0*/  I2F.F64.U64 R18, R18 ;  /* 0x0000001200127312 */ /* 0x000e220000301800 */
[----:B------:R-:W-:Y:S02]  /*14c0*/  DADD R22, R14, R22 ;  /* 0x000000000e167229 */ /* 0x000fe40000000016 */
[----:B------:R-:W-:Y:S01]  /*14d0*/  DADD R16, R16, UR6 ;  /* 0x0000000610107e29 */ /* 0x000fe20008000000 */
[----:B------:R-:W-:Y:S01]  /*14e0*/  IMAD.X R27, RZ, RZ, R7, P1 ;  /* 0x000000ffff1b7224 */ /* 0x000fe200008e0607 */
[----:B--2---:R-:W-:Y:S02]  /*14f0*/  DADD R20, R12, R20 ;  /* 0x000000000c147229 */ /* 0x004fe40000000014 */
[----:B------:R-:W-:Y:S02]  /*1500*/  DADD R8, R8, R24 ;  /* 0x0000000008087229 */ /* 0x000fe40000000018 */
[----:B------:R-:W-:Y:S01]  /*1510*/  DADD R22, R22, UR10 ;  /* 0x0000000a16167e29 */ /* 0x000fe20008000000 */
[----:B------:R1:W2:Y:S01]  /*1520*/  I2F.F64.U64 R24, R26 ;  /* 0x0000001a00187312 */ /* 0x0002a20000301800 */
[----:B------:R-:W-:-:S02]  /*1530*/  DADD R16, R14, R16 ;  /* 0x000000000e107229 */ /* 0x000fc40000000010 */
[----:B------:R-:W-:Y:S02]  /*1540*/  DADD R20, R20, UR6 ;  /* 0x0000000614147e29 */ /* 0x000fe40008000000 */
[----:B0-----:R-:W-:Y:S02]  /*1550*/  DADD R18, R12, R18 ;  /* 0x000000000c127229 */ /* 0x001fe40000000012 */
[----:B------:R-:W-:Y:S02]  /*1560*/  DADD R8, R8, R22 ;  /* 0x0000000008087229 */ /* 0x000fe40000000016 */
[----:B------:R-:W-:Y:S01]  /*1570*/  DADD R16, R16, UR10 ;  /* 0x0000000a10107e29 */ /* 0x000fe20008000000 */
[----:B------:R-:W-:Y:S01]  /*1580*/  IADD3 R22, P1, PT, R6, 0x29, RZ ;  /* 0x0000002906167810 */ /* 0x000fe20007f3e0ff */
[----:B------:R-:W-:Y:S02]  /*1590*/  DADD R20, R14, R20 ;  /* 0x000000000e147229 */ /* 0x000fe40000000014 */
[----:B------:R-:W-:-:S02]  /*15a0*/  DADD R18, R18, UR6 ;  /* 0x0000000612127e29 */ /* 0x000fc40008000000 */
[--C-:B------:R-:W-:Y:S01]  /*15b0*/  IMAD.X R23, RZ, RZ, R7.reuse, P1 ;  /* 0x000000ffff177224 */ /* 0x100fe200008e0607 */
[C---:B------:R-:W-:Y:S01]  /*15c0*/  IADD3 R28, P1, PT, R6.reuse, 0x2a, RZ ;  /* 0x0000002a061c7810 */ /* 0x040fe20007f3e0ff */
[----:B------:R-:W-:Y:S02]  /*15d0*/  DADD R8, R8, R16 ;  /* 0x0000000008087229 */ /* 0x000fe40000000010 */
[----:B------:R-:W-:Y:S01]  /*15e0*/  DADD R20, R20, UR10 ;  /* 0x0000000a14147e29 */ /* 0x000fe20008000000 */
[----:B------:R0:W3:Y:S01]  /*15f0*/  I2F.F64.U64 R16, R22 ;  /* 0x0000001600107312 */ /* 0x0000e20000301800 */
[----:B------:R-:W-:Y:S01]  /*1600*/  DADD R18, R14, R18 ;  /* 0x000000000e127229 */ /* 0x000fe20000000012 */
[----:B------:R-:W-:Y:S01]  /*1610*/  IMAD.X R29, RZ, RZ, R7, P1 ;  /* 0x000000ffff1d7224 */ /* 0x000fe200008e0607 */
[----:B-1----:R-:W-:Y:S01]  /*1620*/  IADD3 R26, P1, PT, R6, 0x2b, RZ ;  /* 0x0000002b061a7810 */ /* 0x002fe20007f3e0ff */
[----:B--2---:R-:W-:-:S03]  /*1630*/  DADD R24, R12, R24 ;  /* 0x000000000c187229 */ /* 0x004fc60000000018 */
[----:B------:R-:W-:Y:S01]  /*1640*/  DADD R8, R8, R20 ;  /* 0x0000000008087229 */ /* 0x000fe20000000014 */
[--C-:B------:R-:W-:Y:S01]  /*1650*/  IMAD.X R27, RZ, RZ, R7.reuse, P1 ;  /* 0x000000ffff1b7224 */ /* 0x100fe200008e0607 */
[----:B------:R-:W-:Y:S01]  /*1660*/  DADD R18, R18, UR10 ;  /* 0x0000000a12127e29 */ /* 0x000fe20008000000 */
[----:B------:R1:W2:Y:S01]  /*1670*/  I2F.F64.U64 R20, R28 ;  /* 0x0000001c00147312 */ /* 0x0002a20000301800 */
[----:B0-----:R-:W-:Y:S01]  /*1680*/  IADD3 R22, P1, PT, R6, 0x2c, RZ ;  /* 0x0000002c06167810 */ /* 0x001fe20007f3e0ff */
[----:B------:R-:W-:Y:S02]  /*1690*/  DADD R24, R24, UR6 ;  /* 0x0000000618187e29 */ /* 0x000fe40008000000 */
[----:B---3--:R-:W-:Y:S02]  /*16a0*/  DADD R16, R12, R16 ;  /* 0x000000000c107229 */ /* 0x008fe40000000010 */
[----:B------:R-:W-:Y:S01]  /*16b0*/  IMAD.X R23, RZ, RZ, R7, P1 ;  /* 0x000000ffff177224 */ /* 0x000fe200008e0607 */
[----:B------:R-:W-:-:S02]  /*16c0*/  DADD R8, R8, R18 ;  /* 0x0000000008087229 */ /* 0x000fc40000000012 */
[----:B------:R0:W3:Y:S01]  /*16d0*/  I2F.F64.U64 R18, R26 ;  /* 0x0000001a00127312 */ /* 0x0000e20000301800 */
[----:B------:R-:W-:Y:S01]  /*16e0*/  DADD R24, R14, R24 ;  /* 0x000000000e187229 */ /* 0x000fe20000000018 */
[C---:B-1----:R-:W-:Y:S01]  /*16f0*/  IADD3 R28, P1, PT, R6.reuse, 0x2d, RZ ;  /* 0x0000002d061c7810 */ /* 0x042fe20007f3e0ff */
[----:B------:R-:W-:Y:S02]  /*1700*/  DADD R16, R16, UR6 ;  /* 0x0000000610107e29 */ /* 0x000fe40008000000 */
[----:B--2---:R-:W-:Y:S02]  /*1710*/  DADD R20, R12, R20 ;  /* 0x000000000c147229 */ /* 0x004fe40000000014 */
[----:B------:R-:W-:Y:S01]  /*1720*/  IMAD.X R29, RZ, RZ, R7, P1 ;  /* 0x000000ffff1d7224 */ /* 0x000fe200008e0607 */
[----:B------:R-:W1:Y:S01]  /*1730*/  I2F.F64.U64 R22, R22 ;  /* 0x0000001600167312 */ /* 0x000e620000301800 */
[----:B------:R-:W-:Y:S01]  /*1740*/  DADD R24, R24, UR10 ;  /* 0x0000000a18187e29 */ /* 0x000fe20008000000 */
[----:B0-----:R-:W-:Y:S01]  /*1750*/  IADD3 R26, P1, PT, R6, 0x2e, RZ ;  /* 0x0000002e061a7810 */ /* 0x001fe20007f3e0ff */
[----:B------:R-:W-:-:S02]  /*1760*/  DADD R16, R14, R16 ;  /* 0x000000000e107229 */ /* 0x000fc40000000010 */
[----:B------:R-:W-:Y:S02]  /*1770*/  DADD R20, R20, UR6 ;  /* 0x0000000614147e29 */ /* 0x000fe40008000000 */
[----:B------:R-:W-:Y:S01]  /*1780*/  IMAD.X R27, RZ, RZ, R7, P1 ;  /* 0x000000ffff1b7224 */ /* 0x000fe200008e0607 */
[----:B---3--:R-:W-:Y:S02]  /*1790*/  DADD R18, R12, R18 ;  /* 0x000000000c127229 */ /* 0x008fe40000000012 */
[----:B------:R-:W-:Y:S02]  /*17a0*/  DADD R8, R8, R24 ;  /* 0x0000000008087229 */ /* 0x000fe40000000018 */
[----:B------:R-:W-:Y:S01]  /*17b0*/  DADD R16, R16, UR10 ;  /* 0x0000000a10107e29 */ /* 0x000fe20008000000 */
[----:B------:R-:W0:Y:S01]  /*17c0*/  I2F.F64.U64 R24, R26 ;  /* 0x0000001a00187312 */ /* 0x000e220000301800 */
[----:B------:R-:W-:Y:S02]  /*17d0*/  DADD R20, R14, R20 ;  /* 0x000000000e147229 */ /* 0x000fe40000000014 */
[----:B------:R-:W-:-:S02]  /*17e0*/  DADD R18, R18, UR6 ;  /* 0x0000000612127e29 */ /* 0x000fc40008000000 */
[----:B-1----:R-:W-:Y:S02]  /*17f0*/  DADD R22, R12, R22 ;  /* 0x000000000c167229 */ /* 0x002fe40000000016 */
[----:B------:R-:W-:Y:S02]  /*1800*/  DADD R8, R8, R16 ;  /* 0x0000000008087229 */ /* 0x000fe40000000010 */
[----:B------:R-:W-:Y:S01]  /*1810*/  DADD R20, R20, UR10 ;  /* 0x0000000a14147e29 */ /* 0x000fe20008000000 */
[----:B------:R1:W2:Y:S01]  /*1820*/  I2F.F64.U64 R16, R28 ;  /* 0x0000001c00107312 */ /* 0x0002a20000301800 */
[----:B------:R-:W-:Y:S02]  /*1830*/  DADD R18, R14, R18 ;  /* 0x000000000e127229 */ /* 0x000fe40000000012 */
[----:B------:R-:W-:Y:S02]  /*1840*/  DADD R22, R22, UR6 ;  /* 0x0000000616167e29 */ /* 0x000fe40008000000 */
[----:B0-----:R-:W-:-:S02]  /*1850*/  DADD R24, R12, R24 ;  /* 0x000000000c187229 */ /* 0x001fc40000000018 */
[----:B------:R-:W-:Y:S02]  /*1860*/  DADD R8, R8, R20 ;  /* 0x0000000008087229 */ /* 0x000fe40000000014 */
[----:B------:R-:W-:Y:S01]  /*1870*/  DADD R18, R18, UR10 ;  /* 0x0000000a12127e29 */ /* 0x000fe20008000000 */
[C---:B-1----:R-:W-:Y:S01]  /*1880*/  IADD3 R28, P1, PT, R6.reuse, 0x2f, RZ ;  /* 0x0000002f061c7810 */ /* 0x042fe20007f3e0ff */
[----:B------:R-:W-:Y:S02]  /*1890*/  DADD R22, R14, R22 ;  /* 0x000000000e167229 */ /* 0x000fe40000000016 */
[----:B------:R-:W-:Y:S02]  /*18a0*/  DADD R24, R24, UR6 ;  /* 0x0000000618187e29 */ /* 0x000fe40008000000 */
[----:B------:R-:W-:Y:S01]  /*18b0*/  IMAD.X R29, RZ, RZ, R7, P1 ;  /* 0x000000ffff1d7224 */ /* 0x000fe200008e0607 */
[----:B--2---:R-:W-:Y:S01]  /*18c0*/  DADD R16, R12, R16 ;  /* 0x000000000c107229 */ /* 0x004fe20000000010 */
[----:B------:R-:W-:Y:S01]  /*18d0*/  IADD3 R20, P1, PT, R6, 0x30, RZ ;  /* 0x0000003006147810 */ /* 0x000fe20007f3e0ff */
[----:B------:R-:W-:Y:S01]  /*18e0*/  DADD R8, R8, R18 ;  /* 0x0000000008087229 */ /* 0x000fe20000000012 */
[----:B------:R-:W0:Y:S01]  /*18f0*/  I2F.F64.U64 R18, R28 ;  /* 0x0000001c00127312 */ /* 0x000e220000301800 */
[----:B------:R-:W-:-:S02]  /*1900*/  DADD R22, R22, UR10 ;  /* 0x0000000a16167e29 */ /* 0x000fc40008000000 */
[--C-:B------:R-:W-:Y:S01]  /*1910*/  IMAD.X R21, RZ, RZ, R7.reuse, P1 ;  /* 0x000000ffff157224 */ /* 0x100fe200008e0607 */
[----:B------:R-:W-:Y:S01]  /*1920*/  IADD3 R26, P1, PT, R6, 0x31, RZ ;  /* 0x00000031061a7810 */ /* 0x000fe20007f3e0ff */
[----:B------:R-:W-:Y:S02]  /*1930*/  DADD R16, R16, UR6 ;  /* 0x0000000610107e29 */ /* 0x000fe40008000000 */
[----:B------:R-:W-:Y:S02]  /*1940*/  DADD R24, R14, R24 ;  /* 0x000000000e187229 */ /* 0x000fe40000000018 */
[----:B------:R-:W-:Y:S01]  /*1950*/  IMAD.X R27, RZ, RZ, R7, P1 ;  /* 0x000000ffff1b7224 */ /* 0x000fe200008e0607 */
[----:B------:R-:W-:Y:S01]  /*1960*/  DADD R8, R8, R22 ;  /* 0x0000000008087229 */ /* 0x000fe20000000016 */
[----:B------:R1:W2:Y:S02]  /*1970*/  I2F.F64.U64 R22, R20 ;  /* 0x0000001400167312 */ /* 0x0002a40000301800 */
[----:B------:R-:W-:-:S02]  /*1980*/  DADD R16, R14, R16 ;  /* 0x000000000e107229 */ /* 0x000fc40000000010 */
[----:B------:R-:W-:Y:S02]  /*1990*/  DADD R24, R24, UR10 ;  /* 0x0000000a18187e29 */ /* 0x000fe40008000000 */
[----:B0-----:R-:W-:-:S04]  /*19a0*/  DADD R18, R12, R18 ;  /* 0x000000000c127229 */ /* 0x001fc80000000012 */
[----:B------:R-:W-:Y:S01]  /*19b0*/  DADD R16, R16, UR10 ;  /* 0x0000000a10107e29 */ /* 0x000fe20008000000 */
[----:B-1----:R-:W-:-:S03]  /*19c0*/  IADD3 R20, P1, PT, R6, 0x32, RZ ;  /* 0x0000003206147810 */ /* 0x002fc60007f3e0ff */
[----:B------:R-:W-:Y:S02]  /*19d0*/  DADD R18, R18, UR6 ;  /* 0x0000000612127e29 */ /* 0x000fe40008000000 */
[--C-:B------:R-:W-:Y:S01]  /*19e0*/  IMAD.X R21, RZ, RZ, R7.reuse, P1 ;  /* 0x000000ffff157224 */ /* 0x100fe200008e0607 */
[----:B--2---:R-:W-:Y:S01]  /*19f0*/  DADD R22, R12, R22 ;  /* 0x000000000c167229 */ /* 0x004fe20000000016 */
[----:B------:R-:W-:Y:S01]  /*1a00*/  IADD3 R28, P1, PT, R6, 0x33, RZ ;  /* 0x00000033061c7810 */ /* 0x000fe20007f3e0ff */
[----:B------:R-:W-:Y:S01]  /*1a10*/  DADD R8, R8, R16 ;  /* 0x0000000008087229 */ /* 0x000fe20000000010 */
[----:B------:R0:W1:Y:S02]  /*1a20*/  I2F.F64.U64 R16, R26 ;  /* 0x0000001a00107312 */ /* 0x0000640000301800 */
[----:B------:R-:W-:Y:S01]  /*1a30*/  DADD R18, R14, R18 ;  /* 0x000000000e127229 */ /* 0x000fe20000000012 */
[----:B------:R-:W-:Y:S02]  /*1a40*/  IMAD.X R29, RZ, RZ, R7, P1 ;  /* 0x000000ffff1d7224 */ /* 0x000fe400008e0607 */
[----:B------:R-:W-:-:S02]  /*1a50*/  DADD R22, R22, UR6 ;  /* 0x0000000616167e29 */ /* 0x000fc40008000000 */
[----:B------:R-:W-:Y:S01]  /*1a60*/  DADD R8, R8, R24 ;  /* 0x0000000008087229 */ /* 0x000fe20000000018 */
[----:B------:R-:W2:Y:S02]  /*1a70*/  I2F.F64.U64 R20, R20 ;  /* 0x0000001400147312 */ /* 0x000ea40000301800 */
[----:B------:R-:W-:Y:S01]  /*1a80*/  DADD R18, R18, UR10 ;  /* 0x0000000a12127e29 */ /* 0x000fe20008000000 */
[----:B0-----:R-:W-:Y:S02]  /*1a90*/  IADD3 R26, P1, PT, R6, 0x34, RZ ;  /* 0x00000034061a7810 */ /* 0x001fe40007f3e0ff */
[----:B------:R-:W-:Y:S02]  /*1aa0*/  DADD R22, R14, R22 ;  /* 0x000000000e167229 */ /* 0x000fe40000000016 */
[----:B-1----:R-:W-:Y:S01]  /*1ab0*/  DADD R16, R12, R16 ;  /* 0x000000000c107229 */ /* 0x002fe20000000010 */
[----:B------:R-:W-:Y:S02]  /*1ac0*/  IMAD.X R27, RZ, RZ, R7, P1 ;  /* 0x000000ffff1b7224 */ /* 0x000fe400008e0607 */
[----:B------:R-:W-:-:S02]  /*1ad0*/  DADD R8, R8, R18 ;  /* 0x0000000008087229 */ /* 0x000fc40000000012 */
[----:B------:R-:W0:Y:S01]  /*1ae0*/  I2F.F64.U64 R18, R28 ;  /* 0x0000001c00127312 */ /* 0x000e220000301800 */
[----:B------:R-:W-:Y:S02]  /*1af0*/  DADD R22, R22, UR10 ;  /* 0x0000000a16167e29 */ /* 0x000fe40008000000 */
[----:B------:R-:W-:Y:S02]  /*1b00*/  DADD R16, R16, UR6 ;  /* 0x0000000610107e29 */ /* 0x000fe40008000000 */
[----:B--2---:R-:W-:-:S03]  /*1b10*/  DADD R20, R12, R20 ;  /* 0x000000000c147229 */ /* 0x004fc60000000014 */
[----:B------:R1:W2:Y:S01]  /*1b20*/  I2F.F64.U64 R24, R26 ;  /* 0x0000001a00187312 */ /* 0x0002a20000301800 */
[----:B------:R-:W-:Y:S01]  /*1b30*/  DADD R8, R8, R22 ;  /* 0x0000000008087229 */ /* 0x000fe20000000016 */
[C---:B------:R-:W-:Y:S01]  /*1b40*/  IADD3 R22, P1, PT, R6.reuse, 0x35, RZ ;  /* 0x0000003506167810 */ /* 0x040fe20007f3e0ff */
[----:B------:R-:W-:Y:S02]  /*1b50*/  DADD R16, R14, R16 ;  /* 0x000000000e107229 */ /* 0x000fe40000000010 */
[----:B------:R-:W-:Y:S02]  /*1b60*/  DADD R20, R20, UR6 ;  /* 0x0000000614147e29 */ /* 0x000fe40008000000 */
[----:B0-----:R-:W-:Y:S01]  /*1b70*/  DADD R18, R12, R18 ;  /* 0x000000000c127229 */ /* 0x001fe20000000012 */
[----:B------:R-:W-:Y:S01]  /*1b80*/  IMAD.X R23, RZ, RZ, R7, P1 ;  /* 0x000000ffff177224 */ /* 0x000fe200008e0607 */
[----:B------:R-:W-:Y:S02]  /*1b90*/  IADD3 R28, P1, PT, R6, 0x36, RZ ;  /* 0x00000036061c7810 */ /* 0x000fe40007f3e0ff */
[----:B------:R-:W-:-:S02]  /*1ba0*/  DADD R16, R16, UR10 ;  /* 0x0000000a10107e29 */ /* 0x000fc40008000000 */
[----:B------:R-:W-:Y:S01]  /*1bb0*/  DADD R20, R14, R20 ;  /* 0x000000000e147229 */ /* 0x000fe20000000014 */
[--C-:B------:R-:W-:Y:S01]  /*1bc0*/  IMAD.X R29, RZ, RZ, R7.reuse, P1 ;  /* 0x000000ffff1d7224 */ /* 0x100fe200008e0607 */
[----:B------:R-:W-:Y:S01]  /*1bd0*/  DADD R18, R18, UR6 ;  /* 0x0000000612127e29 */ /* 0x000fe20008000000 */
[----:B-1----:R-:W-:Y:S01]  /*1be0*/  IADD3 R26, P1, PT, R6, 0x37, RZ ;  /* 0x00000037061a7810 */ /* 0x002fe20007f3e0ff */
[----:B--2---:R-:W-:Y:S02]  /*1bf0*/  DADD R24, R12, R24 ;  /* 0x000000000c187229 */ /* 0x004fe40000000018 */
[----:B------:R-:W-:Y:S02]  /*1c00*/  DADD R8, R8, R16 ;  /* 0x0000000008087229 */ /* 0x000fe40000000010 */
[----:B------:R-:W-:Y:S01]  /*1c10*/  DADD R20, R20, UR10 ;  /* 0x0000000a14147e29 */ /* 0x000fe20008000000 */
[----:B------:R0:W1:Y:S01]  /*1c20*/  I2F.F64.U64 R16, R22 ;  /* 0x0000001600107312 */ /* 0x0000620000301800 */
[----:B------:R-:W-:Y:S01]  /*1c30*/  DADD R18, R14, R18 ;  /* 0x000000000e127229 */ /* 0x000fe20000000012 */
[----:B------:R-:W-:Y:S01]  /*1c40*/  IMAD.X R27, RZ, RZ, R7, P1 ;  /* 0x000000ffff1b7224 */ /* 0x000fe200008e0607 */
[----:B------:R-:W-:-:S04]  /*1c50*/  DADD R24, R24, UR6 ;  /* 0x0000000618187e29 */ /* 0x000fc80008000000 */
[----:B------:R-:W-:Y:S02]  /*1c60*/  DADD R8, R8, R20 ;  /* 0x0000000008087229 */ /* 0x000fe40000000014 */
[----:B------:R-:W-:Y:S01]  /*1c70*/  DADD R18, R18, UR10 ;  /* 0x0000000a12127e29 */ /* 0x000fe20008000000 */
[----:B------:R2:W3:Y:S01]  /*1c80*/  I2F.F64.U64 R20, R28 ;  /* 0x0000001c00147312 */ /* 0x0004e20000301800 */
[----:B0-----:R-:W-:Y:S01]  /*1c90*/  IADD3 R22, P1, PT, R6, 0x38, RZ ;  /* 0x0000003806167810 */ /* 0x001fe20007f3e0ff */
[----:B------:R-:W-:Y:S02]  /*1ca0*/  DADD R24, R14, R24 ;  /* 0x000000000e187229 */ /* 0x000fe40000000018 */
[----:B-1----:R-:W-:Y:S02]  /*1cb0*/  DADD R16, R12, R16 ;  /* 0x000000000c107229 */ /* 0x002fe40000000010 */
[----:B------:R-:W-:Y:S01]  /*1cc0*/  IMAD.X R23, RZ, RZ, R7, P1 ;  /* 0x000000ffff177224 */ /* 0x000fe200008e0607 */
[----:B------:R-:W-:-:S02]  /*1cd0*/  DADD R8, R8, R18 ;  /* 0x0000000008087229 */ /* 0x000fc40000000012 */
[----:B------:R0:W1:Y:S01]  /*1ce0*/  I2F.F64.U64 R18, R26 ;  /* 0x0000001a00127312 */ /* 0x0000620000301800 */
[----:B------:R-:W-:Y:S01]  /*1cf0*/  DADD R24, R24, UR10 ;  /* 0x0000000a18187e29 */ /* 0x000fe20008000000 */
[C---:B--2---:R-:W-:Y:S01]  /*1d00*/  IADD3 R28, P1, PT, R6.reuse, 0x39, RZ ;  /* 0x00000039061c7810 */ /* 0x044fe20007f3e0ff */
[----:B------:R-:W-:Y:S02]  /*1d10*/  DADD R16, R16, UR6 ;  /* 0x0000000610107e29 */ /* 0x000fe40008000000 */
[----:B---3--:R-:W-:Y:S02]  /*1d20*/  DADD R20, R12, R20 ;  /* 0x000000000c147229 */ /* 0x008fe40000000014 */
[----:B------:R-:W-:Y:S01]  /*1d30*/  IMAD.X R29, RZ, RZ, R7, P1 ;  /* 0x000000ffff1d7224 */ /* 0x000fe200008e0607 */
[----:B------:R-:W2:Y:S01]  /*1d40*/  I2F.F64.U64 R22, R22 ;  /* 0x0000001600167312 */ /* 0x000ea20000301800 */
[----:B------:R-:W-:Y:S01]  /*1d50*/  DADD R8, R8, R24 ;  /* 0x0000000008087229 */ /* 0x000fe20000000018 */
[----:B0-----:R-:W-:Y:S01]  /*1d60*/  IADD3 R26, P1, PT, R6, 0x3a, RZ ;  /* 0x0000003a061a7810 */ /* 0x001fe20007f3e0ff */
[----:B------:R-:W-:-:S02]  /*1d70*/  DADD R16, R14, R16 ;  /* 0x000000000e107229 */ /* 0x000fc40000000010 */
[----:B------:R-:W-:Y:S02]  /*1d80*/  DADD R20, R20, UR6 ;  /* 0x0000000614147e29 */ /* 0x000fe40008000000 */
[----:B------:R-:W-:Y:S01]  /*1d90*/  IMAD.X R27, RZ, RZ, R7, P1 ;  /* 0x000000ffff1b7224 */ /* 0x000fe200008e0607 */
[----:B-1----:R-:W-:Y:S01]  /*1da0*/  DADD R18, R12, R18 ;  /* 0x000000000c127229 */ /* 0x002fe20000000012 */
[----:B------:R-:W0:Y:S02]  /*1db0*/  I2F.F64.U64 R24, R28 ;  /* 0x0000001c00187312 */ /* 0x000e240000301800 */
[----:B------:R-:W-:Y:S02]  /*1dc0*/  DADD R16, R16, UR10 ;  /* 0x0000000a10107e29 */ /* 0x000fe40008000000 */
[----:B------:R-:W-:-:S03]  /*1dd0*/  DADD R20, R14, R20 ;  /* 0x000000000e147229 */ /* 0x000fc60000000014 */
[----:B------:R-:W-:Y:S02]  /*1de0*/  DADD R18, R18, UR6 ;  /* 0x0000000612127e29 */ /* 0x000fe40008000000 */
[----:B--2---:R-:W-:Y:S02]  /*1df0*/  DADD R22, R12, R22 ;  /* 0x000000000c167229 */ /* 0x004fe40000000016 */
[----:B------:R-:W-:Y:S02]  /*1e00*/  DADD R8, R8, R16 ;  /* 0x0000000008087229 */ /* 0x000fe40000000010 */
[----:B------:R-:W-:Y:S01]  /*1e10*/  DADD R20, R20, UR10 ;  /* 0x0000000a14147e29 */ /* 0x000fe20008000000 */
[----:B------:R-:W1:Y:S01]  /*1e20*/  I2F.F64.U64 R16, R26 ;  /* 0x0000001a00107312 */ /* 0x000e620000301800 */
[----:B------:R-:W-:Y:S02]  /*1e30*/  DADD R18, R14, R18 ;  /* 0x000000000e127229 */ /* 0x000fe40000000012 */
[----:B------:R-:W-:-:S02]  /*1e40*/  DADD R22, R22, UR6 ;  /* 0x0000000616167e29 */ /* 0x000fc40008000000 */
[----:B0-----:R-:W-:Y:S02]  /*1e50*/  DADD R24, R12, R24 ;  /* 0x000000000c187229 */ /* 0x001fe40000000018 */
[----:B------:R-:W-:Y:S02]  /*1e60*/  DADD R8, R8, R20 ;  /* 0x0000000008087229 */ /* 0x000fe40000000014 */
[----:B------:R-:W-:Y:S01]  /*1e70*/  DADD R18, R18, UR10 ;  /* 0x0000000a12127e29 */ /* 0x000fe20008000000 */
[----:B------:R-:W-:Y:S01]  /*1e80*/  IADD3 R20, P1, PT, R6, 0x3b, RZ ;  /* 0x0000003b06147810 */ /* 0x000fe20007f3e0ff */
[----:B------:R-:W-:Y:S02]  /*1e90*/  DADD R22, R14, R22 ;  /* 0x000000000e167229 */ /* 0x000fe40000000016 */
[----:B------:R-:W-:Y:S02]  /*1ea0*/  DADD R24, R24, UR6 ;  /* 0x0000000618187e29 */ /* 0x000fe40008000000 */
[----:B------:R-:W-:Y:S01]  /*1eb0*/  IMAD.X R21, RZ, RZ, R7, P1 ;  /* 0x000000ffff157224 */ /* 0x000fe200008e0607 */
[----:B-1----:R-:W-:-:S02]  /*1ec0*/  DADD R16, R12, R16 ;  /* 0x000000000c107229 */ /* 0x002fc40000000010 */
[----:B------:R-:W-:Y:S01]  /*1ed0*/  DADD R8, R8, R18 ;  /* 0x0000000008087229 */ /* 0x000fe20000000012 */
[C---:B------:R-:W-:Y:S02]  /*1ee0*/  IADD3 R18, P1, PT, R6.reuse, 0x3c, RZ ;  /* 0x0000003c06127810 */ /* 0x040fe40007f3e0ff */
[----:B------:R-:W0:Y:S01]  /*1ef0*/  I2F.F64.U64 R20, R20 ;  /* 0x0000001400147312 */ /* 0x000e220000301800 */
[----:B------:R-:W-:Y:S02]  /*1f00*/  DADD R22, R22, UR10 ;  /* 0x0000000a16167e29 */ /* 0x000fe40008000000 */
[----:B------:R-:W-:Y:S01]  /*1f10*/  DADD R24, R14, R24 ;  /* 0x000000000e187229 */ /* 0x000fe20000000018 */
[----:B------:R-:W-:Y:S01]  /*1f20*/  IMAD.X R19, RZ, RZ, R7, P1 ;  /* 0x000000ffff137224 */ /* 0x000fe200008e0607 */
[----:B------:R-:W-:Y:S01]  /*1f30*/  IADD3 R26, P1, PT, R6, 0x3d, RZ ;  /* 0x0000003d061a7810 */ /* 0x000fe20007f3e0ff */
[----:B------:R-:W-:-:S03]  /*1f40*/  DADD R16, R16, UR6 ;  /* 0x0000000610107e29 */ /* 0x000fc60008000000 */
[----:B------:R-:W-:Y:S01]  /*1f50*/  DADD R22, R8, R22 ;  /* 0x0000000008167229 */ /* 0x000fe20000000016 */
[----:B------:R-:W1:Y:S01]  /*1f60*/  I2F.F64.U64 R18, R18 ;  /* 0x0000001200127312 */ /* 0x000e620000301800 */
[--C-:B------:R-:W-:Y:S01]  /*1f70*/  IMAD.X R27, RZ, RZ, R7.reuse, P1 ;  /* 0x000000ffff1b7224 */ /* 0x100fe200008e0607 */
[----:B------:R-:W-:Y:S01]  /*1f80*/  DADD R24, R24, UR10 ;  /* 0x0000000a18187e29 */ /* 0x000fe20008000000 */
[C---:B------:R-:W-:Y:S01]  /*1f90*/  IADD3 R8, P1, PT, R6.reuse, 0x3e, RZ ;  /* 0x0000003e06087810 */ /* 0x040fe20007f3e0ff */
[----:B------:R-:W-:Y:S02]  /*1fa0*/  DADD R16, R14, R16 ;  /* 0x000000000e107229 */ /* 0x000fe40000000010 */
[----:B0-----:R-:W-:Y:S02]  /*1fb0*/  DADD R20, R12, R20 ;  /* 0x000000000c147229 */ /* 0x001fe40000000014 */
[----:B------:R-:W0:Y:S01]  /*1fc0*/  I2F.F64.U64 R26, R26 ;  /* 0x0000001a001a7312 */ /* 0x000e220000301800 */
[----:B------:R-:W-:Y:S01]  /*1fd0*/  IMAD.X R9, RZ, RZ, R7, P1 ;  /* 0x000000ffff097224 */ /* 0x000fe200008e0607 */
[----:B------:R-:W-:Y:S01]  /*1fe0*/  DADD R24, R22, R24 ;  /* 0x0000000016187229 */ /* 0x000fe20000000018 */
[----:B------:R-:W-:Y:S01]  /*1ff0*/  IADD3 R22, P1, PT, R6, 0x3f, RZ ;  /* 0x0000003f06167810 */ /* 0x000fe20007f3e0ff */
[----:B------:R-:W-:-:S02]  /*2000*/  DADD R16, R16, UR10 ;  /* 0x0000000a10107e29 */ /* 0x000fc40008000000 */
[----:B------:R-:W-:Y:S02]  /*2010*/  DADD R20, R20, UR6 ;  /* 0x0000000614147e29 */ /* 0x000fe40008000000 */
[----:B------:R-:W2:Y:S01]  /*2020*/  I2F.F64.U64 R8, R8 ;  /* 0x0000000800087312 */ /* 0x000ea20000301800 */
[----:B-1----:R-:W-:Y:S01]  /*2030*/  DADD R18, R12, R18 ;  /* 0x000000000c127229 */ /* 0x002fe20000000012 */
[--C-:B------:R-:W-:Y:S01]  /*2040*/  IMAD.X R23, RZ, RZ, R7.reuse, P1 ;  /* 0x000000ffff177224 */ /* 0x100fe200008e0607 */
[----:B------:R-:W-:Y:S01]  /*2050*/  IADD3 R6, P1, PT, R6, 0x40, RZ ;  /* 0x0000004006067810 */ /* 0x000fe20007f3e0ff */
[----:B------:R-:W-:Y:S02]  /*2060*/  DADD R16, R24, R16 ;  /* 0x0000000018107229 */ /* 0x000fe40000000010 */
[----:B------:R-:W-:Y:S02]  /*2070*/  DADD R20, R14, R20 ;  /* 0x000000000e147229 */ /* 0x000fe40000000014 */
[----:B------:R-:W1:Y:S01]  /*2080*/  I2F.F64.U64 R22, R22 ;  /* 0x0000001600167312 */ /* 0x000e620000301800 */
[----:B------:R-:W-:Y:S01]  /*2090*/  DADD R18, R18, UR6 ;  /* 0x0000000612127e29 */ /* 0x000fe20008000000 */
[----:B------:R-:W-:Y:S01]  /*20a0*/  IMAD.X R7, RZ, RZ, R7, P1 ;  /* 0x000000ffff077224 */ /* 0x000fe200008e0607 */
[----:B0-----:R-:W-:Y:S01]  /*20b0*/  DADD R26, R12, R26 ;  /* 0x000000000c1a7229 */ /* 0x001fe2000000001a */
[----:B------:R-:W-:-:S02]  /*20c0*/  ISETP.NE.U32.AND P1, PT, R6, 0x1f40, PT ;  /* 0x00001f400600780c */ /* 0x000fc40003f25070 */
[----:B------:R-:W-:Y:S02]  /*20d0*/  DADD R20, R20, UR10 ;  /* 0x0000000a14147e29 */ /* 0x000fe40008000000 */
[----:B------:R-:W-:Y:S01]  /*20e0*/  ISETP.NE.AND.EX P1, PT, R7, RZ, PT, P1 ;  /* 0x000000ff0700720c */ /* 0x000fe20003f25310 */
[----:B------:R-:W-:Y:S02]  /*20f0*/  DADD R18, R14, R18 ;  /* 0x000000000e127229 */ /* 0x000fe40000000012 */
[----:B--2---:R-:W-:Y:S02]  /*2100*/  DADD R24, R12, R8 ;  /* 0x000000000c187229 */ /* 0x004fe40000000008 */
[----:B------:R-:W-:Y:S02]  /*2110*/  DADD R26, R26, UR6 ;  /* 0x000000061a1a7e29 */ /* 0x000fe40008000000 */
[----:B------:R-:W-:Y:S02]  /*2120*/  DADD R16, R16, R20 ;  /* 0x0000000010107229 */ /* 0x000fe40000000014 */
[----:B-1----:R-:W-:-:S02]  /*2130*/  DADD R8, R12, R22 ;  /* 0x000000000c087229 */ /* 0x002fc40000000016 */
[----:B------:R-:W-:Y:S02]  /*2140*/  DADD R18, R18, UR10 ;  /* 0x0000000a12127e29 */ /* 0x000fe40008000000 */
[----:B------:R-:W-:Y:S02]  /*2150*/  DADD R24, R24, UR6 ;  /* 0x0000000618187e29 */ /* 0x000fe40008000000 */
[----:B------:R-:W-:Y:S02]  /*2160*/  DADD R26, R14, R26 ;  /* 0x000000000e1a7229 */ /* 0x000fe4000000001a */
[----:B------:R-:W-:Y:S02]  /*2170*/  DADD R8, R8, UR6 ;  /* 0x0000000608087e29 */ /* 0x000fe40008000000 */
[----:B------:R-:W-:Y:S02]  /*2180*/  DADD R16, R16, R18 ;  /* 0x0000000010107229 */ /* 0x000fe40000000012 */
[----:B------:R-:W-:-:S02]  /*2190*/  DADD R24, R14, R24 ;  /* 0x000000000e187229 */ /* 0x000fc40000000018 */
[----:B------:R-:W-:Y:S02]  /*21a0*/  DADD R26, R26, UR10 ;  /* 0x0000000a1a1a7e29 */ /* 0x000fe40008000000 */
[----:B------:R-:W-:-:S04]  /*21b0*/  DADD R8, R14, R8 ;  /* 0x000000000e087229 */ /* 0x000fc80000000008 */
[----:B------:R-:W-:Y:S02]  /*21c0*/  DADD R24, R24, UR10 ;  /* 0x0000000a18187e29 */ /* 0x000fe40008000000 */
[----:B------:R-:W-:Y:S02]  /*21d0*/  DADD R16, R16, R26 ;  /* 0x0000000010107229 */ /* 0x000fe4000000001a */
[----:B------:R-:W-:-:S06]  /*21e0*/  DADD R8, R8, UR10 ;  /* 0x0000000a08087e29 */ /* 0x000fcc0008000000 */
[----:B------:R-:W-:-:S08]  /*21f0*/  DADD R16, R16, R24 ;  /* 0x0000000010107229 */ /* 0x000fd00000000018 */
[----:B------:R-:W-:Y:S01]  /*2200*/  DADD R8, R16, R8 ;  /* 0x0000000010087229 */ /* 0x000fe20000000008 */
[----:B------:R-:W-:Y:S10]  /*2210*/  @P1 BRA `(.L_x_247) ;  /* 0xffffffdc00e41947 */ /* 0x000ff4000383ffff */
[----:B------:R0:W-:Y:S01]  /*2220*/  STG.E.64 desc[UR8][R10.64], R8 ;  /* 0x000000080a007986 */ /* 0x0001e2000c101b08 */
[----:B------:R-:W-:Y:S05]  /*2230*/  @!P0 BRA `(.L_x_248) ;  /* 0xffffffdc00b08947 */ /* 0x000fea000383ffff */
[----:B------:R-:W-:Y:S05]  /*2240*/  EXIT ;  /* 0x000000000000794d */ /* 0x000fea0003800000 */
.L_x_249:
        /* <DEDUP_REMOVED lines=11> */
.L_x_398:


//--------------------- .text._Z15multiply_kernelIdEvPT_m --------------------------
	.section	.text._Z15multiply_kernelIdEvPT_m,"ax",@progbits
	.align	128
        .global         _Z15multiply_kernelIdEvPT_m
        .type           _Z15multiply_kernelIdEvPT_m,@function
        .size           _Z15multiply_kernelIdEvPT_m,(.L_x_399 - _Z15multiply_kernelIdEvPT_m)
        .other          _Z15multiply_kernelIdEvPT_m,@"STO_CUDA_ENTRY STV_DEFAULT"
_Z15multiply_kernelIdEvPT_m:
.text._Z15multiply_kernelIdEvPT_m:
        /* <DEDUP_REMOVED lines=16> */
.L_x_251:
        /* <DEDUP_REMOVED lines=11> */
.L_x_250:
        /* <DEDUP_REMOVED lines=11> */
[----:B0----5:R-:W-:-:S04]  /*0260*/  DMUL R16, R12, R16 ;  /* 0x000000100c107228 */ /* 0x021fc80000000000 */
[----:B------:R-:W0:Y:S01]  /*0270*/  I2F.F64.U64 R22, R28 ;  /* 0x0000001c00167312 */ /* 0x000e220000301800 */
[----:B------:R-:W-:-:S03]  /*0280*/  IMAD.X R27, RZ, RZ, R7, P1 ;  /* 0x000000ffff1b7224 */ /* 0x000fc600008e0607 */
[----:B------:R-:W-:Y:S02]  /*0290*/  DMUL R24, R16, UR6 ;  /* 0x0000000610187c28 */ /* 0x000fe40008000000 */
[----:B-1----:R-:W-:Y:S01]  /*02a0*/  DMUL R20, R12, R20 ;  /* 0x000000140c147228 */ /* 0x002fe20000000000 */
[----:B------:R-:W-:Y:S01]  /*02b0*/  IADD3 R16, P1, PT, R6, 0x4, RZ ;  /* 0x0000000406107810 */ /* 0x000fe20007f3e0ff */
[----:B------:R1:W2:Y:S04]  /*02c0*/  I2F.F64.U64 R18, R26 ;  /* 0x0000001a00127312 */ /* 0x0002a80000301800 */
[----:B------:R-:W-:Y:S01]  /*02d0*/  IMAD.X R17, RZ, RZ, R7, P1 ;  /* 0x000000ffff117224 */ /* 0x000fe200008e0607 */
[----:B------:R-:W-:Y:S02]  /*02e0*/  DMUL R24, R14, R24 ;  /* 0x000000180e187228 */ /* 0x000fe40000000000 */
[----:B------:R-:W-:-:S02]  /*02f0*/  DMUL R20, R20, UR6 ;  /* 0x0000000614147c28 */ /* 0x000fc40008000000 */
[----:B0-----:R-:W-:Y:S01]  /*0300*/  DMUL R22, R12, R22 ;  /* 0x000000160c167228 */ /* 0x001fe20000000000 */
[----:B------:R-:W0:Y:S01]  /*0310*/  I2F.F64.U64 R16, R16 ;  /* 0x0000001000107312 */ /* 0x000e220000301800 */
[----:B-1----:R-:W-:Y:S02]  /*0320*/  IADD3 R26, P1, PT, R6, 0x5, RZ ;  /* 0x00000005061a7810 */ /* 0x002fe40007f3e0ff */
[----:B------:R-:W-:Y:S02]  /*0330*/  DMUL R24, R24, UR10 ;  /* 0x0000000a18187c28 */ /* 0x000fe40008000000 */
[----:B------:R-:W-:Y:S01]  /*0340*/  DMUL R20, R14, R20 ;  /* 0x000000140e147228 */ /* 0x000fe20000000000 */
[----:B------:R-:W-:Y:S01]  /*0350*/  IMAD.X R27, RZ, RZ, R7, P1 ;  /* 0x000000ffff1b7224 */ /* 0x000fe200008e0607 */
[----:B------:R-:W-:Y:S02]  /*0360*/  DMUL R22, R22, UR6 ;  /* 0x0000000616167c28 */ /* 0x000fe40008000000 */
[----:B--2---:R-:W-:-:S02]  /*0370*/  DMUL R18, R12, R18 ;  /* 0x000000120c127228 */ /* 0x004fc40000000000 */
[----:B------:R-:W-:Y:S02]  /*0380*/  DMUL R8, R24, R8 ;  /* 0x0000000818087228 */ /* 0x000fe40000000000 */
[----:B------:R-:W-:Y:S01]  /*0390*/  DMUL R20, R20, UR10 ;  /* 0x0000000a14147c28 */ /* 0x000fe20008000000 */
[----:B------:R-:W1:Y:S01]  /*03a0*/  I2F.F64.U64 R24, R26 ;  /* 0x0000001a00187312 */ /* 0x000e620000301800 */
[----:B------:R-:W-:Y:S02]  /*03b0*/  DMUL R22, R14, R22 ;  /* 0x000000160e167228 */ /* 0x000fe40000000000 */
[----:B------:R-:W-:Y:S02]  /*03c0*/  DMUL R18, R18, UR6 ;  /* 0x0000000612127c28 */ /* 0x000fe40008000000 */
[----:B0-----:R-:W-:Y:S02]  /*03d0*/  DMUL R16, R12, R16 ;  /* 0x000000100c107228 */ /* 0x001fe40000000000 */
[----:B------:R-:W-:Y:S01]  /*03e0*/  DMUL R8, R8, R20 ;  /* 0x0000001408087228 */ /* 0x000fe20000000000 */
[----:B------:R-:W-:Y:S01]  /*03f0*/  IADD3 R20, P1, PT, R6, 0x6, RZ ;  /* 0x0000000606147810 */ /* 0x000fe20007f3e0ff */
[----:B------:R-:W-:-:S02]  /*0400*/  DMUL R22, R22, UR10 ;  /* 0x0000000a16167c28 */ /* 0x000fc40008000000 */
[----:B------:R-:W-:Y:S02]  /*0410*/  DMUL R18, R14, R18 ;  /* 0x000000120e127228 */ /* 0x000fe40000000000 */
[----:B------:R-:W-:Y:S01]  /*0420*/  DMUL R16, R16, UR6 ;  /* 0x0000000610107c28 */ /* 0x000fe20008000000 */
[--C-:B------:R-:W-:Y:S01]  /*0430*/  IMAD.X R21, RZ, RZ, R7.reuse, P1 ;  /* 0x000000ffff157224 */ /* 0x100fe200008e0607 */
[C---:B------:R-:W-:Y:S01]  /*0440*/  IADD3 R28, P1, PT, R6.reuse, 0x7, RZ ;  /* 0x00000007061c7810 */ /* 0x040fe20007f3e0ff */
[----:B-1----:R-:W-:Y:S02]  /*0450*/  DMUL R24, R12, R24 ;  /* 0x000000180c187228 */ /* 0x002fe40000000000 */
[----:B------:R-:W-:Y:S02]  /*0460*/  DMUL R8, R8, R22 ;  /* 0x0000001608087228 */ /* 0x000fe40000000000 */
[----:B------:R-:W-:Y:S01]  /*0470*/  DMUL R18, R18, UR10 ;  /* 0x0000000a12127c28 */ /* 0x000fe20008000000 */
[----:B------:R-:W0:Y:S01]  /*0480*/  I2F.F64.U64 R20, R20 ;  /* 0x0000001400147312 */ /* 0x000e220000301800 */
[----:B------:R-:W-:Y:S01]  /*0490*/  DMUL R16, R14, R16 ;  /* 0x000000100e107228 */ /* 0x000fe20000000000 */
[----:B------:R-:W-:Y:S01]  /*04a0*/  IMAD.X R29, RZ, RZ, R7, P1 ;  /* 0x000000ffff1d7224 */ /* 0x000fe200008e0607 */
[----:B------:R-:W-:Y:S01]  /*04b0*/  IADD3 R26, P1, PT, R6, 0x8, RZ ;  /* 0x00000008061a7810 */ /* 0x000fe20007f3e0ff */
[----:B------:R-:W-:-:S03]  /*04c0*/  DMUL R24, R24, UR6 ;  /* 0x0000000618187c28 */ /* 0x000fc60008000000 */
[----:B------:R-:W-:Y:S01]  /*04d0*/  DMUL R8, R8, R18 ;  /* 0x0000001208087228 */ /* 0x000fe20000000000 */
[----:B------:R-:W1:Y:S01]  /*04e0*/  I2F.F64.U64 R22, R28 ;  /* 0x0000001c00167312 */ /* 0x000e620000301800 */
[----:B------:R-:W-:Y:S01]  /*04f0*/  DMUL R16, R16, UR10 ;  /* 0x0000000a10107c28 */ /* 0x000fe20008000000 */
[----:B------:R-:W-:Y:S02]  /*0500*/  IMAD.X R27, RZ, RZ, R7, P1 ;  /* 0x000000ffff1b7224 */ /* 0x000fe400008e0607 */
[----:B------:R-:W-:Y:S02]  /*0510*/  DMUL R24, R14, R24 ;  /* 0x000000180e187228 */ /* 0x000fe40000000000 */
[----:B0-----:R-:W-:Y:S02]  /*0520*/  DMUL R20, R12, R20 ;  /* 0x000000140c147228 */ /* 0x001fe40000000000 */
[----:B------:R0:W2:Y:S01]  /*0530*/  I2F.F64.U64 R18, R26 ;  /* 0x0000001a00127312 */ /* 0x0000a20000301800 */
[----:B------:R-:W-:Y:S01]  /*0540*/  DMUL R8, R8, R16 ;  /* 0x0000001008087228 */ /* 0x000fe20000000000 */
[----:B------:R-:W-:-:S02]  /*0550*/  IADD3 R16, P1, PT, R6, 0x9, RZ ;  /* 0x0000000906107810 */ /* 0x000fc40007f3e0ff */
[----:B------:R-:W-:Y:S02]  /*0560*/  DMUL R24, R24, UR10 ;  /* 0x0000000a18187c28 */ /* 0x000fe40008000000 */
[----:B------:R-:W-:Y:S01]  /*0570*/  DMUL R20, R20, UR6 ;  /* 0x0000000614147c28 */ /* 0x000fe20008000000 */
[----:B------:R-:W-:Y:S01]  /*0580*/  IMAD.X R17, RZ, RZ, R7, P1 ;  /* 0x000000ffff117224 */ /* 0x000fe200008e0607 */
[----:B-1----:R-:W-:Y:S01]  /*0590*/  DMUL R22, R12, R22 ;  /* 0x000000160c167228 */ /* 0x002fe20000000000 */
[----:B0-----:R-:W-:-:S03]  /*05a0*/  IADD3 R26, P1, PT, R6, 0xa, RZ ;  /* 0x0000000a061a7810 */ /* 0x001fc60007f3e0ff */
[----:B------:R-:W-:Y:S01]  /*05b0*/  DMUL R8, R8, R24 ;  /* 0x0000001808087228 */ /* 0x000fe20000000000 */
[----:B------:R-:W0:Y:S01]  /*05c0*/  I2F.F64.U64 R16, R16 ;  /* 0x0000001000107312 */ /* 0x000e220000301800 */
[----:B------:R-:W-:Y:S01]  /*05d0*/  DMUL R20, R14, R20 ;  /* 0x000000140e147228 */ /* 0x000fe20000000000 */
[----:B------:R-:W-:Y:S01]  /*05e0*/  IMAD.X R27, RZ, RZ, R7, P1 ;  /* 0x000000ffff1b7224 */ /* 0x000fe200008e0607 */
[----:B------:R-:W-:Y:S02]  /*05f0*/  DMUL R22, R22, UR6 ;  /* 0x0000000616167c28 */ /* 0x000fe40008000000 */
[----:B--2---:R-:W-:-:S03]  /*0600*/  DMUL R18, R12, R18 ;  /* 0x000000120c127228 */ /* 0x004fc60000000000 */
[----:B------:R-:W1:Y:S01]  /*0610*/  I2F.F64.U64 R24, R26 ;  /* 0x0000001a00187312 */ /* 0x000e620000301800 */
[----:B------:R-:W-:Y:S02]  /*0620*/  DMUL R20, R20, UR10 ;  /* 0x0000000a14147c28 */ /* 0x000fe40008000000 */
        /* <DEDUP_REMOVED lines=181> */
[--C-:B------:R-:W-:Y:S01]  /*1180*/  IMAD.X R27, RZ, RZ, R7.reuse, P1 ;  /* 0x000000ffff1b7224 */ /* 0x100fe200008e0607 */
[----:B------:R-:W-:Y:S01]  /*1190*/  IADD3 R18, P1, PT, R6, 0x22, RZ ;  /* 0x0000002206127810 */ /* 0x000fe20007f3e0ff */
[----:B------:R-:W-:Y:S02]  /*11a0*/  DMUL R24, R14, R24 ;  /* 0x000000180e187228 */ /* 0x000fe40000000000 */
[----:B0-----:R-:W-:Y:S02]  /*11b0*/  DMUL R20, R12, R20 ;  /* 0x000000140c147228 */ /* 0x001fe40000000000 */
[----:B------:R-:W-:Y:S01]  /*11c0*/  IMAD.X R19, RZ, RZ, R7, P1 ;  /* 0x000000ffff137224 */ /* 0x000fe200008e0607 */
[----:B------:R-:W-:-:S02]  /*11d0*/  DMUL R8, R8, R16 ;  /* 0x0000001008087228 */ /* 0x000fc40000000000 */
[----:B------:R0:W2:Y:S01]  /*11e0*/  I2F.F64.U64 R16, R26 ;  /* 0x0000001a00107312 */ /* 0x0000a20000301800 */
[----:B------:R-:W-:Y:S02]  /*11f0*/  DMUL R24, R24, UR10 ;  /* 0x0000000a18187c28 */ /* 0x000fe40008000000 */
[----:B------:R-:W-:Y:S02]  /*1200*/  DMUL R20, R20, UR6 ;  /* 0x0000000614147c28 */ /* 0x000fe40008000000 */
[----:B-1----:R-:W-:-:S03]  /*1210*/  DMUL R22, R12, R22 ;  /* 0x000000160c167228 */ /* 0x002fc60000000000 */
[----:B------:R-:W1:Y:S01]  /*1220*/  I2F.F64.U64 R18, R18 ;  /* 0x0000001200127312 */ /* 0x000e620000301800 */
[----:B------:R-:W-:Y:S01]  /*1230*/  DMUL R8, R8, R24 ;  /* 0x0000001808087228 */ /* 0x000fe20000000000 */
[----:B0-----:R-:W-:Y:S01]  /*1240*/  IADD3 R26, P1, PT, R6, 0x23, RZ ;  /* 0x00000023061a7810 */ /* 0x001fe20007f3e0ff */
[----:B------:R-:W-:Y:S02]  /*1250*/  DMUL R20, R14, R20 ;  /* 0x000000140e147228 */ /* 0x000fe40000000000 */
[----:B------:R-:W-:Y:S02]  /*1260*/  DMUL R22, R22, UR6 ;  /* 0x0000000616167c28 */ /* 0x000fe40008000000 */
[----:B------:R-:W-:Y:S01]  /*1270*/  IMAD.X R27, RZ, RZ, R7, P1 ;  /* 0x000000ffff1b7224 */ /* 0x000fe200008e0607 */
[----:B--2---:R-:W-:-:S03]  /*1280*/  DMUL R16, R12, R16 ;  /* 0x000000100c107228 */ /* 0x004fc60000000000 */
[----:B------:R-:W0:Y:S01]  /*1290*/  I2F.F64.U64 R24, R26 ;  /* 0x0000001a00187312 */ /* 0x000e220000301800 */
[----:B------:R-:W-:Y:S02]  /*12a0*/  DMUL R20, R20, UR10 ;  /* 0x0000000a14147c28 */ /* 0x000fe40008000000 */
[----:B------:R-:W-:Y:S02]  /*12b0*/  DMUL R22, R14, R22 ;  /* 0x000000160e167228 */ /* 0x000fe40000000000 */
[----:B------:R-:W-:Y:S02]  /*12c0*/  DMUL R16, R16, UR6 ;  /* 0x0000000610107c28 */ /* 0x000fe40008000000 */
[----:B-1----:R-:W-:Y:S02]  /*12d0*/  DMUL R18, R12, R18 ;  /* 0x000000120c127228 */ /* 0x002fe40000000000 */
[----:B------:R-:W-:Y:S02]  /*12e0*/  DMUL R8, R8, R20 ;  /* 0x0000001408087228 */ /* 0x000fe40000000000 */
[----:B------:R-:W-:Y:S01]  /*12f0*/  DMUL R22, R22, UR10 ;  /* 0x0000000a16167c28 */ /* 0x000fe20008000000 */
[----:B------:R-:W-:Y:S01]  /*1300*/  IADD3 R20, P1, PT, R6, 0x24, RZ ;  /* 0x0000002406147810 */ /* 0x000fe20007f3e0ff */
[----:B------:R-:W-:-:S02]  /*1310*/  DMUL R16, R14, R16 ;  /* 0x000000100e107228 */ /* 0x000fc40000000000 */
[----:B------:R-:W-:Y:S02]  /*1320*/  DMUL R18, R18, UR6 ;  /* 0x0000000612127c28 */ /* 0x000fe40008000000 */
[--C-:B------:R-:W-:Y:S01]  /*1330*/  IMAD.X R21, RZ, RZ, R7.reuse, P1 ;  /* 0x000000ffff157224 */ /* 0x100fe200008e0607 */
[C---:B------:R-:W-:Y:S01]  /*1340*/  IADD3 R28, P1, PT, R6.reuse, 0x25, RZ ;  /* 0x00000025061c7810 */ /* 0x040fe20007f3e0ff */
[----:B------:R-:W-:Y:S02]  /*1350*/  DMUL R8, R8, R22 ;  /* 0x0000001608087228 */ /* 0x000fe40000000000 */
[----:B------:R-:W-:Y:S01]  /*1360*/  DMUL R16, R16, UR10 ;  /* 0x0000000a10107c28 */ /* 0x000fe20008000000 */
[----:B------:R-:W1:Y:S01]  /*1370*/  I2F.F64.U64 R22, R20 ;  /* 0x0000001400167312 */ /* 0x000e620000301800 */
[----:B------:R-:W-:Y:S01]  /*1380*/  DMUL R18, R14, R18 ;  /* 0x000000120e127228 */ /* 0x000fe20000000000 */
[----:B------:R-:W-:Y:S01]  /*1390*/  IMAD.X R29, RZ, RZ, R7, P1 ;  /* 0x000000ffff1d7224 */ /* 0x000fe200008e0607 */
[----:B0-----:R-:W-:Y:S01]  /*13a0*/  DMUL R24, R12, R24 ;  /* 0x000000180c187228 */ /* 0x001fe20000000000 */
[----:B------:R-:W-:-:S03]  /*13b0*/  IADD3 R26, P1, PT, R6, 0x26, RZ ;  /* 0x00000026061a7810 */ /* 0x000fc60007f3e0ff */
[----:B------:R-:W-:Y:S02]  /*13c0*/  DMUL R8, R8, R16 ;  /* 0x0000001008087228 */ /* 0x000fe40000000000 */
[----:B------:R-:W-:Y:S01]  /*13d0*/  DMUL R18, R18, UR10 ;  /* 0x0000000a12127c28 */ /* 0x000fe20008000000 */
[----:B------:R-:W0:Y:S01]  /*13e0*/  I2F.F64.U64 R16, R28 ;  /* 0x0000001c00107312 */ /* 0x000e220000301800 */
[----:B------:R-:W-:Y:S01]  /*13f0*/  IMAD.X R27, RZ, RZ, R7, P1 ;  /* 0x000000ffff1b7224 */ /* 0x000fe200008e0607 */
[----:B------:R-:W-:Y:S02]  /*1400*/  DMUL R24, R24, UR6 ;  /* 0x0000000618187c28 */ /* 0x000fe40008000000 */
[----:B-1----:R-:W-:-:S03]  /*1410*/  DMUL R22, R12, R22 ;  /* 0x000000160c167228 */ /* 0x002fc60000000000 */
[----:B------:R-:W-:Y:S01]  /*1420*/  DMUL R8, R8, R18 ;  /* 0x0000001208087228 */ /* 0x000fe20000000000 */
[----:B------:R1:W2:Y:S01]  /*1430*/  I2F.F64.U64 R20, R26 ;  /* 0x0000001a00147312 */ /* 0x0002a20000301800 */
[----:B------:R-:W-:Y:S01]  /*1440*/  IADD3 R18, P1, PT, R6, 0x27, RZ ;  /* 0x0000002706127810 */ /* 0x000fe20007f3e0ff */
[----:B------:R-:W-:Y:S02]  /*1450*/  DMUL R24, R14, R24 ;  /* 0x000000180e187228 */ /* 0x000fe40000000000 */
[----:B------:R-:W-:Y:S02]  /*1460*/  DMUL R22, R22, UR6 ;  /* 0x0000000616167c28 */ /* 0x000fe40008000000 */
[----:B------:R-:W-:Y:S01]  /*1470*/  IMAD.X R19, RZ, RZ, R7, P1 ;  /* 0x000000ffff137224 */ /* 0x000fe200008e0607 */
[----:B0-----:R-:W-:-:S03]  /*1480*/  DMUL R16, R12, R16 ;  /* 0x000000100c107228 */ /* 0x001fc60000000000 */
[----:B------:R-:W-:Y:S01]  /*1490*/  DMUL R24, R24, UR10 ;  /* 0x0000000a18187c28 */ /* 0x000fe20008000000 */
[----:B-1----:R-:W-:Y:S01]  /*14a0*/  IADD3 R26, P1, PT, R6, 0x28, RZ ;  /* 0x00000028061a7810 */ /* 0x002fe20007f3e0ff */
[----:B------:R-:W0:Y:S01]  /*14b0*/  I2F.F64.U64 R18, R18 ;  /* 0x0000001200127312 */ /* 0x000e220000301800 */
[----:B------:R-:W-:Y:S02]  /*14c0*/  DMUL R22, R14, R22 ;  /* 0x000000160e167228 */ /* 0x000fe40000000000 */
[----:B------:R-:W-:Y:S01]  /*14d0*/  DMUL R16, R16, UR6 ;  /* 0x0000000610107c28 */ /* 0x000fe20008000000 */
[----:B------:R-:W-:Y:S01]  /*14e0*/  IMAD.X R27, RZ, RZ, R7, P1 ;  /* 0x000000ffff1b7224 */ /* 0x000fe200008e0607 */
[----:B--2---:R-:W-:Y:S02]  /*14f0*/  DMUL R20, R12, R20 ;  /* 0x000000140c147228 */ /* 0x004fe40000000000 */
[----:B------:R-:W-:Y:S02]  /*1500*/  DMUL R8, R8, R24 ;  /* 0x0000001808087228 */ /* 0x000fe40000000000 */
[----:B------:R-:W-:Y:S01]  /*1510*/  DMUL R22, R22, UR10 ;  /* 0x0000000a16167c28 */ /* 0x000fe20008000000 */
[----:B------:R1:W2:Y:S01]  /*1520*/  I2F.F64.U64 R24, R26 ;  /* 0x0000001a00187312 */ /* 0x0002a20000301800 */
[----:B------:R-:W-:-:S02]  /*1530*/  DMUL R16, R14, R16 ;  /* 0x000000100e107228 */ /* 0x000fc40000000000 */
[----:B------:R-:W-:Y:S02]  /*1540*/  DMUL R20, R20, UR6 ;  /* 0x0000000614147c28 */ /* 0x000fe40008000000 */
[----:B0-----:R-:W-:Y:S02]  /*1550*/  DMUL R18, R12, R18 ;  /* 0x000000120c127228 */ /* 0x001fe40000000000 */
[----:B------:R-:W-:Y:S02]  /*1560*/  DMUL R8, R8, R22 ;  /* 0x0000001608087228 */ /* 0x000fe40000000000 */
[----:B------:R-:W-:Y:S01]  /*1570*/  DMUL R16, R16, UR10 ;  /* 0x0000000a10107c28 */ /* 0x000fe20008000000 */
[----:B------:R-:W-:Y:S01]  /*1580*/  IADD3 R22, P1, PT, R6, 0x29, RZ ;  /* 0x0000002906167810 */ /* 0x000fe20007f3e0ff */
[----:B------:R-:W-:Y:S02]  /*1590*/  DMUL R20, R14, R20 ;  /* 0x000000140e147228 */ /* 0x000fe40000000000 */
[----:B------:R-:W-:-:S02]  /*15a0*/  DMUL R18, R18, UR6 ;  /* 0x0000000612127c28 */ /* 0x000fc40008000000 */
[--C-:B------:R-:W-:Y:S01]  /*15b0*/  IMAD.X R23, RZ, RZ, R7.reuse, P1 ;  /* 0x000000ffff177224 */ /* 0x100fe200008e0607 */
[C---:B------:R-:W-:Y:S01]  /*15c0*/  IADD3 R28, P1, PT, R6.reuse, 0x2a, RZ ;  /* 0x0000002a061c7810 */ /* 0x040fe20007f3e0ff */
[----:B------:R-:W-:Y:S02]  /*15d0*/  DMUL R8, R8, R16 ;  /* 0x0000001008087228 */ /* 0x000fe40000000000 */
[----:B------:R-:W-:Y:S01]  /*15e0*/  DMUL R20, R20, UR10 ;  /* 0x0000000a14147c28 */ /* 0x000fe20008000000 */
[----:B------:R0:W3:Y:S01]  /*15f0*/  I2F.F64.U64 R16, R22 ;  /* 0x0000001600107312 */ /* 0x0000e20000301800 */
[----:B------:R-:W-:Y:S01]  /*1600*/  DMUL R18, R14, R18 ;  /* 0x000000120e127228 */ /* 0x000fe20000000000 */
[----:B------:R-:W-:Y:S01]  /*1610*/  IMAD.X R29, RZ, RZ, R7, P1 ;  /* 0x000000ffff1d7224 */ /* 0x000fe200008e0607 */
[----:B-1----:R-:W-:Y:S01]  /*1620*/  IADD3 R26, P1, PT, R6, 0x2b, RZ ;  /* 0x0000002b061a7810 */ /* 0x002fe20007f3e0ff */
[----:B--2---:R-:W-:-:S03]  /*1630*/  DMUL R24, R12, R24 ;  /* 0x000000180c187228 */ /* 0x004fc60000000000 */
[----:B------:R-:W-:Y:S01]  /*1640*/  DMUL R8, R8, R20 ;  /* 0x0000001408087228 */ /* 0x000fe20000000000 */
[--C-:B------:R-:W-:Y:S01]  /*1650*/  IMAD.X R27, RZ, RZ, R7.reuse, P1 ;  /* 0x000000ffff1b7224 */ /* 0x100fe200008e0607 */
[----:B------:R-:W-:Y:S01]  /*1660*/  DMUL R18, R18, UR10 ;  /* 0x0000000a12127c28 */ /* 0x000fe20008000000 */
[----:B------:R1:W2:Y:S01]  /*1670*/  I2F.F64.U64 R20, R28 ;  /* 0x0000001c00147312 */ /* 0x0002a20000301800 */
[----:B0-----:R-:W-:Y:S01]  /*1680*/  IADD3 R22, P1, PT, R6, 0x2c, RZ ;  /* 0x0000002c06167810 */ /* 0x001fe20007f3e0ff */
[----:B------:R-:W-:Y:S02]  /*1690*/  DMUL R24, R24, UR6 ;  /* 0x0000000618187c28 */ /* 0x000fe40008000000 */
[----:B---3--:R-:W-:Y:S02]  /*16a0*/  DMUL R16, R12, R16 ;  /* 0x000000100c107228 */ /* 0x008fe40000000000 */
[----:B------:R-:W-:Y:S01]  /*16b0*/  IMAD.X R23, RZ, RZ, R7, P1 ;  /* 0x000000ffff177224 */ /* 0x000fe200008e0607 */
[----:B------:R-:W-:-:S02]  /*16c0*/  DMUL R8, R8, R18 ;  /* 0x0000001208087228 */ /* 0x000fc40000000000 */
[----:B------:R0:W3:Y:S01]  /*16d0*/  I2F.F64.U64 R18, R26 ;  /* 0x0000001a00127312 */ /* 0x0000e20000301800 */
[----:B------:R-:W-:Y:S01]  /*16e0*/  DMUL R24, R14, R24 ;  /* 0x000000180e187228 */ /* 0x000fe20000000000 */
[C---:B-1----:R-:W-:Y:S01]  /*16f0*/  IADD3 R28, P1, PT, R6.reuse, 0x2d, RZ ;  /* 0x0000002d061c7810 */ /* 0x042fe20007f3e0ff */
[----:B------:R-:W-:Y:S02]  /*1700*/  DMUL R16, R16, UR6 ;  /* 0x0000000610107c28 */ /* 0x000fe40008000000 */
[----:B--2---:R-:W-:Y:S02]  /*1710*/  DMUL R20, R12, R20 ;  /* 0x000000140c147228 */ /* 0x004fe40000000000 */
[----:B------:R-:W-:Y:S01]  /*1720*/  IMAD.X R29, RZ, RZ, R7, P1 ;  /* 0x000000ffff1d7224 */ /* 0x000fe200008e0607 */
[----:B------:R-:W1:Y:S01]  /*1730*/  I2F.F64.U64 R22, R22 ;  /* 0x0000001600167312 */ /* 0x000e620000301800 */
[----:B------:R-:W-:Y:S01]  /*1740*/  DMUL R24, R24, UR10 ;  /* 0x0000000a18187c28 */ /* 0x000fe20008000000 */
[----:B0-----:R-:W-:Y:S01]  /*1750*/  IADD3 R26, P1, PT, R6, 0x2e, RZ ;  /* 0x0000002e061a7810 */ /* 0x001fe20007f3e0ff */
[----:B------:R-:W-:-:S02]  /*1760*/  DMUL R16, R14, R16 ;  /* 0x000000100e107228 */ /* 0x000fc40000000000 */
[----:B------:R-:W-:Y:S02]  /*1770*/  DMUL R20, R20, UR6 ;  /* 0x0000000614147c28 */ /* 0x000fe40008000000 */
[----:B------:R-:W-:Y:S01]  /*1780*/  IMAD.X R27, RZ, RZ, R7, P1 ;  /* 0x000000ffff1b7224 */ /* 0x000fe200008e0607 */
[----:B---3--:R-:W-:Y:S02]  /*1790*/  DMUL R18, R12, R18 ;  /* 0x000000120c127228 */ /* 0x008fe40000000000 */
[----:B------:R-:W-:Y:S02]  /*17a0*/  DMUL R8, R8, R24 ;  /* 0x0000001808087228 */ /* 0x000fe40000000000 */
[----:B------:R-:W-:Y:S01]  /*17b0*/  DMUL R16, R16, UR10 ;  /* 0x0000000a10107c28 */ /* 0x000fe20008000000 */
[----:B------:R-:W0:Y:S01]  /*17c0*/  I2F.F64.U64 R24, R26 ;  /* 0x0000001a00187312 */ /* 0x000e220000301800 */
[----:B------:R-:W-:Y:S02]  /*17d0*/  DMUL R20, R14, R20 ;  /* 0x000000140e147228 */ /* 0x000fe40000000000 */
[----:B------:R-:W-:-:S02]  /*17e0*/  DMUL R18, R18, UR6 ;  /* 0x0000000612127c28 */ /* 0x000fc40008000000 */
[----:B-1----:R-:W-:Y:S02]  /*17f0*/  DMUL R22, R12, R22 ;  /* 0x000000160c167228 */ /* 0x002fe40000000000 */
[----:B------:R-:W-:Y:S02]  /*1800*/  DMUL R8, R8, R16 ;  /* 0x0000001008087228 */ /* 0x000fe40000000000 */
[----:B------:R-:W-:Y:S01]  /*1810*/  DMUL R20, R20, UR10 ;  /* 0x0000000a14147c28 */ /* 0x000fe20008000000 */
[----:B------:R1:W2:Y:S01]  /*1820*/  I2F.F64.U64 R16, R28 ;  /* 0x0000001c00107312 */ /* 0x0002a20000301800 */
[----:B------:R-:W-:Y:S02]  /*1830*/  DMUL R18, R14, R18 ;  /* 0x000000120e127228 */ /* 0x000fe40000000000 */
[----:B------:R-:W-:Y:S02]  /*1840*/  DMUL R22, R22, UR6 ;  /* 0x0000000616167c28 */ /* 0x000fe40008000000 */
[----:B0-----:R-:W-:-:S02]  /*1850*/  DMUL R24, R12, R24 ;  /* 0x000000180c187228 */ /* 0x001fc40000000000 */
[----:B------:R-:W-:Y:S02]  /*1860*/  DMUL R8, R8, R20 ;  /* 0x0000001408087228 */ /* 0x000fe40000000000 */
[----:B------:R-:W-:Y:S01]  /*1870*/  DMUL R18, R18, UR10 ;  /* 0x0000000a12127c28 */ /* 0x000fe20008000000 */
[C---:B-1----:R-:W-:Y:S01]  /*1880*/  IADD3 R28, P1, PT, R6.reuse, 0x2f, RZ ;  /* 0x0000002f061c7810 */ /* 0x042fe20007f3e0ff */
[----:B------:R-:W-:Y:S02]  /*1890*/  DMUL R22, R14, R22 ;  /* 0x000000160e167228 */ /* 0x000fe40000000000 */
[----:B------:R-:W-:Y:S02]  /*18a0*/  DMUL R24, R24, UR6 ;  /* 0x0000000618187c28 */ /* 0x000fe40008000000 */
[----:B------:R-:W-:Y:S01]  /*18b0*/  IMAD.X R29, RZ, RZ, R7, P1 ;  /* 0x000000ffff1d7224 */ /* 0x000fe200008e0607 */
[----:B--2---:R-:W-:Y:S01]  /*18c0*/  DMUL R16, R12, R16 ;  /* 0x000000100c107228 */ /* 0x004fe20000000000 */
[----:B------:R-:W-:Y:S01]  /*18d0*/  IADD3 R20, P1, PT, R6, 0x30, RZ ;  /* 0x0000003006147810 */ /* 0x000fe20007f3e0ff */
[----:B------:R-:W-:Y:S01]  /*18e0*/  DMUL R8, R8, R18 ;  /* 0x0000001208087228 */ /* 0x000fe20000000000 */
[----:B------:R-:W0:Y:S01]  /*18f0*/  I2F.F64.U64 R18, R28 ;  /* 0x0000001c00127312 */ /* 0x000e220000301800 */
[----:B------:R-:W-:-:S02]  /*1900*/  DMUL R22, R22, UR10 ;  /* 0x0000000a16167c28 */ /* 0x000fc40008000000 */
[--C-:B------:R-:W-:Y:S01]  /*1910*/  IMAD.X R21, RZ, RZ, R7.reuse, P1 ;  /* 0x000000ffff157224 */ /* 0x100fe200008e0607 */
[----:B------:R-:W-:Y:S01]  /*1920*/  IADD3 R26, P1, PT, R6, 0x31, RZ ;  /* 0x00000031061a7810 */ /* 0x000fe20007f3e0ff */
[----:B------:R-:W-:Y:S02]  /*1930*/  DMUL R16, R16, UR6 ;  /* 0x0000000610107c28 */ /* 0x000fe40008000000 */
[----:B------:R-:W-:Y:S02]  /*1940*/  DMUL R24, R14, R24 ;  /* 0x000000180e187228 */ /* 0x000fe40000000000 */
[----:B------:R-:W-:Y:S01]  /*1950*/  IMAD.X R27, RZ, RZ, R7, P1 ;  /* 0x000000ffff1b7224 */ /* 0x000fe200008e0607 */
[----:B------:R-:W-:Y:S01]  /*1960*/  DMUL R8, R8, R22 ;  /* 0x0000001608087228 */ /* 0x000fe20000000000 */
[----:B------:R1:W2:Y:S02]  /*1970*/  I2F.F64.U64 R22, R20 ;  /* 0x0000001400167312 */ /* 0x0002a40000301800 */
[----:B------:R-:W-:-:S02]  /*1980*/  DMUL R16, R14, R16 ;  /* 0x000000100e107228 */ /* 0x000fc40000000000 */
[----:B------:R-:W-:Y:S02]  /*1990*/  DMUL R24, R24, UR10 ;  /* 0x0000000a18187c28 */ /* 0x000fe40008000000 */
[----:B0-----:R-:W-:-:S04]  /*19a0*/  DMUL R18, R12, R18 ;  /* 0x000000120c127228 */ /* 0x001fc80000000000 */
[----:B------:R-:W-:Y:S01]  /*19b0*/  DMUL R16, R16, UR10 ;  /* 0x0000000a10107c28 */ /* 0x000fe20008000000 */
[----:B-1----:R-:W-:-:S03]  /*19c0*/  IADD3 R20, P1, PT, R6, 0x32, RZ ;  /* 0x0000003206147810 */ /* 0x002fc60007f3e0ff */
[----:B------:R-:W-:Y:S02]  /*19d0*/  DMUL R18, R18, UR6 ;  /* 0x0000000612127c28 */ /* 0x000fe40008000000 */
[--C-:B------:R-:W-:Y:S01]  /*19e0*/  IMAD.X R21, RZ, RZ, R7.reuse, P1 ;  /* 0x000000ffff157224 */ /* 0x100fe200008e0607 */
[----:B--2---:R-:W-:Y:S01]  /*19f0*/  DMUL R22, R12, R22 ;  /* 0x000000160c167228 */ /* 0x004fe20000000000 */
[----:B------:R-:W-:Y:S01]  /*1a00*/  IADD3 R28, P1, PT, R6, 0x33, RZ ;  /* 0x00000033061c7810 */ /* 0x000fe20007f3e0ff */
[----:B------:R-:W-:Y:S01]  /*1a10*/  DMUL R8, R8, R16 ;  /* 0x0000001008087228 */ /* 0x000fe20000000000 */
[----:B------:R0:W1:Y:S02]  /*1a20*/  I2F.F64.U64 R16, R26 ;  /* 0x0000001a00107312 */ /* 0x0000640000301800 */
[----:B------:R-:W-:Y:S01]  /*1a30*/  DMUL R18, R14, R18 ;  /* 0x000000120e127228 */ /* 0x000fe20000000000 */
[----:B------:R-:W-:Y:S02]  /*1a40*/  IMAD.X R29, RZ, RZ, R7, P1 ;  /* 0x000000ffff1d7224 */ /* 0x000fe400008e0607 */
[----:B------:R-:W-:-:S02]  /*1a50*/  DMUL R22, R22, UR6 ;  /* 0x0000000616167c28 */ /* 0x000fc40008000000 */
[----:B------:R-:W-:Y:S01]  /*1a60*/  DMUL R8, R8, R24 ;  /* 0x0000001808087228 */ /* 0x000fe20000000000 */
[----:B------:R-:W2:Y:S02]  /*1a70*/  I2F.F64.U64 R20, R20 ;  /* 0x0000001400147312 */ /* 0x000ea40000301800 */
[----:B------:R-:W-:Y:S01]  /*1a80*/  DMUL R18, R18, UR10 ;  /* 0x0000000a12127c28 */ /* 0x000fe20008000000 */
[----:B0-----:R-:W-:Y:S02]  /*1a90*/  IADD3 R26, P1, PT, R6, 0x34, RZ ;  /* 0x00000034061a7810 */ /* 0x001fe40007f3e0ff */
[----:B------:R-:W-:Y:S02]  /*1aa0*/  DMUL R22, R14, R22 ;  /* 0x000000160e167228 */ /* 0x000fe40000000000 */
[----:B-1----:R-:W-:Y:S01]  /*1ab0*/  DMUL R16, R12, R16 ;  /* 0x000000100c107228 */ /* 0x002fe20000000000 */
[----:B------:R-:W-:Y:S02]  /*1ac0*/  IMAD.X R27, RZ, RZ, R7, P1 ;  /* 0x000000ffff1b7224 */ /* 0x000fe400008e0607 */
[----:B------:R-:W-:-:S02]  /*1ad0*/  DMUL R8, R8, R18 ;  /* 0x0000001208087228 */ /* 0x000fc40000000000 */
[----:B------:R-:W0:Y:S01]  /*1ae0*/  I2F.F64.U64 R18, R28 ;  /* 0x0000001c00127312 */ /* 0x000e220000301800 */
[----:B------:R-:W-:Y:S02]  /*1af0*/  DMUL R22, R22, UR10 ;  /* 0x0000000a16167c28 */ /* 0x000fe40008000000 */
[----:B------:R-:W-:Y:S02]  /*1b00*/  DMUL R16, R16, UR6 ;  /* 0x0000000610107c28 */ /* 0x000fe40008000000 */
[----:B--2---:R-:W-:-:S03]  /*1b10*/  DMUL R20, R12, R20 ;  /* 0x000000140c147228 */ /* 0x004fc60000000000 */
[----:B------:R1:W2:Y:S01]  /*1b20*/  I2F.F64.U64 R24, R26 ;  /* 0x0000001a00187312 */ /* 0x0002a20000301800 */
[----:B------:R-:W-:Y:S01]  /*1b30*/  DMUL R8, R8, R22 ;  /* 0x0000001608087228 */ /* 0x000fe20000000000 */
[C---:B------:R-:W-:Y:S01]  /*1b40*/  IADD3 R22, P1, PT, R6.reuse, 0x35, RZ ;  /* 0x0000003506167810 */ /* 0x040fe20007f3e0ff */
[----:B------:R-:W-:Y:S02]  /*1b50*/  DMUL R16, R14, R16 ;  /* 0x000000100e107228 */ /* 0x000fe40000000000 */
[----:B------:R-:W-:Y:S02]  /*1b60*/  DMUL R20, R20, UR6 ;  /* 0x0000000614147c28 */ /* 0x000fe40008000000 */
[----:B0-----:R-:W-:Y:S01]  /*1b70*/  DMUL R18, R12, R18 ;  /* 0x000000120c127228 */ /* 0x001fe20000000000 */
[----:B------:R-:W-:Y:S01]  /*1b80*/  IMAD.X R23, RZ, RZ, R7, P1 ;  /* 0x000000ffff177224 */ /* 0x000fe200008e0607 */
[----:B------:R-:W-:Y:S02]  /*1b90*/  IADD3 R28, P1, PT, R6, 0x36, RZ ;  /* 0x00000036061c7810 */ /* 0x000fe40007f3e0ff */
[----:B------:R-:W-:-:S02]  /*1ba0*/  DMUL R16, R16, UR10 ;  /* 0x0000000a10107c28 */ /* 0x000fc40008000000 */
[----:B------:R-:W-:Y:S01]  /*1bb0*/  DMUL R20, R14, R20 ;  /* 0x000000140e147228 */ /* 0x000fe20000000000 */
[--C-:B------:R-:W-:Y:S01]  /*1bc0*/  IMAD.X R29, RZ, RZ, R7.reuse, P1 ;  /* 0x000000ffff1d7224 */ /* 0x100fe200008e0607 */
[----:B------:R-:W-:Y:S01]  /*1bd0*/  DMUL R18, R18, UR6 ;  /* 0x0000000612127c28 */ /* 0x000fe20008000000 */
[----:B-1----:R-:W-:Y:S01]  /*1be0*/  IADD3 R26, P1, PT, R6, 0x37, RZ ;  /* 0x00000037061a7810 */ /* 0x002fe20007f3e0ff */
[----:B--2---:R-:W-:Y:S02]  /*1bf0*/  DMUL R24, R12, R24 ;  /* 0x000000180c187228 */ /* 0x004fe40000000000 */
[----:B------:R-:W-:Y:S02]  /*1c00*/  DMUL R8, R8, R16 ;  /* 0x0000001008087228 */ /* 0x000fe40000000000 */
[----:B------:R-:W-:Y:S01]  /*1c10*/  DMUL R20, R20, UR10 ;  /* 0x0000000a14147c28 */ /* 0x000fe20008000000 */
[----:B------:R0:W1:Y:S01]  /*1c20*/  I2F.F64.U64 R16, R22 ;  /* 0x0000001600107312 */ /* 0x0000620000301800 */
[----:B------:R-:W-:Y:S01]  /*1c30*/  DMUL R18, R14, R18 ;  /* 0x000000120e127228 */ /* 0x000fe20000000000 */
[----:B------:R-:W-:Y:S01]  /*1c40*/  IMAD.X R27, RZ, RZ, R7, P1 ;  /* 0x000000ffff1b7224 */ /* 0x000fe200008e0607 */
[----:B------:R-:W-:-:S04]  /*1c50*/  DMUL R24, R24, UR6 ;  /* 0x0000000618187c28 */ /* 0x000fc80008000000 */
[----:B------:R-:W-:Y:S02]  /*1c60*/  DMUL R8, R8, R20 ;  /* 0x0000001408087228 */ /* 0x000fe40000000000 */
[----:B------:R-:W-:Y:S01]  /*1c70*/  DMUL R18, R18, UR10 ;  /* 0x0000000a12127c28 */ /* 0x000fe20008000000 */
[----:B------:R2:W3:Y:S01]  /*1c80*/  I2F.F64.U64 R20, R28 ;  /* 0x0000001c00147312 */ /* 0x0004e20000301800 */
[----:B0-----:R-:W-:Y:S01]  /*1c90*/  IADD3 R22, P1, PT, R6, 0x38, RZ ;  /* 0x0000003806167810 */ /* 0x001fe20007f3e0ff */
[----:B------:R-:W-:Y:S02]  /*1ca0*/  DMUL R24, R14, R24 ;  /* 0x000000180e187228 */ /* 0x000fe40000000000 */
[----:B-1----:R-:W-:Y:S02]  /*1cb0*/  DMUL R16, R12, R16 ;  /* 0x000000100c107228 */ /* 0x002fe40000000000 */
[----:B------:R-:W-:Y:S01]  /*1cc0*/  IMAD.X R23, RZ, RZ, R7, P1 ;  /* 0x000000ffff177224 */ /* 0x000fe200008e0607 */
[----:B------:R-:W-:-:S02]  /*1cd0*/  DMUL R8, R8, R18 ;  /* 0x0000001208087228 */ /* 0x000fc40000000000 */
[----:B------:R0:W1:Y:S01]  /*1ce0*/  I2F.F64.U64 R18, R26 ;  /* 0x0000001a00127312 */ /* 0x0000620000301800 */
[----:B------:R-:W-:Y:S01]  /*1cf0*/  DMUL R24, R24, UR10 ;  /* 0x0000000a18187c28 */ /* 0x000fe20008000000 */
[C---:B--2---:R-:W-:Y:S01]  /*1d00*/  IADD3 R28, P1, PT, R6.reuse, 0x39, RZ ;  /* 0x00000039061c7810 */ /* 0x044fe20007f3e0ff */
[----:B------:R-:W-:Y:S02]  /*1d10*/  DMUL R16, R16, UR6 ;  /* 0x0000000610107c28 */ /* 0x000fe40008000000 */
[----:B---3--:R-:W-:Y:S02]  /*1d20*/  DMUL R20, R12, R20 ;  /* 0x000000140c147228 */ /* 0x008fe40000000000 */
[----:B------:R-:W-:Y:S01]  /*1d30*/  IMAD.X R29, RZ, RZ, R7, P1 ;  /* 0x000000ffff1d7224 */ /* 0x000fe200008e0607 */
[----:B------:R-:W2:Y:S01]  /*1d40*/  I2F.F64.U64 R22, R22 ;  /* 0x0000001600167312 */ /* 0x000ea20000301800 */
[----:B------:R-:W-:Y:S01]  /*1d50*/  DMUL R8, R8, R24 ;  /* 0x0000001808087228 */ /* 0x000fe20000000000 */
[----:B0-----:R-:W-:Y:S01]  /*1d60*/  IADD3 R26, P1, PT, R6, 0x3a, RZ ;  /* 0x0000003a061a7810 */ /* 0x001fe20007f3e0ff */
[----:B------:R-:W-:-:S02]  /*1d70*/  DMUL R16, R14, R16 ;  /* 0x000000100e107228 */ /* 0x000fc40000000000 */
[----:B------:R-:W-:Y:S02]  /*1d80*/  DMUL R20, R20, UR6 ;  /* 0x0000000614147c28 */ /* 0x000fe40008000000 */
[----:B------:R-:W-:Y:S01]  /*1d90*/  IMAD.X R27, RZ, RZ, R7, P1 ;  /* 0x000000ffff1b7224 */ /* 0x000fe200008e0607 */
[----:B-1----:R-:W-:Y:S01]  /*1da0*/  DMUL R18, R12, R18 ;  /* 0x000000120c127228 */ /* 0x002fe20000000000 */
[----:B------:R-:W0:Y:S02]  /*1db0*/  I2F.F64.U64 R24, R28 ;  /* 0x0000001c00187312 */ /* 0x000e240000301800 */
[----:B------:R-:W-:Y:S02]  /*1dc0*/  DMUL R16, R16, UR10 ;  /* 0x0000000a10107c28 */ /* 0x000fe40008000000 */
[----:B------:R-:W-:-:S03]  /*1dd0*/  DMUL R20, R14, R20 ;  /* 0x000000140e147228 */ /* 0x000fc60000000000 */
[----:B------:R-:W-:Y:S02]  /*1de0*/  DMUL R18, R18, UR6 ;  /* 0x0000000612127c28 */ /* 0x000fe40008000000 */
[----:B--2---:R-:W-:Y:S02]  /*1df0*/  DMUL R22, R12, R22 ;  /* 0x000000160c167228 */ /* 0x004fe40000000000 */
[----:B------:R-:W-:Y:S02]  /*1e00*/  DMUL R8, R8, R16 ;  /* 0x0000001008087228 */ /* 0x000fe40000000000 */
[----:B------:R-:W-:Y:S01]  /*1e10*/  DMUL R20, R20, UR10 ;  /* 0x0000000a14147c28 */ /* 0x000fe20008000000 */
[----:B------:R-:W1:Y:S01]  /*1e20*/  I2F.F64.U64 R16, R26 ;  /* 0x0000001a00107312 */ /* 0x000e620000301800 */
[----:B------:R-:W-:Y:S02]  /*1e30*/  DMUL R18, R14, R18 ;  /* 0x000000120e127228 */ /* 0x000fe40000000000 */
[----:B------:R-:W-:-:S02]  /*1e40*/  DMUL R22, R22, UR6 ;  /* 0x0000000616167c28 */ /* 0x000fc40008000000 */
[----:B0-----:R-:W-:Y:S02]  /*1e50*/  DMUL R24, R12, R24 ;  /* 0x000000180c187228 */ /* 0x001fe40000000000 */
[----:B------:R-:W-:Y:S02]  /*1e60*/  DMUL R8, R8, R20 ;  /* 0x0000001408087228 */ /* 0x000fe40000000000 */
[----:B------:R-:W-:Y:S01]  /*1e70*/  DMUL R18, R18, UR10 ;  /* 0x0000000a12127c28 */ /* 0x000fe20008000000 */
[----:B------:R-:W-:Y:S01]  /*1e80*/  IADD3 R20, P1, PT, R6, 0x3b, RZ ;  /* 0x0000003b06147810 */ /* 0x000fe20007f3e0ff */
[----:B------:R-:W-:Y:S02]  /*1e90*/  DMUL R22, R14, R22 ;  /* 0x000000160e167228 */ /* 0x000fe40000000000 */
[----:B------:R-:W-:Y:S02]  /*1ea0*/  DMUL R24, R24, UR6 ;  /* 0x0000000618187c28 */ /* 0x000fe40008000000 */
[----:B------:R-:W-:Y:S01]  /*1eb0*/  IMAD.X R21, RZ, RZ, R7, P1 ;  /* 0x000000ffff157224 */ /* 0x000fe200008e0607 */
[----:B-1----:R-:W-:-:S02]  /*1ec0*/  DMUL R16, R12, R16 ;  /* 0x000000100c107228 */ /* 0x002fc40000000000 */
[----:B------:R-:W-:Y:S01]  /*1ed0*/  DMUL R8, R8, R18 ;  /* 0x0000001208087228 */ /* 0x000fe20000000000 */
[C---:B------:R-:W-:Y:S02]  /*1ee0*/  IADD3 R18, P1, PT, R6.reuse, 0x3c, RZ ;  /* 0x0000003c06127810 */ /* 0x040fe40007f3e0ff */
[----:B------:R-:W0:Y:S01]  /*1ef0*/  I2F.F64.U64 R20, R20 ;  /* 0x0000001400147312 */ /* 0x000e220000301800 */
[----:B------:R-:W-:Y:S02]  /*1f00*/  DMUL R22, R22, UR10 ;  /* 0x0000000a16167c28 */ /* 0x000fe40008000000 */
[----:B------:R-:W-:Y:S01]  /*1f10*/  DMUL R24, R14, R24 ;  /* 0x000000180e187228 */ /* 0x000fe20000000000 */
[----:B------:R-:W-:Y:S01]  /*1f20*/  IMAD.X R19, RZ, RZ, R7, P1 ;  /* 0x000000ffff137224 */ /* 0x000fe200008e0607 */
[----:B------:R-:W-:Y:S01]  /*1f30*/  IADD3 R26, P1, PT, R6, 0x3d, RZ ;  /* 0x0000003d061a7810 */ /* 0x000fe20007f3e0ff */
[----:B------:R-:W-:-:S03]  /*1f40*/  DMUL R16, R16, UR6 ;  /* 0x0000000610107c28 */ /* 0x000fc60008000000 */
[----:B------:R-:W-:Y:S01]  /*1f50*/  DMUL R22, R8, R22 ;  /* 0x0000001608167228 */ /* 0x000fe20000000000 */
[----:B------:R-:W1:Y:S01]  /*1f60*/  I2F.F64.U64 R18, R18 ;  /* 0x0000001200127312 */ /* 0x000e620000301800 */
[--C-:B------:R-:W-:Y:S01]  /*1f70*/  IMAD.X R27, RZ, RZ, R7.reuse, P1 ;  /* 0x000000ffff1b7224 */ /* 0x100fe200008e0607 */
[----:B------:R-:W-:Y:S01]  /*1f80*/  DMUL R24, R24, UR10 ;  /* 0x0000000a18187c28 */ /* 0x000fe20008000000 */
[C---:B------:R-:W-:Y:S01]  /*1f90*/  IADD3 R8, P1, PT, R6.reuse, 0x3e, RZ ;  /* 0x0000003e06087810 */ /* 0x040fe20007f3e0ff */
[----:B------:R-:W-:Y:S02]  /*1fa0*/  DMUL R16, R14, R16 ;  /* 0x000000100e107228 */ /* 0x000fe40000000000 */
[----:B0-----:R-:W-:Y:S02]  /*1fb0*/  DMUL R20, R12, R20 ;  /* 0x000000140c147228 */ /* 0x001fe40000000000 */
[----:B------:R-:W0:Y:S01]  /*1fc0*/  I2F.F64.U64 R26, R26 ;  /* 0x0000001a001a7312 */ /* 0x000e220000301800 */
[----:B------:R-:W-:Y:S01]  /*1fd0*/  IMAD.X R9, RZ, RZ, R7, P1 ;  /* 0x000000ffff097224 */ /* 0x000fe200008e0607 */
[----:B------:R-:W-:Y:S01]  /*1fe0*/  DMUL R24, R22, R24 ;  /* 0x0000001816187228 */ /* 0x000fe20000000000 */
[----:B------:R-:W-:Y:S01]  /*1ff0*/  IADD3 R22, P1, PT, R6, 0x3f, RZ ;  /* 0x0000003f06167810 */ /* 0x000fe20007f3e0ff */
[----:B------:R-:W-:-:S02]  /*2000*/  DMUL R16, R16, UR10 ;  /* 0x0000000a10107c28 */ /* 0x000fc40008000000 */
[----:B------:R-:W-:Y:S02]  /*2010*/  DMUL R20, R20, UR6 ;  /* 0x0000000614147c28 */ /* 0x000fe40008000000 */
[----:B------:R-:W2:Y:S01]  /*2020*/  I2F.F64.U64 R8, R8 ;  /* 0x0000000800087312 */ /* 0x000ea20000301800 */
[----:B-1----:R-:W-:Y:S01]  /*2030*/  DMUL R18, R12, R18 ;  /* 0x000000120c127228 */ /* 0x002fe20000000000 */
[--C-:B------:R-:W-:Y:S01]  /*2040*/  IMAD.X R23, RZ, RZ, R7.reuse, P1 ;  /* 0x000000ffff177224 */ /* 0x100fe200008e0607 */
[----:B------:R-:W-:Y:S01]  /*2050*/  IADD3 R6, P1, PT, R6, 0x40, RZ ;  /* 0x0000004006067810 */ /* 0x000fe20007f3e0ff */
[----:B------:R-:W-:Y:S02]  /*2060*/  DMUL R16, R24, R16 ;  /* 0x0000001018107228 */ /* 0x000fe40000000000 */
[----:B------:R-:W-:Y:S02]  /*2070*/  DMUL R20, R14, R20 ;  /* 0x000000140e147228 */ /* 0x000fe40000000000 */
[----:B------:R-:W1:Y:S01]  /*2080*/  I2F.F64.U64 R22, R22 ;  /* 0x0000001600167312 */ /* 0x000e620000301800 */
[----:B------:R-:W-:Y:S01]  /*2090*/  DMUL R18, R18, UR6 ;  /* 0x0000000612127c28 */ /* 0x000fe20008000000 */
[----:B------:R-:W-:Y:S01]  /*20a0*/  IMAD.X R7, RZ, RZ, R7, P1 ;  /* 0x000000ffff077224 */ /* 0x000fe200008e0607 */
[----:B0-----:R-:W-:Y:S01]  /*20b0*/  DMUL R26, R12, R26 ;  /* 0x0000001a0c1a7228 */ /* 0x001fe20000000000 */
[----:B------:R-:W-:-:S02]  /*20c0*/  ISETP.NE.U32.AND P1, PT, R6, 0x1f40, PT ;  /* 0x00001f400600780c */ /* 0x000fc40003f25070 */
[----:B------:R-:W-:Y:S02]  /*20d0*/  DMUL R20, R20, UR10 ;  /* 0x0000000a14147c28 */ /* 0x000fe40008000000 */
[----:B------:R-:W-:Y:S01]  /*20e0*/  ISETP.NE.AND.EX P1, PT, R7, RZ, PT, P1 ;  /* 0x000000ff0700720c */ /* 0x000fe20003f25310 */
[----:B------:R-:W-:Y:S02]  /*20f0*/  DMUL R18, R14, R18 ;  /* 0x000000120e127228 */ /* 0x000fe40000000000 */
[----:B--2---:R-:W-:Y:S02]  /*2100*/  DMUL R24, R12, R8 ;  /* 0x000000080c187228 */ /* 0x004fe40000000000 */
[----:B------:R-:W-:Y:S02]  /*2110*/  DMUL R26, R26, UR6 ;  /* 0x000000061a1a7c28 */ /* 0x000fe40008000000 */
[----:B------:R-:W-:Y:S02]  /*2120*/  DMUL R16, R16, R20 ;  /* 0x0000001410107228 */ /* 0x000fe40000000000 */
[----:B-1----:R-:W-:-:S02]  /*2130*/  DMUL R8, R12, R22 ;  /* 0x000000160c087228 */ /* 0x002fc40000000000 */
[----:B------:R-:W-:Y:S02]  /*2140*/  DMUL R18, R18, UR10 ;  /* 0x0000000a12127c28 */ /* 0x000fe40008000000 */
[----:B------:R-:W-:Y:S02]  /*2150*/  DMUL R24, R24, UR6 ;  /* 0x0000000618187c28 */ /* 0x000fe40008000000 */
[----:B------:R-:W-:Y:S02]  /*2160*/  DMUL R26, R14, R26 ;  /* 0x0000001a0e1a7228 */ /* 0x000fe40000000000 */
[----:B------:R-:W-:Y:S02]  /*2170*/  DMUL R8, R8, UR6 ;  /* 0x0000000608087c28 */ /* 0x000fe40008000000 */
[----:B------:R-:W-:Y:S02]  /*2180*/  DMUL R16, R16, R18 ;  /* 0x0000001210107228 */ /* 0x000fe40000000000 */
[----:B------:R-:W-:-:S02]  /*2190*/  DMUL R24, R14, R24 ;  /* 0x000000180e187228 */ /* 0x000fc40000000000 */
[----:B------:R-:W-:Y:S02]  /*21a0*/  DMUL R26, R26, UR10 ;  /* 0x0000000a1a1a7c28 */ /* 0x000fe40008000000 */
[----:B------:R-:W-:-:S04]  /*21b0*/  DMUL R8, R14, R8 ;  /* 0x000000080e087228 */ /* 0x000fc80000000000 */
[----:B------:R-:W-:Y:S02]  /*21c0*/  DMUL R24, R24, UR10 ;  /* 0x0000000a18187c28 */ /* 0x000fe40008000000 */
[----:B------:R-:W-:Y:S02]  /*21d0*/  DMUL R16, R16, R26 ;  /* 0x0000001a10107228 */ /* 0x000fe40000000000 */
[----:B------:R-:W-:-:S06]  /*21e0*/  DMUL R8, R8, UR10 ;  /* 0x0000000a08087c28 */ /* 0x000fcc0008000000 */
[----:B------:R-:W-:-:S08]  /*21f0*/  DMUL R16, R16, R24 ;  /* 0x0000001810107228 */ /* 0x000fd00000000000 */
[----:B------:R-:W-:Y:S01]  /*2200*/  DMUL R8, R16, R8 ;  /* 0x0000000810087228 */ /* 0x000fe20000000000 */
[----:B------:R-:W-:Y:S10]  /*2210*/  @P1 BRA `(.L_x_250) ;  /* 0xffffffdc00e41947 */ /* 0x000ff4000383ffff */
[----:B------:R0:W-:Y:S01]  /*2220*/  STG.E.64 desc[UR8][R10.64], R8 ;  /* 0x000000080a007986 */ /* 0x0001e2000c101b08 */
[----:B------:R-:W-:Y:S05]  /*2230*/  @!P0 BRA `(.L_x_251) ;  /* 0xffffffdc00b08947 */ /* 0x000fea000383ffff */
[----:B------:R-:W-:Y:S05]  /*2240*/  EXIT ;  /* 0x000000000000794d */ /* 0x000fea0003800000 */
.L_x_252:
        /* <DEDUP_REMOVED lines=11> */
.L_x_399:


//--------------------- .text._Z24load_and_multiply_kernelIdEvPT_S1_S1_m --------------------------
	.section	.text._Z24load_and_multiply_kernelIdEvPT_S1_S1_m,"ax",@progbits
	.align	128
        .global         _Z24load_and_multiply_kernelIdEvPT_S1_S1_m
        .type           _Z24load_and_multiply_kernelIdEvPT_S1_S1_m,@function
        .size           _Z24load_and_multiply_kernelIdEvPT_S1_S1_m,(.L_x_400 - _Z24load_and_multiply_kernelIdEvPT_S1_S1_m)
        .other          _Z24load_and_multiply_kernelIdEvPT_S1_S1_m,@"STO_CUDA_ENTRY STV_DEFAULT"
_Z24load_and_multiply_kernelIdEvPT_S1_S1_m:
.text._Z24load_and_multiply_kernelIdEvPT_S1_S1_m:
        /* <DEDUP_REMOVED lines=17> */
.L_x_254:
        /* <DEDUP_REMOVED lines=13> */
.L_x_253:
[C---:B------:R-:W-:Y:S02]  /*01e0*/  IADD3 R8, P0, PT, R29.reuse, R25, RZ ;  /* 0x000000191d087210 */ /* 0x040fe40007f1e0ff */
[----:B------:R-:W-:-:S03]  /*01f0*/  IADD3 R10, P1, PT, R29, R24, RZ ;  /* 0x000000181d0a7210 */ /* 0x000fc60007f3e0ff */
[C---:B------:R-:W-:Y:S02]  /*0200*/  IMAD.X R9, R28.reuse, 0x1, R2, P0 ;  /* 0x000000011c097824 */ /* 0x040fe400000e0602 */
[C---:B------:R-:W-:Y:S01]  /*0210*/  IMAD.X R11, R28.reuse, 0x1, R27, P1 ;  /* 0x000000011c0b7824 */ /* 0x040fe200008e061b */
[----:B------:R-:W-:Y:S02]  /*0220*/  IADD3 R12, P0, PT, R29, R4, RZ ;  /* 0x000000041d0c7210 */ /* 0x000fe40007f1e0ff */
[----:B-1----:R-:W2:Y:S04]  /*0230*/  LDG.E.64 R14, desc[UR8][R8.64+-0x100] ;  /* 0xffff0008080e7981 */ /* 0x002ea8000c1e1b00 */
[----:B------:R-:W2:Y:S01]  /*0240*/  LDG.E.64 R20, desc[UR8][R10.64+-0x100] ;  /* 0xffff00080a147981 */ /* 0x000ea2000c1e1b00 */
[----:B------:R-:W-:-:S03]  /*0250*/  IMAD.X R13, R28, 0x1, R26, P0 ;  /* 0x000000011c0d7824 */ /* 0x000fc600000e061a */
[----:B------:R-:W3:Y:S04]  /*0260*/  LDG.E.64 R18, desc[UR8][R10.64+-0xf8] ;  /* 0xffff08080a127981 */ /* 0x000ee8000c1e1b00 */
[----:B------:R-:W4:Y:S01]  /*0270*/  LDG.E.64 R16, desc[UR8][R12.64+-0x100] ;  /* 0xffff00080c107981 */ /* 0x000f22000c1e1b00 */
[----:B--2---:R-:W-:-:S03]  /*0280*/  DMUL R20, R14, R20 ;  /* 0x000000140e147228 */ /* 0x004fc60000000000 */
[----:B------:R-:W3:Y:S05]  /*0290*/  LDG.E.64 R14, desc[UR8][R8.64+-0xf8] ;  /* 0xffff0808080e7981 */ /* 0x000eea000c1e1b00 */
[----:B----4-:R-:W-:Y:S02]  /*02a0*/  DMUL R16, R20, R16 ;  /* 0x0000001014107228 */ /* 0x010fe40000000000 */
[----:B------:R-:W2:Y:S06]  /*02b0*/  LDG.E.64 R20, desc[UR8][R10.64+-0xf0] ;  /* 0xffff10080a147981 */ /* 0x000eac000c1e1b00 */
[----:B------:R-:W-:-:S02]  /*02c0*/  DMUL R22, R16, R22 ;  /* 0x0000001610167228 */ /* 0x000fc40000000000 */
[----:B------:R-:W4:Y:S01]  /*02d0*/  LDG.E.64 R16, desc[UR8][R12.64+-0xf8] ;  /* 0xffff08080c107981 */ /* 0x000f22000c1e1b00 */
[----:B---3--:R-:W-:-:S03]  /*02e0*/  DMUL R18, R14, R18 ;  /* 0x000000120e127228 */ /* 0x008fc60000000000 */
[----:B------:R-:W2:Y:S05]  /*02f0*/  LDG.E.64 R14, desc[UR8][R8.64+-0xf0] ;  /* 0xffff1008080e7981 */ /* 0x000eaa000c1e1b00 */
[----:B----4-:R-:W-:Y:S02]  /*0300*/  DMUL R16, R18, R16 ;  /* 0x0000001012107228 */ /* 0x010fe40000000000 */
[----:B------:R-:W3:Y:S06]  /*0310*/  LDG.E.64 R18, desc[UR8][R10.64+-0xe8] ;  /* 0xffff18080a127981 */ /* 0x000eec000c1e1b00 */
[----:B------:R-:W-:-:S02]  /*0320*/  DMUL R22, R22, R16 ;  /* 0x0000001016167228 */ /* 0x000fc40000000000 */
        /* <DEDUP_REMOVED lines=346> */
[----:B------:R-:W3:Y:S01]  /*18d0*/  LDG.E.64 R18, desc[UR8][R8.64+0xe8] ;  /* 0x0000e80808127981 */ /* 0x000ee2000c1e1b00 */
[----:B--2---:R-:W-:-:S03]  /*18e0*/  DMUL R20, R14, R20 ;  /* 0x000000140e147228 */ /* 0x004fc60000000000 */
[----:B------:R-:W2:Y:S02]  /*18f0*/  LDG.E.64 R14, desc[UR8][R12.64+0xe0] ;  /* 0x0000e0080c0e7981 */ /* 0x000ea4000c1e1b00 */
[----:B------:R-:W-:Y:S02]  /*1900*/  DMUL R22, R22, R16 ;  /* 0x0000001016167228 */ /* 0x000fe40000000000 */
[----:B------:R-:W3:Y:S01]  /*1910*/  LDG.E.64 R16, desc[UR8][R10.64+0xe8] ;  /* 0x0000e8080a107981 */ /* 0x000ee2000c1e1b00 */
[----:B--2---:R-:W-:-:S03]  /*1920*/  DMUL R14, R20, R14 ;  /* 0x0000000e140e7228 */ /* 0x004fc60000000000 */
[----:B------:R-:W2:Y:S01]  /*1930*/  LDG.E.64 R20, desc[UR8][R8.64+0xf0] ;  /* 0x0000f00808147981 */ /* 0x000ea2000c1e1b00 */
[----:B---3--:R-:W-:-:S03]  /*1940*/  DMUL R16, R18, R16 ;  /* 0x0000001012107228 */ /* 0x008fc60000000000 */
[----:B------:R-:W3:Y:S01]  /*1950*/  LDG.E.64 R18, desc[UR8][R12.64+0xe8] ;  /* 0x0000e8080c127981 */ /* 0x000ee2000c1e1b00 */
[----:B------:R-:W-:-:S03]  /*1960*/  DMUL R14, R22, R14 ;  /* 0x0000000e160e7228 */ /* 0x000fc60000000000 */
[----:B------:R-:W2:Y:S01]  /*1970*/  LDG.E.64 R22, desc[UR8][R10.64+0xf0] ;  /* 0x0000f0080a167981 */ /* 0x000ea2000c1e1b00 */
[----:B---3--:R-:W-:-:S03]  /*1980*/  DMUL R16, R16, R18 ;  /* 0x0000001210107228 */ /* 0x008fc60000000000 */
[----:B------:R-:W3:Y:S01]  /*1990*/  LDG.E.64 R18, desc[UR8][R10.64+0xf8] ;  /* 0x0000f8080a127981 */ /* 0x000ee2000c1e1b00 */
[----:B--2---:R-:W-:-:S03]  /*19a0*/  DMUL R20, R20, R22 ;  /* 0x0000001614147228 */ /* 0x004fc60000000000 */
[----:B------:R-:W2:Y:S01]  /*19b0*/  LDG.E.64 R22, desc[UR8][R12.64+0xf0] ;  /* 0x0000f0080c167981 */ /* 0x000ea2000c1e1b00 */
[----:B------:R-:W-:-:S03]  /*19c0*/  DMUL R14, R14, R16 ;  /* 0x000000100e0e7228 */ /* 0x000fc60000000000 */
[----:B------:R-:W3:Y:S04]  /*19d0*/  LDG.E.64 R16, desc[UR8][R8.64+0xf8] ;  /* 0x0000f80808107981 */ /* 0x000ee8000c1e1b00 */
[----:B------:R-:W4:Y:S01]  /*19e0*/  LDG.E.64 R12, desc[UR8][R12.64+0xf8] ;  /* 0x0000f8080c0c7981 */ /* 0x000f22000c1e1b00 */
[----:B------:R-:W-:-:S04]  /*19f0*/  IADD3 R29, P1, PT, R29, 0x200, RZ ;  /* 0x000002001d1d7810 */ /* 0x000fc80007f3e0ff */
[----:B------:R-:W-:Y:S01]  /*1a00*/  ISETP.NE.U32.AND P0, PT, R29, 0xfb00, PT ;  /* 0x0000fb001d00780c */ /* 0x000fe20003f05070 */
[----:B------:R-:W-:-:S05]  /*1a10*/  IMAD.X R28, RZ, RZ, R28, P1 ;  /* 0x000000ffff1c7224 */ /* 0x000fca00008e061c */
[----:B------:R-:W-:Y:S01]  /*1a20*/  ISETP.NE.AND.EX P0, PT, R28, RZ, PT, P0 ;  /* 0x000000ff1c00720c */ /* 0x000fe20003f05300 */
[----:B--2---:R-:W-:Y:S02]  /*1a30*/  DMUL R20, R20, R22 ;  /* 0x0000001614147228 */ /* 0x004fe40000000000 */
[----:B---3--:R-:W-:-:S06]  /*1a40*/  DMUL R16, R16, R18 ;  /* 0x0000001210107228 */ /* 0x008fcc0000000000 */
[----:B------:R-:W-:Y:S02]  /*1a50*/  DMUL R14, R14, R20 ;  /* 0x000000140e0e7228 */ /* 0x000fe40000000000 */
[----:B----4-:R-:W-:-:S08]  /*1a60*/  DMUL R16, R16, R12 ;  /* 0x0000000c10107228 */ /* 0x010fd00000000000 */
[----:B------:R-:W-:Y:S01]  /*1a70*/  DMUL R22, R14, R16 ;  /* 0x000000100e167228 */ /* 0x000fe20000000000 */
[----:B------:R-:W-:Y:S10]  /*1a80*/  @P0 BRA `(.L_x_253) ;  /* 0xffffffe400d40947 */ /* 0x000ff4000383ffff */
[----:B------:R-:W-:-:S04]  /*1a90*/  LEA R6, P0, R0, R6, 0x3 ;  /* 0x0000000600067211 */ /* 0x000fc800078018ff */
[----:B------:R-:W-:Y:S02]  /*1aa0*/  LEA.HI.X R7, R0, R7, R3, 0x3, P0 ;  /* 0x0000000700077211 */ /* 0x000fe400000f1c03 */
[----:B------:R-:W-:-:S03]  /*1ab0*/  IADD3 R0, P0, PT, R5, R0, RZ ;  /* 0x0000000005007210 */ /* 0x000fc60007f1e0ff */
[----:B------:R0:W-:Y:S02]  /*1ac0*/  STG.E.64 desc[UR8][R6.64], R22 ;  /* 0x0000001606007986 */ /* 0x0001e4000c101b08 */
[----:B------:R-:W-:Y:S01]  /*1ad0*/  IMAD.X R3, RZ, RZ, R3, P0 ;  /* 0x000000ffff037224 */ /* 0x000fe200000e0603 */
[----:B------:R-:W-:-:S04]  /*1ae0*/  ISETP.GE.U32.AND P0, PT, R0, UR4, PT ;  /* 0x0000000400007c0c */ /* 0x000fc8000bf06070 */
[----:B------:R-:W-:-:S13]  /*1af0*/  ISETP.GE.U32.AND.EX P0, PT, R3, UR5, PT, P0 ;  /* 0x0000000503007c0c */ /* 0x000fda000bf06100 */
[----:B0-----:R-:W-:Y:S05]  /*1b00*/  @!P0 BRA `(.L_x_254) ;  /* 0xffffffe400808947 */ /* 0x001fea000383ffff */
[----:B------:R-:W-:Y:S05]  /*1b10*/  EXIT ;  /* 0x000000000000794d */ /* 0x000fea0003800000 */
.L_x_255:
        /* <DEDUP_REMOVED lines=14> */
.L_x_400:


//--------------------- .text._Z24load_and_sum_kernel_iterIdEvPT_S1_S1_m --------------------------
	.section	.text._Z24load_and_sum_kernel_iterIdEvPT_S1_S1_m,"ax",@progbits
	.align	128
        .global         _Z24load_and_sum_kernel_iterIdEvPT_S1_S1_m
        .type           _Z24load_and_sum_kernel_iterIdEvPT_S1_S1_m,@function
        .size           _Z24load_and_sum_kernel_iterIdEvPT_S1_S1_m,(.L_x_401 - _Z24load_and_sum_kernel_iterIdEvPT_S1_S1_m)
        .other          _Z24load_and_sum_kernel_iterIdEvPT_S1_S1_m,@"STO_CUDA_ENTRY STV_DEFAULT"
_Z24load_and_sum_kernel_iterIdEvPT_S1_S1_m:
.text._Z24load_and_sum_kernel_iterIdEvPT_S1_S1_m:
        /* <DEDUP_REMOVED lines=17> */
.L_x_257:
        /* <DEDUP_REMOVED lines=16> */
.L_x_256:
[C---:B------:R-:W-:Y:S02]  /*0210*/  IADD3 R16, P2, PT, R15.reuse, R10, RZ ;  /* 0x0000000a0f107210 */ /* 0x040fe40007f5e0ff */
[----:B------:R-:W-:-:S03]  /*0220*/  IADD3 R18, P1, PT, R15, R4, RZ ;  /* 0x000000040f127210 */ /* 0x000fc60007f3e0ff */
[C---:B------:R-:W-:Y:S02]  /*0230*/  IMAD.X R17, R20.reuse, 0x1, R13, P2 ;  /* 0x0000000114117824 */ /* 0x040fe400010e060d */
[----:B------:R-:W-:Y:S01]  /*0240*/  IMAD.X R19, R20, 0x1, R5, P1 ;  /* 0x0000000114137824 */ /* 0x000fe200008e0605 */
[----:B------:R-:W-:-:S03]  /*0250*/  IADD3 R6, P1, PT, R15, R14, RZ ;  /* 0x0000000e0f067210 */ /* 0x000fc60007f3e0ff */
[----:B-1----:R-:W2:Y:S02]  /*0260*/  LDG.E.64 R16, desc[UR8][R16.64] ;  /* 0x0000000810107981 */ /* 0x002ea4000c1e1b00 */
[----:B------:R-:W-:Y:S02]  /*0270*/  IMAD.X R7, R20, 0x1, R21, P1 ;  /* 0x0000000114077824 */ /* 0x000fe400008e0615 */
[----:B------:R-:W2:Y:S04]  /*0280*/  LDG.E.64 R8, desc[UR8][R18.64] ;  /* 0x0000000812087981 */ /* 0x000ea8000c1e1b00 */
[----:B------:R-:W3:Y:S01]  /*0290*/  LDG.E.64 R6, desc[UR8][R6.64] ;  /* 0x0000000806067981 */ /* 0x000ee2000c1e1b00 */
[----:B------:R-:W-:-:S05]  /*02a0*/  IADD3 R15, P1, PT, R15, 0x8, RZ ;  /* 0x000000080f0f7810 */ /* 0x000fca0007f3e0ff */
[----:B------:R-:W-:Y:S01]  /*02b0*/  IMAD.X R20, RZ, RZ, R20, P1 ;  /* 0x000000ffff147224 */ /* 0x000fe200008e0614 */
[----:B------:R-:W-:-:S04]  /*02c0*/  ISETP.NE.U32.AND P1, PT, R15, 0xfa00, PT ;  /* 0x0000fa000f00780c */ /* 0x000fc80003f25070 */
[----:B------:R-:W-:Y:S01]  /*02d0*/  ISETP.NE.AND.EX P1, PT, R20, RZ, PT, P1 ;  /* 0x000000ff1400720c */ /* 0x000fe20003f25310 */
[----:B--2---:R-:W-:-:S08]  /*02e0*/  DADD R8, R8, R16 ;  /* 0x0000000008087229 */ /* 0x004fd00000000010 */
[----:B---3--:R-:W-:-:S08]  /*02f0*/  DADD R8, R8, R6 ;  /* 0x0000000008087229 */ /* 0x008fd00000000006 */
[----:B------:R-:W-:Y:S01]  /*0300*/  DADD R2, R8, R2 ;  /* 0x0000000008027229 */ /* 0x000fe20000000002 */
[----:B------:R-:W-:Y:S10]  /*0310*/  @P1 BRA `(.L_x_256) ;  /* 0xfffffffc00bc1947 */ /* 0x000ff4000383ffff */
[----:B------:R0:W-:Y:S01]  /*0320*/  STG.E.64 desc[UR8][R4.64], R2 ;  /* 0x0000000204007986 */ /* 0x0001e2000c101b08 */
[----:B------:R-:W-:Y:S05]  /*0330*/  @!P0 BRA `(.L_x_257) ;  /* 0xfffffffc00748947 */ /* 0x000fea000383ffff */
[----:B------:R-:W-:Y:S05]  /*0340*/  EXIT ;  /* 0x000000000000794d */ /* 0x000fea0003800000 */
.L_x_258:
        /* <DEDUP_REMOVED lines=11> */
.L_x_401:


//--------------------- .text._Z19load_and_sum_kernelIdEvPT_S1_S1_m --------------------------
	.section	.text._Z19load_and_sum_kernelIdEvPT_S1_S1_m,"ax",@progbits
	.align	128
        .global         _Z19load_and_sum_kernelIdEvPT_S1_S1_m
        .type           _Z19load_and_sum_kernelIdEvPT_S1_S1_m,@function
        .size           _Z19load_and_sum_kernelIdEvPT_S1_S1_m,(.L_x_402 - _Z19load_and_sum_kernelIdEvPT_S1_S1_m)
        .other          _Z19load_and_sum_kernelIdEvPT_S1_S1_m,@"STO_CUDA_ENTRY STV_DEFAULT"
_Z19load_and_sum_kernelIdEvPT_S1_S1_m:
.text._Z19load_and_sum_kernelIdEvPT_S1_S1_m:
        /* <DEDUP_REMOVED lines=17> */
.L_x_260:
        /* <DEDUP_REMOVED lines=13> */
.L_x_259:
        /* <DEDUP_REMOVED lines=10> */
[----:B--2---:R-:W-:-:S03]  /*0280*/  DADD R20, R14, R20 ;  /* 0x000000000e147229 */ /* 0x004fc60000000014 */
[----:B------:R-:W3:Y:S05]  /*0290*/  LDG.E.64 R14, desc[UR8][R8.64+-0xf8] ;  /* 0xffff0808080e7981 */ /* 0x000eea000c1e1b00 */
[----:B----4-:R-:W-:Y:S02]  /*02a0*/  DADD R16, R20, R16 ;  /* 0x0000000014107229 */ /* 0x010fe40000000010 */
[----:B------:R-:W2:Y:S06]  /*02b0*/  LDG.E.64 R20, desc[UR8][R10.64+-0xf0] ;  /* 0xffff10080a147981 */ /* 0x000eac000c1e1b00 */
[----:B------:R-:W-:-:S02]  /*02c0*/  DADD R22, R16, R22 ;  /* 0x0000000010167229 */ /* 0x000fc40000000016 */
[----:B------:R-:W4:Y:S01]  /*02d0*/  LDG.E.64 R16, desc[UR8][R12.64+-0xf8] ;  /* 0xffff08080c107981 */ /* 0x000f22000c1e1b00 */
[----:B---3--:R-:W-:-:S03]  /*02e0*/  DADD R18, R14, R18 ;  /* 0x000000000e127229 */ /* 0x008fc60000000012 */
[----:B------:R-:W2:Y:S05]  /*02f0*/  LDG.E.64 R14, desc[UR8][R8.64+-0xf0] ;  /* 0xffff1008080e7981 */ /* 0x000eaa000c1e1b00 */
[----:B----4-:R-:W-:Y:S02]  /*0300*/  DADD R16, R18, R16 ;  /* 0x0000000012107229 */ /* 0x010fe40000000010 */
[----:B------:R-:W3:Y:S06]  /*0310*/  LDG.E.64 R18, desc[UR8][R10.64+-0xe8] ;  /* 0xffff18080a127981 */ /* 0x000eec000c1e1b00 */
[----:B------:R-:W-:-:S02]  /*0320*/  DADD R22, R22, R16 ;  /* 0x0000000016167229 */ /* 0x000fc40000000010 */
        /* <DEDUP_REMOVED lines=346> */
[----:B------:R-:W3:Y:S01]  /*18d0*/  LDG.E.64 R18, desc[UR8][R8.64+0xe8] ;  /* 0x0000e80808127981 */ /* 0x000ee2000c1e1b00 */
[----:B--2---:R-:W-:-:S03]  /*18e0*/  DADD R20, R14, R20 ;  /* 0x000000000e147229 */ /* 0x004fc60000000014 */
[----:B------:R-:W2:Y:S02]  /*18f0*/  LDG.E.64 R14, desc[UR8][R12.64+0xe0] ;  /* 0x0000e0080c0e7981 */ /* 0x000ea4000c1e1b00 */
[----:B------:R-:W-:Y:S02]  /*1900*/  DADD R22, R22, R16 ;  /* 0x0000000016167229 */ /* 0x000fe40000000010 */
[----:B------:R-:W3:Y:S01]  /*1910*/  LDG.E.64 R16, desc[UR8][R10.64+0xe8] ;  /* 0x0000e8080a107981 */ /* 0x000ee2000c1e1b00 */
[----:B--2---:R-:W-:-:S03]  /*1920*/  DADD R14, R20, R14 ;  /* 0x00000000140e7229 */ /* 0x004fc6000000000e */
[----:B------:R-:W2:Y:S01]  /*1930*/  LDG.E.64 R20, desc[UR8][R8.64+0xf0] ;  /* 0x0000f00808147981 */ /* 0x000ea2000c1e1b00 */
[----:B---3--:R-:W-:-:S03]  /*1940*/  DADD R16, R18, R16 ;  /* 0x0000000012107229 */ /* 0x008fc60000000010 */
[----:B------:R-:W3:Y:S01]  /*1950*/  LDG.E.64 R18, desc[UR8][R12.64+0xe8] ;  /* 0x0000e8080c127981 */ /* 0x000ee2000c1e1b00 */
[----:B------:R-:W-:-:S03]  /*1960*/  DADD R14, R22, R14 ;  /* 0x00000000160e7229 */ /* 0x000fc6000000000e */
[----:B------:R-:W2:Y:S01]  /*1970*/  LDG.E.64 R22, desc[UR8][R10.64+0xf0] ;  /* 0x0000f0080a167981 */ /* 0x000ea2000c1e1b00 */
[----:B---3--:R-:W-:-:S03]  /*1980*/  DADD R16, R16, R18 ;  /* 0x0000000010107229 */ /* 0x008fc60000000012 */
[----:B------:R-:W3:Y:S01]  /*1990*/  LDG.E.64 R18, desc[UR8][R10.64+0xf8] ;  /* 0x0000f8080a127981 */ /* 0x000ee2000c1e1b00 */
[----:B--2---:R-:W-:-:S03]  /*19a0*/  DADD R20, R20, R22 ;  /* 0x0000000014147229 */ /* 0x004fc60000000016 */
[----:B------:R-:W2:Y:S01]  /*19b0*/  LDG.E.64 R22, desc[UR8][R12.64+0xf0] ;  /* 0x0000f0080c167981 */ /* 0x000ea2000c1e1b00 */
[----:B------:R-:W-:-:S03]  /*19c0*/  DADD R14, R14, R16 ;  /* 0x000000000e0e7229 */ /* 0x000fc60000000010 */
[----:B------:R-:W3:Y:S04]  /*19d0*/  LDG.E.64 R16, desc[UR8][R8.64+0xf8] ;  /* 0x0000f80808107981 */ /* 0x000ee8000c1e1b00 */
[----:B------:R-:W4:Y:S01]  /*19e0*/  LDG.E.64 R12, desc[UR8][R12.64+0xf8] ;  /* 0x0000f8080c0c7981 */ /* 0x000f22000c1e1b00 */
[----:B------:R-:W-:-:S04]  /*19f0*/  IADD3 R29, P1, PT, R29, 0x200, RZ ;  /* 0x000002001d1d7810 */ /* 0x000fc80007f3e0ff */
[----:B------:R-:W-:Y:S01]  /*1a00*/  ISETP.NE.U32.AND P0, PT, R29, 0xfb00, PT ;  /* 0x0000fb001d00780c */ /* 0x000fe20003f05070 */
[----:B------:R-:W-:-:S05]  /*1a10*/  IMAD.X R28, RZ, RZ, R28, P1 ;  /* 0x000000ffff1c7224 */ /* 0x000fca00008e061c */
[----:B------:R-:W-:Y:S01]  /*1a20*/  ISETP.NE.AND.EX P0, PT, R28, RZ, PT, P0 ;  /* 0x000000ff1c00720c */ /* 0x000fe20003f05300 */
[----:B--2---:R-:W-:Y:S02]  /*1a30*/  DADD R20, R20, R22 ;  /* 0x0000000014147229 */ /* 0x004fe40000000016 */
[----:B---3--:R-:W-:-:S06]  /*1a40*/  DADD R16, R16, R18 ;  /* 0x0000000010107229 */ /* 0x008fcc0000000012 */
[----:B------:R-:W-:Y:S02]  /*1a50*/  DADD R14, R14, R20 ;  /* 0x000000000e0e7229 */ /* 0x000fe40000000014 */
[----:B----4-:R-:W-:-:S08]  /*1a60*/  DADD R16, R16, R12 ;  /* 0x0000000010107229 */ /* 0x010fd0000000000c */
[----:B------:R-:W-:Y:S01]  /*1a70*/  DADD R22, R14, R16 ;  /* 0x000000000e167229 */ /* 0x000fe20000000010 */
        /* <DEDUP_REMOVED lines=10> */
.L_x_261:
        /* <DEDUP_REMOVED lines=14> */
.L_x_402:


//--------------------- .text._Z12store_kernelIdEvPT_S1_S1_m --------------------------
	.section	.text._Z12store_kernelIdEvPT_S1_S1_m,"ax",@progbits
	.align	128
        .global         _Z12store_kernelIdEvPT_S1_S1_m
        .type           _Z12store_kernelIdEvPT_S1_S1_m,@function
        .size           _Z12store_kernelIdEvPT_S1_S1_m,(.L_x_403 - _Z12store_kernelIdEvPT_S1_S1_m)
        .other          _Z12store_kernelIdEvPT_S1_S1_m,@"STO_CUDA_ENTRY STV_DEFAULT"
_Z12store_kernelIdEvPT_S1_S1_m:
.text._Z12store_kernelIdEvPT_S1_S1_m:
        /* <DEDUP_REMOVED lines=17> */
.L_x_263:
        /* <DEDUP_REMOVED lines=16> */
.L_x_262:
[C---:B0-----:R-:W-:Y:S01]  /*0210*/  IADD3 R2, P1, PT, R10.reuse, R15, RZ ;  /* 0x0000000f0a027210 */ /* 0x041fe20007f3e0ff */
[----:B------:R-:W-:Y:S01]  /*0220*/  IMAD.MOV.U32 R8, RZ, RZ, -0x3a961120 ;  /* 0xc569eee0ff087424 */ /* 0x000fe200078e00ff */
[C---:B------:R-:W-:Y:S01]  /*0230*/  IADD3 R4, P2, PT, R10.reuse, R17, RZ ;  /* 0x000000110a047210 */ /* 0x040fe20007f5e0ff */
[----:B------:R-:W-:Y:S01]  /*0240*/  IMAD.MOV.U32 R9, RZ, RZ, 0x3fce8ffe ;  /* 0x3fce8ffeff097424 */ /* 0x000fe200078e00ff */
[C---:B------:R-:W-:Y:S01]  /*0250*/  IADD3 R6, P3, PT, R10.reuse, R19, RZ ;  /* 0x000000130a067210 */ /* 0x040fe20007f7e0ff */
[C---:B------:R-:W-:Y:S01]  /*0260*/  IMAD.X R3, R11.reuse, 0x1, R14, P1 ;  /* 0x000000010b037824 */ /* 0x040fe200008e060e */
[----:B------:R-:W-:Y:S01]  /*0270*/  IADD3 R10, P1, PT, R10, 0x200, RZ ;  /* 0x000002000a0a7810 */ /* 0x000fe20007f3e0ff */
[C---:B------:R-:W-:Y:S02]  /*0280*/  IMAD.X R5, R11.reuse, 0x1, R16, P2 ;  /* 0x000000010b057824 */ /* 0x040fe400010e0610 */
[----:B------:R-:W-:Y:S01]  /*0290*/  IMAD.X R7, R11, 0x1, R18, P3 ;  /* 0x000000010b077824 */ /* 0x000fe200018e0612 */
[----:B-1----:R0:W-:Y:S01]  /*02a0*/  STG.E.64 desc[UR8][R2.64+-0x100], R8 ;  /* 0xffff000802007986 */ /* 0x0021e2000c101b08 */
[----:B------:R-:W-:Y:S01]  /*02b0*/  IMAD.X R11, RZ, RZ, R11, P1 ;  /* 0x000000ffff0b7224 */ /* 0x000fe200008e060b */
[----:B------:R-:W-:-:S02]  /*02c0*/  ISETP.NE.U32.AND P1, PT, R10, 0xfb00, PT ;  /* 0x0000fb000a00780c */ /* 0x000fc40003f25070 */
[----:B------:R0:W-:Y:S02]  /*02d0*/  STG.E.64 desc[UR8][R4.64+-0x100], R8 ;  /* 0xffff000804007986 */ /* 0x0001e4000c101b08 */
[----:B------:R-:W-:Y:S02]  /*02e0*/  ISETP.NE.AND.EX P1, PT, R11, RZ, PT, P1 ;  /* 0x000000ff0b00720c */ /* 0x000fe40003f25310 */
[----:B------:R0:W-:Y:S04]  /*02f0*/  STG.E.64 desc[UR8][R6.64+-0x100], R8 ;  /* 0xffff000806007986 */ /* 0x0001e8000c101b08 */
        /* <DEDUP_REMOVED lines=188> */
[----:B------:R0:W-:Y:S01]  /*0ec0*/  STG.E.64 desc[UR8][R6.64+0xf8], R8 ;  /* 0x0000f80806007986 */ /* 0x0001e2000c101b08 */
[----:B------:R-:W-:Y:S05]  /*0ed0*/  @P1 BRA `(.L_x_262) ;  /* 0xfffffff000cc1947 */ /* 0x000fea000383ffff */
[----:B------:R-:W-:Y:S05]  /*0ee0*/  @!P0 BRA `(.L_x_263) ;  /* 0xfffffff000888947 */ /* 0x000fea000383ffff */
[----:B------:R-:W-:Y:S05]  /*0ef0*/  EXIT ;  /* 0x000000000000794d */ /* 0x000fea0003800000 */
.L_x_264:
        /* <DEDUP_REMOVED lines=16> */
.L_x_403:


//--------------------- .text._Z18d_bilateral_filterIfEvPT_iifi --------------------------
	.section	.text._Z18d_bilateral_filterIfEvPT_iifi,"ax",@progbits
	.align	128
        .global         _Z18d_bilateral_filterIfEvPT_iifi
        .type           _Z18d_bilateral_filterIfEvPT_iifi,@function
        .size           _Z18d_bilateral_filterIfEvPT_iifi,(.L_x_358 - _Z18d_bilateral_filterIfEvPT_iifi)
        .other          _Z18d_bilateral_filterIfEvPT_iifi,@"STO_CUDA_ENTRY STV_DEFAULT"
_Z18d_bilateral_filterIfEvPT_iifi:
.text._Z18d_bilateral_filterIfEvPT_iifi:
        /* <DEDUP_REMOVED lines=130> */
[----:B------:R0:W5:Y:S01]  /*0820*/  LDG.E R8, desc[UR12][R20.64] ;  /* 0x0000000c14087981 */ /* 0x000162000c1e1900 */
[----:B------:R-:W1:Y:S01]  /*0830*/  LDC R2, c[0x0][0x390] ;  /* 0x0000e400ff027b82 */ /* 0x000e620000000800 */
[----:B------:R-:W-:Y:S01]  /*0840*/  UIADD3 UR6, UPT, UPT, UR6, 0x1, URZ ;  /* 0x0000000106067890 */ /* 0x000fe2000fffe0ff */
[----:B------:R-:W-:Y:S01]  /*0850*/  CS2R R26, SRZ ;  /* 0x00000000001a7805 */ /* 0x000fe2000001ff00 */
[----:B------:R-:W-:Y:S02]  /*0860*/  UMOV UR4, URZ ;  /* 0x000000ff00047c82 */ /* 0x000fe40008000000 */
[----:B------:R-:W-:Y:S02]  /*0870*/  ULOP3.LUT UR7, UR6, 0xfffffff8, URZ, 0xc0, !UPT ;  /* 0xfffffff806077892 */ /* 0x000fe4000f8ec0ff */
[----:B------:R-:W-:Y:S02]  /*0880*/  ULOP3.LUT UR9, UR6, 0x7, URZ, 0xc0, !UPT ;  /* 0x0000000706097892 */ /* 0x000fe4000f8ec0ff */
[----:B------:R-:W-:Y:S01]  /*0890*/  UIADD3 UR8, UPT, UPT, -UR7, URZ, URZ ;  /* 0x000000ff07087290 */ /* 0x000fe2000fffe1ff */
[----:B-1----:R-:W-:-:S04]  /*08a0*/  FADD R7, R2, R2 ;  /* 0x0000000202077221 */ /* 0x002fc80000000000 */
[----:B0-----:R-:W-:-:S07]  /*08b0*/  FMUL R7, R7, R2 ;  /* 0x0000000207077220 */ /* 0x001fce0000400000 */
.L_x_301:
[----:B------:R-:W0:Y:S01]  /*08c0*/  LDC R4, c[0x0][0x394] ;  /* 0x0000e500ff047b82 */ /* 0x000e220000000800 */
[----:B------:R-:W1:Y:S01]  /*08d0*/  LDCU UR5, c[0x0][0x388] ;  /* 0x00007100ff0577ac */ /* 0x000e620008000800 */
[----:B0-----:R-:W-:-:S04]  /*08e0*/  IADD3 R2, PT, PT, R4, UR4, RZ ;  /* 0x0000000404027c10 */ /* 0x001fc8000fffe0ff */
[----:B------:R-:W-:-:S05]  /*08f0*/  LEA R2, R2, R1, 0x3 ;  /* 0x0000000102027211 */ /* 0x000fca00078e18ff */
[----:B-----5:R0:W5:Y:S01]  /*0900*/  LDL.64 R18, [R2] ;  /* 0x0000000002127983 */ /* 0x0201620000100a00 */
[C---:B------:R-:W-:Y:S02]  /*0910*/  ISETP.GE.U32.AND P0, PT, R4.reuse, 0x7, PT ;  /* 0x000000070400780c */ /* 0x040fe40003f06070 */
[----:B------:R-:W-:Y:S02]  /*0920*/  IADD3 R5, PT, PT, R3, UR4, RZ ;  /* 0x0000000403057c10 */ /* 0x000fe4000fffe0ff */
[----:B------:R-:W-:Y:S01]  /*0930*/  ISETP.NE.AND P2, PT, R4, UR4, PT ;  /* 0x0000000404007c0c */ /* 0x000fe2000bf45270 */
[----:B------:R-:W-:Y:S02]  /*0940*/  UIADD3 UR4, UPT, UPT, UR4, 0x1, URZ ;  /* 0x0000000104047890 */ /* 0x000fe4000fffe0ff */
[----:B-1----:R-:W-:Y:S01]  /*0950*/  IMAD R6, R5, UR5, R0 ;  /* 0x0000000505067c24 */ /* 0x002fe2000f8e0200 */
[----:B------:R-:W-:-:S05]  /*0960*/  UMOV UR5, URZ ;  /* 0x000000ff00057c82 */ /* 0x000fca0008000000 */
[----:B0-----:R-:W-:Y:S05]  /*0970*/  @!P0 BRA `(.L_x_266) ;  /* 0x0000000c00908947 */ /* 0x001fea0003800000 */
[----:B------:R-:W0:Y:S01]  /*0980*/  LDC.64 R16, c[0x0][0x380] ;  /* 0x0000e000ff107b82 */ /* 0x000e220000000a00 */
[----:B------:R-:W-:Y:S01]  /*0990*/  SHF.L.U32 R4, R4, 0x3, RZ ;  /* 0x0000000304047819 */ /* 0x000fe200000006ff */
[----:B------:R-:W-:Y:S01]  /*09a0*/  UMOV UR5, UR8 ;  /* 0x0000000800057c82 */ /* 0x000fe20008000000 */
[----:B------:R-:W-:Y:S02]  /*09b0*/  MOV R5, R6 ;  /* 0x0000000600057202 */ /* 0x000fe40000000f00 */
[----:B------:R-:W-:-:S07]  /*09c0*/  IADD3 R4, PT, PT, R4, 0x20, R1 ;  /* 0x0000002004047810 */ /* 0x000fce0007ffe001 */
.L_x_283:
[----:B0-----:R-:W-:Y:S01]  /*09d0*/  IMAD.WIDE R14, R5, 0x4, R16 ;  /* 0x00000004050e7825 */ /* 0x001fe200078e0210 */
[----:B------:R-:W2:Y:S04]  /*09e0*/  LDL.64 R32, [R4+-0x20] ;  /* 0xffffe00004207983 */ /* 0x000ea80000100a00 */
[----:B------:R-:W3:Y:S01]  /*09f0*/  LDG.E R23, desc[UR12][R14.64] ;  /* 0x0000000c0e177981 */ /* 0x000ee2000c1e1900 */
[----:B------:R-:W0:Y:S01]  /*0a00*/  MUFU.RCP R2, R7 ;  /* 0x0000000700027308 */ /* 0x000e220000001000 */
[----:B------:R-:W-:Y:S01]  /*0a10*/  BSSY.RECONVERGENT B2, `(.L_x_267) ;  /* 0x000000d000027945 */ /* 0x000fe20003800200 */
[----:B0-----:R-:W-:-:S04]  /*0a20*/  FFMA R9, -R7, R2, 1 ;  /* 0x3f80000007097423 */ /* 0x001fc80000000102 */
[----:B------:R-:W-:Y:S01]  /*0a30*/  FFMA R2, R2, R9, R2 ;  /* 0x0000000902027223 */ /* 0x000fe20000000002 */
[----:B---3--:R-:W-:-:S04]  /*0a40*/  FADD R31, R8, -R23 ;  /* 0x80000017081f7221 */ /* 0x008fc80000000000 */
        /* <DEDUP_REMOVED lines=8> */
[----:B------:R-:W-:Y:S05]  /*0ad0*/  CALL.REL.NOINC `($__internal_3_$__cuda_sm3x_div_rn_noftz_f32_slowpath) ;  /* 0x0000001c00087944 */ /* 0x000fea0003c00000 */
.L_x_268:
[----:B------:R-:W-:Y:S05]  /*0ae0*/  BSYNC.RECONVERGENT B2 ;  /* 0x0000000000027941 */ /* 0x000fea0003800200 */
.L_x_267:
        /* <DEDUP_REMOVED lines=15> */
[----:B--2---:R-:W-:-:S04]  /*0be0*/  FADD R2, R8, -R9 ;  /* 0x8000000908027221 */ /* 0x004fc80000000000 */
        /* <DEDUP_REMOVED lines=9> */
[----:B------:R-:W-:Y:S05]  /*0c80*/  CALL.REL.NOINC `($__internal_3_$__cuda_sm3x_div_rn_noftz_f32_slowpath) ;  /* 0x00000018009c7944 */ /* 0x000fea0003c00000 */
.L_x_270:
[----:B------:R-:W-:Y:S05]  /*0c90*/  BSYNC.RECONVERGENT B2 ;  /* 0x0000000000027941 */ /* 0x000fea0003800200 */
.L_x_269:
        /* <DEDUP_REMOVED lines=26> */
.L_x_272:
[----:B------:R-:W-:Y:S05]  /*0e40*/  BSYNC.RECONVERGENT B2 ;  /* 0x0000000000027941 */ /* 0x000fea0003800200 */
.L_x_271:
        /* <DEDUP_REMOVED lines=26> */
.L_x_274:
[----:B------:R-:W-:Y:S05]  /*0ff0*/  BSYNC.RECONVERGENT B2 ;  /* 0x0000000000027941 */ /* 0x000fea0003800200 */
.L_x_273:
        /* <DEDUP_REMOVED lines=26> */
.L_x_276:
[----:B------:R-:W-:Y:S05]  /*11a0*/  BSYNC.RECONVERGENT B2 ;  /* 0x0000000000027941 */ /* 0x000fea0003800200 */
.L_x_275:
        /* <DEDUP_REMOVED lines=26> */
.L_x_278:
[----:B------:R-:W-:Y:S05]  /*1350*/  BSYNC.RECONVERGENT B2 ;  /* 0x0000000000027941 */ /* 0x000fea0003800200 */
.L_x_277:
        /* <DEDUP_REMOVED lines=26> */
.L_x_280:
[----:B------:R-:W-:Y:S05]  /*1500*/  BSYNC.RECONVERGENT B2 ;  /* 0x0000000000027941 */ /* 0x000fea0003800200 */
.L_x_279:
        /* <DEDUP_REMOVED lines=26> */
.L_x_282:
[----:B------:R-:W-:Y:S05]  /*16b0*/  BSYNC.RECONVERGENT B2 ;  /* 0x0000000000027941 */ /* 0x000fea0003800200 */
.L_x_281:
        /* <DEDUP_REMOVED lines=16> */
.L_x_266:
        /* <DEDUP_REMOVED lines=10> */
[----:B-1----:R-:W-:-:S04]  /*1860*/  IADD3 R2, PT, PT, R2, UR5, RZ ;  /* 0x0000000502027c10 */ /* 0x002fc8000fffe0ff */
[----:B------:R-:W-:-:S05]  /*1870*/  LEA R4, R2, R1, 0x3 ;  /* 0x0000000102047211 */ /* 0x000fca00078e18ff */
[----:B------:R-:W3:Y:S01]  /*1880*/  LDL.64 R14, [R4] ;  /* 0x00000000040e7983 */ /* 0x000ee20000100a00 */
[----:B------:R-:W0:Y:S01]  /*1890*/  MUFU.RCP R10, R7 ;  /* 0x00000007000a7308 */ /* 0x000e220000001000 */
[----:B------:R-:W-:Y:S01]  /*18a0*/  BSSY.RECONVERGENT B2, `(.L_x_286) ;  /* 0x000000d000027945 */ /* 0x000fe20003800200 */
[----:B0-----:R-:W-:Y:S01]  /*18b0*/  FFMA R5, -R7, R10, 1 ;  /* 0x3f80000007057423 */ /* 0x001fe2000000010a */
[----:B--2---:R-:W-:-:S04]  /*18c0*/  FADD R2, R8, -R9 ;  /* 0x8000000908027221 */ /* 0x004fc80000000000 */
        /* <DEDUP_REMOVED lines=8> */
[----:B------:R-:W-:-:S07]  /*1950*/  MOV R10, 0x1970 ;  /* 0x00001970000a7802 */ /* 0x000fce0000000f00 */
[----:B------:R-:W-:Y:S05]  /*1960*/  CALL.REL.NOINC `($__internal_3_$__cuda_sm3x_div_rn_noftz_f32_slowpath) ;  /* 0x0000000c00647944 */ /* 0x000fea0003c00000 */
.L_x_287:
[----:B------:R-:W-:Y:S05]  /*1970*/  BSYNC.RECONVERGENT B2 ;  /* 0x0000000000027941 */ /* 0x000fea0003800200 */
.L_x_286:
[----:B------:R-:W0:Y:S01]  /*1980*/  LDC R4, c[0x0][0x394] ;  /* 0x0000e500ff047b82 */ /* 0x000e220000000800 */
[----:B------:R-:W2:Y:S01]  /*1990*/  LDG.E R5, desc[UR12][R16.64+0x4] ;  /* 0x0000040c10057981 */ /* 0x000ea2000c1e1900 */
[----:B0-----:R-:W-:-:S04]  /*19a0*/  IADD3 R4, PT, PT, R4, UR5, RZ ;  /* 0x0000000504047c10 */ /* 0x001fc8000fffe0ff */
[----:B------:R-:W-:-:S05]  /*19b0*/  LEA R4, R4, R1, 0x3 ;  /* 0x0000000104047211 */ /* 0x000fca00078e18ff */
[----:B------:R-:W3:Y:S01]  /*19c0*/  LDL.64 R10, [R4+0x8] ;  /* 0x00000800040a7983 */ /* 0x000ee20000100a00 */
[----:B------:R-:W-:Y:S01]  /*19d0*/  FMUL R22, R2, 1.4426950216293334961 ;  /* 0x3fb8aa3b02167820 */ /* 0x000fe20000400000 */
[----:B------:R-:W-:Y:S01]  /*19e0*/  BSSY.RECONVERGENT B2, `(.L_x_288) ;  /* 0x0000017000027945 */ /* 0x000fe20003800200 */
[----:B------:R-:W-:Y:S03]  /*19f0*/  MUFU.RCP R2, R7 ;  /* 0x0000000700027308 */ /* 0x000fe60000001000 */
[----:B------:R-:W-:-:S13]  /*1a00*/  FSETP.GEU.AND P0, PT, R22, -126, PT ;  /* 0xc2fc00001600780b */ /* 0x000fda0003f0e000 */
[----:B------:R-:W-:-:S04]  /*1a10*/  @!P0 FMUL R22, R22, 0.5 ;  /* 0x3f00000016168820 */ /* 0x000fc80000400000 */
[----:B------:R-:W0:Y:S02]  /*1a20*/  MUFU.EX2 R23, R22 ;  /* 0x0000001600177308 */ /* 0x000e240000000800 */
[----:B0-----:R-:W-:-:S06]  /*1a30*/  @!P0 FMUL R23, R23, R23 ;  /* 0x0000001717178220 */ /* 0x001fcc0000400000 */
[----:B------:R-:W0:Y:S02]  /*1a40*/  F2F.F64.F32 R12, R23 ;  /* 0x00000017000c7310 */ /* 0x000e240000201800 */
[----:B0-----:R-:W-:Y:S01]  /*1a50*/  DMUL R12, R14, R12 ;  /* 0x0000000c0e0c7228 */ /* 0x001fe20000000000 */
[----:B------:R-:W-:-:S04]  /*1a60*/  FFMA R15, -R7, R2, 1 ;  /* 0x3f800000070f7423 */ /* 0x000fc80000000102 */
[----:B------:R-:W-:-:S05]  /*1a70*/  FFMA R2, R2, R15, R2 ;  /* 0x0000000f02027223 */ /* 0x000fca0000000002 */
[----:B------:R-:W0:Y:S02]  /*1a80*/  F2F.F32.F64 R12, R12 ;  /* 0x0000000c000c7310 */ /* 0x000e240000301000 */
[----:B0-----:R-:W-:Y:S01]  /*1a90*/  FFMA R26, R9, R12, R26 ;  /* 0x0000000c091a7223 */ /* 0x001fe2000000001a */
[----:B------:R-:W-:Y:S01]  /*1aa0*/  FADD R27, R27, R12 ;  /* 0x0000000c1b1b7221 */ /* 0x000fe20000000000 */
[----:B--2---:R-:W-:-:S04]  /*1ab0*/  FADD R14, R8, -R5 ;  /* 0x80000005080e7221 */ /* 0x004fc80000000000 */
[----:B------:R-:W-:-:S04]  /*1ac0*/  FMUL R31, R14, -R14 ;  /* 0x8000000e0e1f7220 */ /* 0x000fc80000400000 */
[----:B------:R-:W0:Y:S01]  /*1ad0*/  FCHK P0, R31, R7 ;  /* 0x000000071f007302 */ /* 0x000e220000000000 */
[----:B------:R-:W-:-:S04]  /*1ae0*/  FFMA R25, R2, R31, RZ ;  /* 0x0000001f02197223 */ /* 0x000fc800000000ff */
[----:B------:R-:W-:-:S04]  /*1af0*/  FFMA R22, -R7, R25, R31 ;  /* 0x0000001907167223 */ /* 0x000fc8000000011f */
[----:B------:R-:W-:Y:S01]  /*1b00*/  FFMA R2, R2, R22, R25 ;  /* 0x0000001602027223 */ /* 0x000fe20000000019 */
[----:B---3--:R-:W-:Y:S01]  /*1b10*/  DMUL R14, R18, R10 ;  /* 0x0000000a120e7228 */ /* 0x008fe20000000000 */
[----:B0-----:R-:W-:Y:S10]  /*1b20*/  @!P0 BRA `(.L_x_289) ;  /* 0x0000000000088947 */ /* 0x001ff40003800000 */
[----:B------:R-:W-:-:S07]  /*1b30*/  MOV R10, 0x1b50 ;  /* 0x00001b50000a7802 */ /* 0x000fce0000000f00 */
[----:B------:R-:W-:Y:S05]  /*1b40*/  CALL.REL.NOINC `($__internal_3_$__cuda_sm3x_div_rn_noftz_f32_slowpath) ;  /* 0x0000000800ec7944 */ /* 0x000fea0003c00000 */
.L_x_289:
[----:B------:R-:W-:Y:S05]  /*1b50*/  BSYNC.RECONVERGENT B2 ;  /* 0x0000000000027941 */ /* 0x000fea0003800200 */
.L_x_288:
        /* <DEDUP_REMOVED lines=26> */
.L_x_291:
[----:B------:R-:W-:Y:S05]  /*1d00*/  BSYNC.RECONVERGENT B2 ;  /* 0x0000000000027941 */ /* 0x000fea0003800200 */
.L_x_290:
        /* <DEDUP_REMOVED lines=26> */
.L_x_293:
[----:B------:R-:W-:Y:S05]  /*1eb0*/  BSYNC.RECONVERGENT B2 ;  /* 0x0000000000027941 */ /* 0x000fea0003800200 */
.L_x_292:
        /* <DEDUP_REMOVED lines=11> */
.L_x_285:
[----:B------:R-:W-:-:S09]  /*1f70*/  ULOP3.LUT UP0, URZ, UR6, 0x3, URZ, 0xc0, !UPT ;  /* 0x0000000306ff7892 */ /* 0x000fd2000f80c0ff */
[----:B------:R-:W-:Y:S05]  /*1f80*/  BRA.U !UP0, `(.L_x_284) ;  /* 0x0000000508987547 */ /* 0x000fea000b800000 */
[----:B------:R-:W0:Y:S02]  /*1f90*/  LDC R2, c[0x0][0x394] ;  /* 0x0000e500ff027b82 */ /* 0x000e240000000800 */
[----:B0-----:R-:W-:-:S13]  /*1fa0*/  LOP3.LUT P0, RZ, R2, 0x3, RZ, 0xc0, !PT ;  /* 0x0000000302ff7812 */ /* 0x001fda000780c0ff */
[----:B------:R-:W-:Y:S05]  /*1fb0*/  @!P0 BRA `(.L_x_294) ;  /* 0x0000000400008947 */ /* 0x000fea0003800000 */
[----:B------:R-:W0:Y:S01]  /*1fc0*/  LDC.64 R4, c[0x0][0x380] ;  /* 0x0000e000ff047b82 */ /* 0x000e220000000a00 */
[----:B------:R-:W-:Y:S02]  /*1fd0*/  IADD3 R9, PT, PT, R6, UR5, RZ ;  /* 0x0000000506097c10 */ /* 0x000fe4000fffe0ff */
[----:B------:R-:W-:-:S03]  /*1fe0*/  IADD3 R2, PT, PT, R2, UR5, RZ ;  /* 0x0000000502027c10 */ /* 0x000fc6000fffe0ff */
[----:B0-----:R-:W-:-:S05]  /*1ff0*/  IMAD.WIDE R4, R9, 0x4, R4 ;  /* 0x0000000409047825 */ /* 0x001fca00078e0204 */
[----:B------:R-:W2:Y:S01]  /*2000*/  LDG.E R9, desc[UR12][R4.64] ;  /* 0x0000000c04097981 */ /* 0x000ea2000c1e1900 */
[----:B------:R-:W-:-:S05]  /*2010*/  LEA R13, R2, R1, 0x3 ;  /* 0x00000001020d7211 */ /* 0x000fca00078e18ff */
[----:B------:R-:W3:Y:S01]  /*2020*/  LDL.64 R14, [R13] ;  /* 0x000000000d0e7983 */ /* 0x000ee20000100a00 */
[----:B------:R-:W0:Y:S01]  /*2030*/  MUFU.RCP R10, R7 ;  /* 0x00000007000a7308 */ /* 0x000e220000001000 */
[----:B------:R-:W-:Y:S01]  /*2040*/  BSSY.RECONVERGENT B2, `(.L_x_295) ;  /* 0x000000e000027945 */ /* 0x000fe20003800200 */
[----:B0-----:R-:W-:Y:S01]  /*2050*/  FFMA R11, -R7, R10, 1 ;  /* 0x3f800000070b7423 */ /* 0x001fe2000000010a */
[----:B--2---:R-:W-:-:S04]  /*2060*/  FADD R2, R8, -R9 ;  /* 0x8000000908027221 */ /* 0x004fc80000000000 */
        /* <DEDUP_REMOVED lines=8> */
[----:B------:R-:W-:-:S07]  /*20f0*/  MOV R10, 0x2110 ;  /* 0x00002110000a7802 */ /* 0x000fce0000000f00 */
[----:B------:R-:W-:Y:S05]  /*2100*/  CALL.REL.NOINC `($__internal_3_$__cuda_sm3x_div_rn_noftz_f32_slowpath) ;  /* 0x00000004007c7944 */ /* 0x000fea0003c00000 */
[----:B------:R-:W-:-:S07]  /*2110*/  MOV R12, R2 ;  /* 0x00000002000c7202 */ /* 0x000fce0000000f00 */
.L_x_296:
[----:B------:R-:W-:Y:S05]  /*2120*/  BSYNC.RECONVERGENT B2 ;  /* 0x0000000000027941 */ /* 0x000fea0003800200 */
.L_x_295:
        /* <DEDUP_REMOVED lines=14> */
[----:B------:R-:W-:-:S04]  /*2210*/  FFMA R15, -R7, R22, 1 ;  /* 0x3f800000070f7423 */ /* 0x000fc80000000116 */
[----:B0-----:R-:W-:-:S05]  /*2220*/  FFMA R2, R22, R15, R22 ;  /* 0x0000000f16027223 */ /* 0x001fca0000000016 */
        /* <DEDUP_REMOVED lines=13> */
.L_x_298:
[----:B------:R-:W-:Y:S05]  /*2300*/  BSYNC.RECONVERGENT B2 ;  /* 0x0000000000027941 */ /* 0x000fea0003800200 */
.L_x_297:
        /* <DEDUP_REMOVED lines=11> */
.L_x_294:
[----:B------:R-:W0:Y:S02]  /*23c0*/  LDC R2, c[0x0][0x394] ;  /* 0x0000e500ff027b82 */ /* 0x000e240000000800 */
[----:B0-----:R-:W-:-:S13]  /*23d0*/  LOP3.LUT P0, RZ, R2, 0x1, RZ, 0xc0, !PT ;  /* 0x0000000102ff7812 */ /* 0x001fda000780c0ff */
[----:B------:R-:W-:Y:S05]  /*23e0*/  @P0 BRA `(.L_x_284) ;  /* 0x0000000000800947 */ /* 0x000fea0003800000 */
[----:B------:R-:W0:Y:S01]  /*23f0*/  LDC.64 R4, c[0x0][0x380] ;  /* 0x0000e000ff047b82 */ /* 0x000e220000000a00 */
[----:B------:R-:W-:Y:S02]  /*2400*/  IADD3 R9, PT, PT, R6, UR5, RZ ;  /* 0x0000000506097c10 */ /* 0x000fe4000fffe0ff */
[----:B------:R-:W-:-:S03]  /*2410*/  IADD3 R2, PT, PT, R2, UR5, RZ ;  /* 0x0000000502027c10 */ /* 0x000fc6000fffe0ff */
[----:B0-----:R-:W-:-:S06]  /*2420*/  IMAD.WIDE R4, R9, 0x4, R4 ;  /* 0x0000000409047825 */ /* 0x001fcc00078e0204 */
[----:B------:R-:W2:Y:S01]  /*2430*/  LDG.E R5, desc[UR12][R4.64] ;  /* 0x0000000c04057981 */ /* 0x000ea2000c1e1900 */
[----:B------:R-:W-:-:S06]  /*2440*/  LEA R10, R2, R1, 0x3 ;  /* 0x00000001020a7211 */ /* 0x000fcc00078e18ff */
[----:B------:R-:W3:Y:S01]  /*2450*/  LDL.64 R10, [R10] ;  /* 0x000000000a0a7983 */ /* 0x000ee20000100a00 */
[----:B------:R-:W0:Y:S01]  /*2460*/  MUFU.RCP R6, R7 ;  /* 0x0000000700067308 */ /* 0x000e220000001000 */
[----:B------:R-:W-:Y:S01]  /*2470*/  BSSY.RECONVERGENT B2, `(.L_x_299) ;  /* 0x000000d000027945 */ /* 0x000fe20003800200 */
[----:B0-----:R-:W-:Y:S01]  /*2480*/  FFMA R9, -R7, R6, 1 ;  /* 0x3f80000007097423 */ /* 0x001fe20000000106 */
[----:B--2---:R-:W-:-:S04]  /*2490*/  FADD R2, R8, -R5 ;  /* 0x8000000508027221 */ /* 0x004fc80000000000 */
        /* <DEDUP_REMOVED lines=10> */
.L_x_300:
[----:B------:R-:W-:Y:S05]  /*2540*/  BSYNC.RECONVERGENT B2 ;  /* 0x0000000000027941 */ /* 0x000fea0003800200 */
.L_x_299:
        /* <DEDUP_REMOVED lines=10> */
.L_x_284:
[----:B------:R-:W-:Y:S05]  /*25f0*/  @P2 BRA `(.L_x_301) ;  /* 0xffffffe000b02947 */ /* 0x000fea000383ffff */
.L_x_265:
        /* <DEDUP_REMOVED lines=12> */
[----:B-----5:R-:W-:Y:S05]  /*26c0*/  CALL.REL.NOINC `($__internal_3_$__cuda_sm3x_div_rn_noftz_f32_slowpath) ;  /* 0x00000000000c7944 */ /* 0x020fea0003c00000 */
.L_x_303:
[----:B------:R-:W-:Y:S05]  /*26d0*/  BSYNC.RECONVERGENT B2 ;  /* 0x0000000000027941 */ /* 0x000fea0003800200 */
.L_x_302:
[----:B------:R-:W-:Y:S01]  /*26e0*/  STG.E desc[UR12][R20.64], R2 ;  /* 0x0000000214007986 */ /* 0x000fe2000c10190c */
[----:B------:R-:W-:Y:S05]  /*26f0*/  EXIT ;  /* 0x000000000000794d */ /* 0x000fea0003800000 */
        .weak           $__internal_3_$__cuda_sm3x_div_rn_noftz_f32_slowpath
        .type           $__internal_3_$__cuda_sm3x_div_rn_noftz_f32_slowpath,@function
        .size           $__internal_3_$__cuda_sm3x_div_rn_noftz_f32_slowpath,(.L_x_358 - $__internal_3_$__cuda_sm3x_div_rn_noftz_f32_slowpath)
$__internal_3_$__cuda_sm3x_div_rn_noftz_f32_slowpath:
        /* <DEDUP_REMOVED lines=35> */
.L_x_305:
        /* <DEDUP_REMOVED lines=51> */
.L_x_312:
[----:B------:R-:W-:-:S04]  /*2c60*/  LOP3.LUT R2, R2, 0x80000000, RZ, 0xc0, !PT ;  /* 0x8000000002027812 */ /* 0x000fc800078ec0ff */
[----:B------:R-:W-:Y:S01]  /*2c70*/  LOP3.LUT R2, R2, 0x7f800000, RZ, 0xfc, !PT ;  /* 0x7f80000002027812 */ /* 0x000fe200078efcff */
[----:B------:R-:W-:Y:S06]  /*2c80*/  BRA `(.L_x_313) ;  /* 0x0000000000047947 */ /* 0x000fec0003800000 */
.L_x_311:
[----:B------:R-:W-:-:S07]  /*2c90*/  LEA R2, R31, R2, 0x17 ;  /* 0x000000021f027211 */ /* 0x000fce00078eb8ff */
.L_x_313:
[----:B------:R-:W-:Y:S05]  /*2ca0*/  BSYNC.RECONVERGENT B1 ;  /* 0x0000000000017941 */ /* 0x000fea0003800200 */
.L_x_310:
[----:B------:R-:W-:Y:S05]  /*2cb0*/  BRA `(.L_x_314) ;  /* 0x0000000000207947 */ /* 0x000fea0003800000 */
.L_x_309:
[----:B------:R-:W-:-:S04]  /*2cc0*/  LOP3.LUT R28, R28, 0x80000000, R31, 0x48, !PT ;  /* 0x800000001c1c7812 */ /* 0x000fc800078e481f */
[----:B------:R-:W-:Y:S01]  /*2cd0*/  LOP3.LUT R2, R28, 0x7f800000, RZ, 0xfc, !PT ;  /* 0x7f8000001c027812 */ /* 0x000fe200078efcff */
[----:B------:R-:W-:Y:S06]  /*2ce0*/  BRA `(.L_x_314) ;  /* 0x0000000000147947 */ /* 0x000fec0003800000 */
.L_x_308:
[----:B------:R-:W-:Y:S01]  /*2cf0*/  LOP3.LUT R2, R28, 0x80000000, R31, 0x48, !PT ;  /* 0x800000001c027812 */ /* 0x000fe200078e481f */
[----:B------:R-:W-:Y:S06]  /*2d00*/  BRA `(.L_x_314) ;  /* 0x00000000000c7947 */ /* 0x000fec0003800000 */
.L_x_307:
[----:B------:R-:W0:Y:S01]  /*2d10*/  MUFU.RSQ R2, -QNAN ;  /* 0xffc0000000027908 */ /* 0x000e220000001400 */
[----:B------:R-:W-:Y:S05]  /*2d20*/  BRA `(.L_x_314) ;  /* 0x0000000000047947 */ /* 0x000fea0003800000 */
.L_x_306:
[----:B------:R-:W-:-:S07]  /*2d30*/  FADD.FTZ R2, R31, R7 ;  /* 0x000000071f027221 */ /* 0x000fce0000010000 */
.L_x_314:
[----:B------:R-:W-:Y:S05]  /*2d40*/  BSYNC.RECONVERGENT B0 ;  /* 0x0000000000007941 */ /* 0x000fea0003800200 */
.L_x_304:
[----:B------:R-:W-:-:S04]  /*2d50*/  HFMA2 R11, -RZ, RZ, 0, 0 ;  /* 0x00000000ff0b7431 */ /* 0x000fc800000001ff */
[----:B0-----:R-:W-:Y:S05]  /*2d60*/  RET.REL.NODEC R10 `(_Z18d_bilateral_filterIfEvPT_iifi) ;  /* 0xffffffd00aa47950 */ /* 0x001fea0003c3ffff */
.L_x_315:
        /* <DEDUP_REMOVED lines=9> */
.L_x_358:


//--------------------- .text._Z11test_kernelIfEvPT_S1_S1_m --------------------------
	.section	.text._Z11test_kernelIfEvPT_S1_S1_m,"ax",@progbits
	.align	128
        .global         _Z11test_kernelIfEvPT_S1_S1_m
        .type           _Z11test_kernelIfEvPT_S1_S1_m,@function
        .size           _Z11test_kernelIfEvPT_S1_S1_m,(.L_x_405 - _Z11test_kernelIfEvPT_S1_S1_m)
        .other          _Z11test_kernelIfEvPT_S1_S1_m,@"STO_CUDA_ENTRY STV_DEFAULT"
_Z11test_kernelIfEvPT_S1_S1_m:
.text._Z11test_kernelIfEvPT_S1_S1_m:
        /* <DEDUP_REMOVED lines=14> */
[----:B------:R-:W-:Y:S01]  /*00e0*/  MOV R19, RZ ;  /* 0x000000ff00137202 */ /* 0x000fe20000000f00 */
[----:B------:R-:W1:Y:S01]  /*00f0*/  LDCU.64 UR8, c[0x0][0x358] ;  /* 0x00006b00ff0877ac */ /* 0x000e620008000a00 */
[----:B0-----:R-:W-:-:S07]  /*0100*/  IMAD R15, R15, UR6, RZ ;  /* 0x000000060f0f7c24 */ /* 0x001fce000f8e02ff */
.L_x_317:
        /* <DEDUP_REMOVED lines=11> */
[----:B------:R-:W2:Y:S01]  /*01c0*/  LDG.E R21, desc[UR8][R8.64+-0x8] ;  /* 0xfffff80808157981 */ /* 0x000ea2000c1e1900 */
[----:B------:R-:W-:-:S05]  /*01d0*/  IADD3.X R11, PT, PT, R12, R5, RZ, P0, P1 ;  /* 0x000000050c0b7210 */ /* 0x000fca00007e24ff */
[----:B------:R-:W2:Y:S02]  /*01e0*/  LDG.E R2, desc[UR8][R10.64+-0x4] ;  /* 0xfffffc080a027981 */ /* 0x000ea4000c1e1900 */
[----:B--2---:R-:W-:-:S04]  /*01f0*/  FFMA R2, R2, R21, R3 ;  /* 0x0000001502027223 */ /* 0x004fc80000000003 */
[----:B------:R-:W-:-:S04]  /*0200*/  FADD R14, R2, R19 ;  /* 0x00000013020e7221 */ /* 0x000fc80000000000 */
[----:B------:R-:W0:Y:S01]  /*0210*/  F2F.F64.F32 R18, R14 ;  /* 0x0000000e00127310 */ /* 0x000e220000201800 */
[----:B------:R-:W-:Y:S02]  /*0220*/  MOV R2, 0xcccccccd ;  /* 0xcccccccd00027802 */ /* 0x000fe40000000f00 */
[----:B------:R-:W-:Y:S01]  /*0230*/  MOV R3, 0x4010cccc ;  /* 0x4010cccc00037802 */ /* 0x000fe20000000f00 */
[----:B------:R-:W-:-:S05]  /*0240*/  FADD R16, R14, R14 ;  /* 0x0000000e0e107221 */ /* 0x000fca0000000000 */
[----:B0-----:R-:W-:Y:S01]  /*0250*/  DSETP.GT.AND P0, PT, R18, R2, PT ;  /* 0x000000021200722a */ /* 0x001fe20003f04000 */
[----:B------:R-:W-:-:S13]  /*0260*/  FADD R23, R14, -20 ;  /* 0xc1a000000e177421 */ /* 0x000fda0000000000 */
[----:B------:R-:W-:Y:S02]  /*0270*/  @!P0 FADD R23, -R21, R16 ;  /* 0x0000001015178221 */ /* 0x000fe40000000100 */
[----:B------:R-:W2:Y:S04]  /*0280*/  LDG.E R16, desc[UR8][R10.64] ;  /* 0x000000080a107981 */ /* 0x000ea8000c1e1900 */
[----:B------:R0:W-:Y:S04]  /*0290*/  STG.E desc[UR8][R10.64+-0x4], R23 ;  /* 0xfffffc170a007986 */ /* 0x0001e8000c101908 */
[----:B------:R-:W2:Y:S04]  /*02a0*/  LDG.E R21, desc[UR8][R8.64] ;  /* 0x0000000808157981 */ /* 0x000ea8000c1e1900 */
[----:B------:R-:W2:Y:S01]  /*02b0*/  LDG.E R19, desc[UR8][R6.64+0xc] ;  /* 0x00000c0806137981 */ /* 0x000ea2000c1e1900 */
[----:B------:R-:W-:Y:S01]  /*02c0*/  IADD3 R20, P2, PT, R8, 0x10, RZ ;  /* 0x0000001008147810 */ /* 0x000fe20007f5e0ff */
[----:B--2---:R-:W-:-:S04]  /*02d0*/  FFMA R16, R16, R21, R19 ;  /* 0x0000001510107223 */ /* 0x004fc80000000013 */
[----:B------:R-:W-:-:S04]  /*02e0*/  FADD R16, R23, R16 ;  /* 0x0000001017107221 */ /* 0x000fc80000000000 */
[----:B------:R-:W1:Y:S01]  /*02f0*/  F2F.F64.F32 R18, R16 ;  /* 0x0000001000127310 */ /* 0x000e620000201800 */
[C---:B------:R-:W-:Y:S01]  /*0300*/  FADD R14, R16.reuse, R16 ;  /* 0x00000010100e7221 */ /* 0x040fe20000000000 */
[----:B-1----:R-:W-:Y:S01]  /*0310*/  DSETP.GT.AND P0, PT, R18, R2, PT ;  /* 0x000000021200722a */ /* 0x002fe20003f04000 */
[----:B------:R-:W-:-:S13]  /*0320*/  FADD R19, R16, -20 ;  /* 0xc1a0000010137421 */ /* 0x000fda0000000000 */
[----:B------:R-:W-:-:S05]  /*0330*/  @!P0 FADD R19, -R21, R14 ;  /* 0x0000000e15138221 */ /* 0x000fca0000000100 */
[----:B------:R1:W-:Y:S01]  /*0340*/  STG.E desc[UR8][R10.64], R19 ;  /* 0x000000130a007986 */ /* 0x0003e2000c101908 */
[----:B------:R-:W-:Y:S02]  /*0350*/  IADD3 R0, P0, PT, R15, R0, RZ ;  /* 0x000000000f007210 */ /* 0x000fe40007f1e0ff */
[----:B------:R-:W-:Y:S02]  /*0360*/  IADD3 R21, P3, PT, R6, 0x18, RZ ;  /* 0x0000001806157810 */ /* 0x000fe40007f7e0ff */
[----:B------:R-:W-:Y:S02]  /*0370*/  IADD3.X R13, PT, PT, RZ, R13, RZ, P0, !PT ;  /* 0x0000000dff0d7210 */ /* 0x000fe400007fe4ff */
[----:B------:R-:W-:Y:S02]  /*0380*/  ISETP.GE.U32.AND P0, PT, R0, UR4, PT ;  /* 0x0000000400007c0c */ /* 0x000fe4000bf06070 */
[----:B------:R-:W-:Y:S02]  /*0390*/  IADD3 R18, P1, PT, R10, 0x8, RZ ;  /* 0x000000080a127810 */ /* 0x000fe40007f3e0ff */
[----:B------:R-:W-:-:S02]  /*03a0*/  ISETP.GE.U32.AND.EX P0, PT, R13, UR5, PT, P0 ;  /* 0x000000050d007c0c */ /* 0x000fc4000bf06100 */
[----:B------:R-:W-:Y:S02]  /*03b0*/  MOV R16, 0x2 ;  /* 0x0000000200107802 */ /* 0x000fe40000000f00 */
[----:B------:R-:W-:Y:S02]  /*03c0*/  MOV R14, RZ ;  /* 0x000000ff000e7202 */ /* 0x000fe40000000f00 */
[----:B------:R-:W-:Y:S02]  /*03d0*/  IADD3.X R22, PT, PT, RZ, R7, RZ, P3, !PT ;  /* 0x00000007ff167210 */ /* 0x000fe40001ffe4ff */
[----:B0-----:R-:W-:Y:S02]  /*03e0*/  IADD3.X R23, PT, PT, RZ, R9, RZ, P2, !PT ;  /* 0x00000009ff177210 */ /* 0x001fe400017fe4ff */
[----:B-1----:R-:W-:-:S07]  /*03f0*/  IADD3.X R25, PT, PT, RZ, R11, RZ, P1, !PT ;  /* 0x0000000bff197210 */ /* 0x002fce0000ffe4ff */
.L_x_316:
[----:B------:R-:W-:Y:S02]  /*0400*/  MOV R10, R20 ;  /* 0x00000014000a7202 */ /* 0x000fe40000000f00 */
[----:B------:R-:W-:Y:S02]  /*0410*/  MOV R11, R23 ;  /* 0x00000017000b7202 */ /* 0x000fe40000000f00 */
[----:B------:R-:W-:Y:S02]  /*0420*/  MOV R8, R21 ;  /* 0x0000001500087202 */ /* 0x000fe40000000f00 */
[----:B------:R-:W-:Y:S01]  /*0430*/  MOV R9, R22 ;  /* 0x0000001600097202 */ /* 0x000fe20000000f00 */
[----:B------:R-:W2:Y:S01]  /*0440*/  LDG.E R21, desc[UR8][R10.64+-0x8] ;  /* 0xfffff8080a157981 */ /* 0x000ea2000c1e1900 */
[----:B------:R-:W-:Y:S02]  /*0450*/  MOV R6, R18 ;  /* 0x0000001200067202 */ /* 0x000fe40000000f00 */
[----:B------:R-:W-:Y:S01]  /*0460*/  MOV R7, R25 ;  /* 0x0000001900077202 */ /* 0x000fe20000000f00 */
[----:B------:R-:W2:Y:S04]  /*0470*/  LDG.E R23, desc[UR8][R8.64] ;  /* 0x0000000808177981 */ /* 0x000ea8000c1e1900 */
[----:B------:R-:W2:Y:S02]  /*0480*/  LDG.E R18, desc[UR8][R6.64+-0x4] ;  /* 0xfffffc0806127981 */ /* 0x000ea4000c1e1900 */
[----:B--2---:R-:W-:-:S04]  /*0490*/  FFMA R18, R18, R21, R23 ;  /* 0x0000001512127223 */ /* 0x004fc80000000017 */
[----:B------:R-:W-:-:S04]  /*04a0*/  FADD R20, R18, R19 ;  /* 0x0000001312147221 */ /* 0x000fc80000000000 */
[----:B------:R-:W0:Y:S01]  /*04b0*/  F2F.F64.F32 R18, R20 ;  /* 0x0000001400127310 */ /* 0x000e220000201800 */
[C---:B------:R-:W-:Y:S01]  /*04c0*/  FADD R23, R20.reuse, -20 ;  /* 0xc1a0000014177421 */ /* 0x040fe20000000000 */
[----:B0-----:R-:W-:Y:S01]  /*04d0*/  DSETP.GT.AND P1, PT, R18, R2, PT ;  /* 0x000000021200722a */ /* 0x001fe20003f24000 */
[----:B------:R-:W-:-:S13]  /*04e0*/  FADD R18, R20, R20 ;  /* 0x0000001414127221 */ /* 0x000fda0000000000 */
[----:B------:R-:W-:Y:S02]  /*04f0*/  @!P1 FADD R23, -R21, R18 ;  /* 0x0000001215179221 */ /* 0x000fe40000000100 */
[----:B------:R-:W2:Y:S04]  /*0500*/  LDG.E R18, desc[UR8][R6.64] ;  /* 0x0000000806127981 */ /* 0x000ea8000c1e1900 */
[----:B------:R0:W-:Y:S04]  /*0510*/  STG.E desc[UR8][R6.64+-0x4], R23 ;  /* 0xfffffc1706007986 */ /* 0x0001e8000c101908 */
[----:B------:R-:W2:Y:S04]  /*0520*/  LDG.E R21, desc[UR8][R10.64] ;  /* 0x000000080a157981 */ /* 0x000ea8000c1e1900 */
[----:B------:R-:W2:Y:S02]  /*0530*/  LDG.E R19, desc[UR8][R8.64+0xc] ;  /* 0x00000c0808137981 */ /* 0x000ea4000c1e1900 */
[----:B--2---:R-:W-:-:S04]  /*0540*/  FFMA R18, R18, R21, R19 ;  /* 0x0000001512127223 */ /* 0x004fc80000000013 */
[----:B------:R-:W-:-:S04]  /*0550*/  FADD R22, R23, R18 ;  /* 0x0000001217167221 */ /* 0x000fc80000000000 */
[----:B------:R-:W1:Y:S01]  /*0560*/  F2F.F64.F32 R18, R22 ;  /* 0x0000001600127310 */ /* 0x000e620000201800 */
[C---:B------:R-:W-:Y:S01]  /*0570*/  FADD R25, R22.reuse, -20 ;  /* 0xc1a0000016197421 */ /* 0x040fe20000000000 */
[----:B-1----:R-:W-:Y:S01]  /*0580*/  DSETP.GT.AND P1, PT, R18, R2, PT ;  /* 0x000000021200722a */ /* 0x002fe20003f24000 */
        /* <DEDUP_REMOVED lines=8> */
[----:B------:R-:W2:Y:S01]  /*0610*/  F2F.F64.F32 R18, R20 ;  /* 0x0000001400127310 */ /* 0x000ea20000201800 */
[C---:B0-----:R-:W-:Y:S01]  /*0620*/  FADD R23, R20.reuse, -20 ;  /* 0xc1a0000014177421 */ /* 0x041fe20000000000 */
[----:B--2---:R-:W-:Y:S01]  /*0630*/  DSETP.GT.AND P1, PT, R18, R2, PT ;  /* 0x000000021200722a */ /* 0x004fe20003f24000 */
        /* <DEDUP_REMOVED lines=9> */
[C---:B-1----:R-:W-:Y:S01]  /*06d0*/  FADD R25, R22.reuse, -20 ;  /* 0xc1a0000016197421 */ /* 0x042fe20000000000 */
        /* <DEDUP_REMOVED lines=153> */
[----:B------:R-:W2:Y:S02]  /*1070*/  F2F.F64.F32 R18, R22 ;  /* 0x0000001600127310 */ /* 0x000ea40000201800 */
[----:B--2---:R-:W-:Y:S01]  /*1080*/  DSETP.GT.AND P1, PT, R18, R2, PT ;  /* 0x000000021200722a */ /* 0x004fe20003f24000 */
[C---:B------:R-:W-:Y:S01]  /*1090*/  FADD R18, R22.reuse, R22 ;  /* 0x0000001616127221 */ /* 0x040fe20000000000 */
[----:B------:R-:W-:-:S12]  /*10a0*/  FADD R19, R22, -20 ;  /* 0xc1a0000016137421 */ /* 0x000fd80000000000 */
[----:B------:R-:W-:Y:S01]  /*10b0*/  @!P1 FADD R19, -R21, R18 ;  /* 0x0000001215139221 */ /* 0x000fe20000000100 */
[----:B------:R-:W-:-:S04]  /*10c0*/  IADD3 R16, P1, PT, R16, 0x12, RZ ;  /* 0x0000001210107810 */ /* 0x000fc80007f3e0ff */
[----:B------:R2:W-:Y:S01]  /*10d0*/  STG.E desc[UR8][R6.64+0x40], R19 ;  /* 0x0000401306007986 */ /* 0x0005e2000c101908 */
[----:B------:R-:W-:Y:S02]  /*10e0*/  IADD3.X R14, PT, PT, RZ, R14, RZ, P1, !PT ;  /* 0x0000000eff0e7210 */ /* 0x000fe40000ffe4ff */
[----:B------:R-:W-:-:S04]  /*10f0*/  ISETP.NE.U32.AND P1, PT, R16, 0xa6a, PT ;  /* 0x00000a6a1000780c */ /* 0x000fc80003f25070 */
[----:B------:R-:W-:Y:S02]  /*1100*/  ISETP.NE.AND.EX P1, PT, R14, RZ, PT, P1 ;  /* 0x000000ff0e00720c */ /* 0x000fe40003f25310 */
[----:B------:R-:W-:Y:S02]  /*1110*/  IADD3 R18, P2, PT, R6, 0x48, RZ ;  /* 0x0000004806127810 */ /* 0x000fe40007f5e0ff */
[----:B------:R-:W-:Y:S02]  /*1120*/  IADD3 R21, P4, PT, R8, 0xd8, RZ ;  /* 0x000000d808157810 */ /* 0x000fe40007f9e0ff */
[----:B-1----:R-:W-:Y:S02]  /*1130*/  IADD3.X R25, PT, PT, RZ, R7, RZ, P2, !PT ;  /* 0x00000007ff197210 */ /* 0x002fe400017fe4ff */
[----:B0-----:R-:W-:Y:S02]  /*1140*/  IADD3.X R23, PT, PT, RZ, R11, RZ, P3, !PT ;  /* 0x0000000bff177210 */ /* 0x001fe40001ffe4ff */
[----:B------:R-:W-:-:S03]  /*1150*/  IADD3.X R22, PT, PT, RZ, R9, RZ, P4, !PT ;  /* 0x00000009ff167210 */ /* 0x000fc600027fe4ff */
[----:B--2---:R-:W-:Y:S05]  /*1160*/  @P1 BRA `(.L_x_316) ;  /* 0xfffffff000a41947 */ /* 0x004fea000383ffff */
[----:B------:R-:W-:-:S04]  /*1170*/  IADD3 R4, P1, PT, R17, R4, RZ ;  /* 0x0000000411047210 */ /* 0x000fc80007f3e0ff */
[----:B------:R-:W-:-:S05]  /*1180*/  IADD3.X R5, PT, PT, R12, R5, RZ, P1, !PT ;  /* 0x000000050c057210 */ /* 0x000fca0000ffe4ff */
[----:B------:R0:W-:Y:S01]  /*1190*/  STG.E desc[UR8][R4.64], R19 ;  /* 0x0000001304007986 */ /* 0x0001e2000c101908 */
[----:B------:R-:W-:Y:S05]  /*11a0*/  @!P0 BRA `(.L_x_317) ;  /* 0xffffffec00d88947 */ /* 0x000fea000383ffff */
[----:B------:R-:W-:Y:S05]  /*11b0*/  EXIT ;  /* 0x000000000000794d */ /* 0x000fea0003800000 */
.L_x_318:
        /* <DEDUP_REMOVED lines=12> */
.L_x_405:


//--------------------- .text._Z27multiply_add_kernel_defaultIfEvPT_m --------------------------
	.section	.text._Z27multiply_add_kernel_defaultIfEvPT_m,"ax",@progbits
	.align	128
        .global         _Z27multiply_add_kernel_defaultIfEvPT_m
        .type           _Z27multiply_add_kernel_defaultIfEvPT_m,@function
        .size           _Z27multiply_add_kernel_defaultIfEvPT_m,(.L_x_406 - _Z27multiply_add_kernel_defaultIfEvPT_m)
        .other          _Z27multiply_add_kernel_defaultIfEvPT_m,@"STO_CUDA_ENTRY STV_DEFAULT"
_Z27multiply_add_kernel_defaultIfEvPT_m:
.text._Z27multiply_add_kernel_defaultIfEvPT_m:
        /* <DEDUP_REMOVED lines=16> */
.L_x_320:
[----:B0-----:R-:W0:Y:S02]  /*0100*/  LDCU.64 UR6, c[0x0][0x380] ;  /* 0x00007000ff0677ac */ /* 0x001e240008000a00 */
[----:B0-----:R-:W-:-:S04]  /*0110*/  LEA R12, P0, R0, UR6, 0x2 ;  /* 0x00000006000c7c11 */ /* 0x001fc8000f8010ff */
[----:B------:R-:W-:-:S05]  /*0120*/  LEA.HI.X R13, R0, UR7, R2, 0x2, P0 ;  /* 0x00000007000d7c11 */ /* 0x000fca00080f1402 */
[----:B-1----:R-:W2:Y:S04]  /*0130*/  LDG.E R14, desc[UR8][R12.64] ;  /* 0x000000080c0e7981 */ /* 0x002ea8000c1e1900 */
[----:B------:R-:W3:Y:S04]  /*0140*/  LDG.E R16, desc[UR8][R12.64+0x8] ;  /* 0x000008080c107981 */ /* 0x000ee8000c1e1900 */
[----:B------:R0:W5:Y:S01]  /*0150*/  LDG.E R4, desc[UR8][R12.64+0x4] ;  /* 0x000004080c047981 */ /* 0x000162000c1e1900 */
[----:B------:R-:W-:Y:S01]  /*0160*/  IADD3 R0, P0, PT, R3, R0, RZ ;  /* 0x0000000003007210 */ /* 0x000fe20007f1e0ff */
[----:B------:R-:W-:-:S02]  /*0170*/  IMAD.MOV.U32 R6, RZ, RZ, RZ ;  /* 0x000000ffff067224 */ /* 0x000fc400078e00ff */
[----:B------:R-:W-:Y:S01]  /*0180*/  IMAD.MOV.U32 R5, RZ, RZ, RZ ;  /* 0x000000ffff057224 */ /* 0x000fe200078e00ff */
[----:B------:R-:W-:Y:S02]  /*0190*/  IADD3.X R2, PT, PT, RZ, R2, RZ, P0, !PT ;  /* 0x00000002ff027210 */ /* 0x000fe400007fe4ff */
[----:B------:R-:W-:-:S04]  /*01a0*/  ISETP.GE.U32.AND P0, PT, R0, UR4, PT ;  /* 0x0000000400007c0c */ /* 0x000fc8000bf06070 */
[----:B------:R-:W-:Y:S01]  /*01b0*/  ISETP.GE.U32.AND.EX P0, PT, R2, UR5, PT, P0 ;  /* 0x0000000502007c0c */ /* 0x000fe2000bf06100 */
[----:B--2---:R-:W1:Y:S08]  /*01c0*/  F2F.F64.F32 R14, R14 ;  /* 0x0000000e000e7310 */ /* 0x004e700000201800 */
[----:B0--3--:R-:W2:Y:S04]  /*01d0*/  F2F.F64.F32 R16, R16 ;  /* 0x0000001000107310 */ /* 0x009ea80000201800 */
.L_x_319:
        /* <DEDUP_REMOVED lines=14> */
[----:B------:R0:W1:Y:S04]  /*02c0*/  I2F.U64 R26, R28 ;  /* 0x0000001c001a7312 */ /* 0x0000680000301000 */
[----:B------:R-:W-:Y:S01]  /*02d0*/  IMAD.X R19, RZ, RZ, R5, P1 ;  /* 0x000000ffff137224 */ /* 0x000fe200008e0605 */
[----:B---3--:R-:W-:-:S03]  /*02e0*/  IADD3 R10, P1, PT, R6, 0x6, RZ ;  /* 0x00000006060a7810 */ /* 0x008fc60007f3e0ff */
[----:B------:R3:W2:Y:S01]  /*02f0*/  I2F.U64 R25, R18 ;  /* 0x0000001200197312 */ /* 0x0006a20000301000 */
[----:B------:R-:W-:Y:S01]  /*0300*/  IADD3.X R11, PT, PT, RZ, R5, RZ, P1, !PT ;  /* 0x00000005ff0b7210 */ /* 0x000fe20000ffe4ff */
[C---:B0----5:R-:W-:Y:S01]  /*0310*/  FFMA R28, R4.reuse, R20, 2.2999999523162841797 ;  /* 0x40133333041c7423 */ /* 0x061fe20000000014 */
[C---:B----4-:R-:W-:Y:S01]  /*0320*/  FFMA R29, R4.reuse, R27, 2.2999999523162841797 ;  /* 0x40133333041d7423 */ /* 0x050fe2000000001b */
[----:B-1----:R-:W-:-:S04]  /*0330*/  FFMA R26, R4, R26, 2.2999999523162841797 ;  /* 0x40133333041a7423 */ /* 0x002fc8000000001a */
[----:B------:R0:W1:Y:S01]  /*0340*/  I2F.U64 R7, R10 ;  /* 0x0000000a00077312 */ /* 0x0000620000301000 */
[----:B---3--:R-:W-:-:S05]  /*0350*/  IADD3 R18, P1, PT, R6, 0x7, RZ ;  /* 0x0000000706127810 */ /* 0x008fca0007f3e0ff */
[----:B------:R-:W-:Y:S02]  /*0360*/  IMAD.X R19, RZ, RZ, R5, P1 ;  /* 0x000000ffff137224 */ /* 0x000fe400008e0605 */
[----:B------:R-:W3:Y:S01]  /*0370*/  F2F.F64.F32 R20, R28 ;  /* 0x0000001c00147310 */ /* 0x000ee20000201800 */
[----:B--2---:R-:W-:Y:S01]  /*0380*/  FFMA R25, R4, R25, 2.2999999523162841797 ;  /* 0x4013333304197423 */ /* 0x004fe20000000019 */
[----:B0-----:R-:W-:-:S04]  /*0390*/  IADD3 R10, P1, PT, R6, 0x8, RZ ;  /* 0x00000008060a7810 */ /* 0x001fc80007f3e0ff */
[----:B------:R-:W-:Y:S01]  /*03a0*/  IADD3.X R11, PT, PT, RZ, R5, RZ, P1, !PT ;  /* 0x00000005ff0b7210 */ /* 0x000fe20000ffe4ff */
[----:B-1----:R-:W-:Y:S01]  /*03b0*/  FFMA R7, R4, R7, 2.2999999523162841797 ;  /* 0x4013333304077423 */ /* 0x002fe20000000007 */
        /* <DEDUP_REMOVED lines=88> */
[----:B------:R-:W0:Y:S02]  /*0940*/  F2F.F32.F64 R15, R14 ;  /* 0x0000000e000f7310 */ /* 0x000e240000301000 */
[----:B0-----:R0:W-:Y:S01]  /*0950*/  STG.E desc[UR8][R12.64], R15 ;  /* 0x0000000f0c007986 */ /* 0x0011e2000c101908 */
[----:B------:R-:W-:Y:S05]  /*0960*/  @!P0 BRA `(.L_x_320) ;  /* 0xfffffff400e48947 */ /* 0x000fea000383ffff */
[----:B------:R-:W-:Y:S05]  /*0970*/  EXIT ;  /* 0x000000000000794d */ /* 0x000fea0003800000 */
.L_x_321:
        /* <DEDUP_REMOVED lines=16> */
.L_x_406:


//--------------------- .text._Z24multiply_add_kernel_iterIfEvPT_m --------------------------
	.section	.text._Z24multiply_add_kernel_iterIfEvPT_m,"ax",@progbits
	.align	128
        .global         _Z24multiply_add_kernel_iterIfEvPT_m
        .type           _Z24multiply_add_kernel_iterIfEvPT_m,@function
        .size           _Z24multiply_add_kernel_iterIfEvPT_m,(.L_x_407 - _Z24multiply_add_kernel_iterIfEvPT_m)
        .other          _Z24multiply_add_kernel_iterIfEvPT_m,@"STO_CUDA_ENTRY STV_DEFAULT"
_Z24multiply_add_kernel_iterIfEvPT_m:
.text._Z24multiply_add_kernel_iterIfEvPT_m:
        /* <DEDUP_REMOVED lines=17> */
.L_x_323:
[----:B0-----:R-:W0:Y:S02]  /*0110*/  LDCU.64 UR6, c[0x0][0x380] ;  /* 0x00007000ff0677ac */ /* 0x001e240008000a00 */
[----:B0-----:R-:W-:-:S04]  /*0120*/  LEA R2, P0, R13, UR6, 0x2 ;  /* 0x000000060d027c11 */ /* 0x001fc8000f8010ff */
[----:B------:R-:W-:-:S05]  /*0130*/  LEA.HI.X R3, R13, UR7, R14, 0x2, P0 ;  /* 0x000000070d037c11 */ /* 0x000fca00080f140e */
[----:B-1----:R-:W2:Y:S04]  /*0140*/  LDG.E R4, desc[UR8][R2.64] ;  /* 0x0000000802047981 */ /* 0x002ea8000c1e1900 */
[----:B------:R-:W3:Y:S04]  /*0150*/  LDG.E R10, desc[UR8][R2.64+0x8] ;  /* 0x00000808020a7981 */ /* 0x000ee8000c1e1900 */
[----:B------:R0:W5:Y:S01]  /*0160*/  LDG.E R15, desc[UR8][R2.64+0x4] ;  /* 0x00000408020f7981 */ /* 0x000162000c1e1900 */
[----:B------:R-:W-:Y:S02]  /*0170*/  IADD3 R13, P0, PT, R0, R13, RZ ;  /* 0x0000000d000d7210 */ /* 0x000fe40007f1e0ff */
[----:B------:R-:W-:-:S03]  /*0180*/  CS2R R8, SRZ ;  /* 0x0000000000087805 */ /* 0x000fc6000001ff00 */
[----:B------:R-:W-:Y:S01]  /*0190*/  IMAD.X R14, RZ, RZ, R14, P0 ;  /* 0x000000ffff0e7224 */ /* 0x000fe200000e060e */
[----:B------:R-:W-:-:S04]  /*01a0*/  ISETP.GE.U32.AND P0, PT, R13, UR4, PT ;  /* 0x000000040d007c0c */ /* 0x000fc8000bf06070 */
[----:B------:R-:W-:Y:S01]  /*01b0*/  ISETP.GE.U32.AND.EX P0, PT, R14, UR5, PT, P0 ;  /* 0x000000050e007c0c */ /* 0x000fe2000bf06100 */
[----:B--2---:R-:W1:Y:S08]  /*01c0*/  F2F.F64.F32 R4, R4 ;  /* 0x0000000400047310 */ /* 0x004e700000201800 */
[----:B0--3--:R-:W2:Y:S04]  /*01d0*/  F2F.F64.F32 R10, R10 ;  /* 0x0000000a000a7310 */ /* 0x009ea80000201800 */
.L_x_322:
[----:B------:R0:W3:Y:S01]  /*01e0*/  I2F.U64 R6, R8 ;  /* 0x0000000800067312 */ /* 0x0000e20000301000 */
[----:B------:R-:W-:Y:S01]  /*01f0*/  UMOV UR6, 0xc0000000 ;  /* 0xc000000000067882 */ /* 0x000fe20000000000 */
[----:B------:R-:W-:Y:S01]  /*0200*/  UMOV UR7, 0x3ff4cccc ;  /* 0x3ff4cccc00077882 */ /* 0x000fe20000000000 */
[----:B0-----:R-:W-:Y:S01]  /*0210*/  IADD3 R8, P1, PT, R8, 0x1, RZ ;  /* 0x0000000108087810 */ /* 0x001fe20007f3e0ff */
[----:B---3-5:R-:W-:-:S04]  /*0220*/  FFMA R12, R15, R6, 2.2999999523162841797 ;  /* 0x401333330f0c7423 */ /* 0x028fc80000000006 */
[----:B------:R-:W-:Y:S01]  /*0230*/  IMAD.X R9, RZ, RZ, R9, P1 ;  /* 0x000000ffff097224 */ /* 0x000fe200008e0609 */
[----:B------:R-:W-:Y:S01]  /*0240*/  ISETP.NE.U32.AND P1, PT, R8, 0x1f40, PT ;  /* 0x00001f400800780c */ /* 0x000fe20003f25070 */
[----:B------:R-:W2:Y:S03]  /*0250*/  F2F.F64.F32 R6, R12 ;  /* 0x0000000c00067310 */ /* 0x000ea60000201800 */
[----:B------:R-:W-:Y:S01]  /*0260*/  ISETP.NE.AND.EX P1, PT, R9, RZ, PT, P1 ;  /* 0x000000ff0900720c */ /* 0x000fe20003f25310 */
[----:B--2---:R-:W-:-:S08]  /*0270*/  DFMA R6, R10, UR6, R6 ;  /* 0x000000060a067c2b */ /* 0x004fd00008000006 */
[----:B-1----:R-:W-:-:S04]  /*0280*/  DADD R4, R6, R4 ;  /* 0x0000000006047229 */ /* 0x002fc80000000004 */
[----:B------:R-:W-:Y:S07]  /*0290*/  @P1 BRA `(.L_x_322) ;  /* 0xfffffffc00d01947 */ /* 0x000fee000383ffff */
[----:B------:R-:W0:Y:S02]  /*02a0*/  F2F.F32.F64 R5, R4 ;  /* 0x0000000400057310 */ /* 0x000e240000301000 */
[----:B0-----:R0:W-:Y:S01]  /*02b0*/  STG.E desc[UR8][R2.64], R5 ;  /* 0x0000000502007986 */ /* 0x0011e2000c101908 */
[----:B------:R-:W-:Y:S05]  /*02c0*/  @!P0 BRA `(.L_x_323) ;  /* 0xfffffffc00908947 */ /* 0x000fea000383ffff */
[----:B------:R-:W-:Y:S05]  /*02d0*/  EXIT ;  /* 0x000000000000794d */ /* 0x000fea0003800000 */
.L_x_324:
        /* <DEDUP_REMOVED lines=10> */
.L_x_407:


//--------------------- .text._Z14iterate_kernelIfEvPT_mb --------------------------
	.section	.text._Z14iterate_kernelIfEvPT_mb,"ax",@progbits
	.align	128
        .global         _Z14iterate_kernelIfEvPT_mb
        .type           _Z14iterate_kernelIfEvPT_mb,@function
        .size           _Z14iterate_kernelIfEvPT_mb,(.L_x_408 - _Z14iterate_kernelIfEvPT_mb)
        .other          _Z14iterate_kernelIfEvPT_mb,@"STO_CUDA_ENTRY STV_DEFAULT"
_Z14iterate_kernelIfEvPT_mb:
.text._Z14iterate_kernelIfEvPT_mb:
        /* <DEDUP_REMOVED lines=17> */
.L_x_327:
        /* <DEDUP_REMOVED lines=9> */
.L_x_326:
[----:B------:R-:W-:Y:S01]  /*01a0*/  IADD3 R8, P1, PT, R8, 0x1, RZ ;  /* 0x0000000108087810 */ /* 0x000fe20007f3e0ff */
[----:B------:R-:W-:Y:S02]  /*01b0*/  IMAD.MOV.U32 R9, RZ, RZ, RZ ;  /* 0x000000ffff097224 */ /* 0x000fe400078e00ff */
[----:B------:R-:W-:Y:S02]  /*01c0*/  IMAD.MOV.U32 R11, RZ, RZ, RZ ;  /* 0x000000ffff0b7224 */ /* 0x000fe400078e00ff */
[----:B------:R-:W-:Y:S01]  /*01d0*/  IMAD.X R10, RZ, RZ, R10, P1 ;  /* 0x000000ffff0a7224 */ /* 0x000fe200008e060a */
[----:B------:R-:W-:-:S04]  /*01e0*/  ISETP.NE.U32.AND P1, PT, R8, 0xa, PT ;  /* 0x0000000a0800780c */ /* 0x000fc80003f25070 */
[----:B------:R-:W-:-:S13]  /*01f0*/  ISETP.NE.AND.EX P1, PT, R10, RZ, PT, P1 ;  /* 0x000000ff0a00720c */ /* 0x000fda0003f25310 */
.L_x_325:
[----:B------:R-:W-:-:S05]  /*0200*/  IADD3 R2, P2, PT, R9, R4, RZ ;  /* 0x0000000409027210 */ /* 0x000fca0007f5e0ff */
[----:B------:R-:W-:-:S05]  /*0210*/  IMAD.X R3, R11, 0x1, R5, P2 ;  /* 0x000000010b037824 */ /* 0x000fca00010e0605 */
[----:B-1----:R-:W2:Y:S01]  /*0220*/  LDG.E R2, desc[UR8][R2.64] ;  /* 0x0000000802027981 */ /* 0x002ea2000c1e1900 */
[----:B------:R-:W-:-:S04]  /*0230*/  IADD3 R9, P4, PT, R9, 0x4, RZ ;  /* 0x0000000409097810 */ /* 0x000fc80007f9e0ff */
[----:B------:R-:W-:Y:S01]  /*0240*/  ISETP.NE.U32.AND P2, PT, R9, 0x7d00, PT ;  /* 0x00007d000900780c */ /* 0x000fe20003f45070 */
[----:B------:R-:W-:-:S05]  /*0250*/  IMAD.X R11, RZ, RZ, R11, P4 ;  /* 0x000000ffff0b7224 */ /* 0x000fca00020e060b */
[----:B------:R-:W-:Y:S02]  /*0260*/  ISETP.NE.AND.EX P2, PT, R11, RZ, PT, P2 ;  /* 0x000000ff0b00720c */ /* 0x000fe40003f45320 */
[----:B--2---:R-:W-:-:S13]  /*0270*/  FSETP.GT.AND P3, PT, R2, 0.5, PT ;  /* 0x3f0000000200780b */ /* 0x004fda0003f64000 */
[----:B------:R-:W-:Y:S01]  /*0280*/  @P3 FADD R7, R2, R7 ;  /* 0x0000000702073221 */ /* 0x000fe20000000000 */
[----:B------:R-:W-:Y:S06]  /*0290*/  @P2 BRA `(.L_x_325) ;  /* 0xfffffffc00d82947 */ /* 0x000fec000383ffff */
[----:B------:R-:W-:Y:S05]  /*02a0*/  @P1 BRA `(.L_x_326) ;  /* 0xfffffffc00bc1947 */ /* 0x000fea000383ffff */
[----:B------:R0:W-:Y:S01]  /*02b0*/  STG.E desc[UR8][R4.64], R7 ;  /* 0x0000000704007986 */ /* 0x0001e2000c101908 */
[----:B------:R-:W-:Y:S05]  /*02c0*/  @!P0 BRA `(.L_x_327) ;  /* 0xfffffffc00908947 */ /* 0x000fea000383ffff */
[----:B------:R-:W-:Y:S05]  /*02d0*/  EXIT ;  /* 0x000000000000794d */ /* 0x000fea0003800000 */
.L_x_328:
        /* <DEDUP_REMOVED lines=10> */
.L_x_408:


//--------------------- .text._Z20multiply_add_kernel2IfEvPT_m --------------------------
	.section	.text._Z20multiply_add_kernel2IfEvPT_m,"ax",@progbits
	.align	128
        .global         _Z20multiply_add_kernel2IfEvPT_m
        .type           _Z20multiply_add_kernel2IfEvPT_m,@function
        .size           _Z20multiply_add_kernel2IfEvPT_m,(.L_x_409 - _Z20multiply_add_kernel2IfEvPT_m)
        .other          _Z20multiply_add_kernel2IfEvPT_m,@"STO_CUDA_ENTRY STV_DEFAULT"
_Z20multiply_add_kernel2IfEvPT_m:
.text._Z20multiply_add_kernel2IfEvPT_m:
        /* <DEDUP_REMOVED lines=16> */
.L_x_330:
[----:B0-----:R-:W0:Y:S02]  /*0100*/  LDCU.64 UR6, c[0x0][0x380] ;  /* 0x00007000ff0677ac */ /* 0x001e240008000a00 */
[----:B0-----:R-:W-:-:S04]  /*0110*/  LEA R10, P0, R0, UR6, 0x2 ;  /* 0x00000006000a7c11 */ /* 0x001fc8000f8010ff */
[----:B------:R-:W-:-:S05]  /*0120*/  LEA.HI.X R11, R0, UR7, R2, 0x2, P0 ;  /* 0x00000007000b7c11 */ /* 0x000fca00080f1402 */
[----:B-1----:R-:W2:Y:S04]  /*0130*/  LDG.E R16, desc[UR8][R10.64] ;  /* 0x000000080a107981 */ /* 0x002ea8000c1e1900 */
[----:B------:R-:W3:Y:S04]  /*0140*/  LDG.E R12, desc[UR8][R10.64+0x8] ;  /* 0x000008080a0c7981 */ /* 0x000ee8000c1e1900 */
[----:B------:R0:W5:Y:S01]  /*0150*/  LDG.E R4, desc[UR8][R10.64+0x4] ;  /* 0x000004080a047981 */ /* 0x000162000c1e1900 */
[----:B------:R-:W-:Y:S02]  /*0160*/  IADD3 R0, P0, PT, R3, R0, RZ ;  /* 0x0000000003007210 */ /* 0x000fe40007f1e0ff */
[----:B------:R-:W-:-:S02]  /*0170*/  CS2R R6, SRZ ;  /* 0x0000000000067805 */ /* 0x000fc4000001ff00 */
[----:B------:R-:W-:Y:S02]  /*0180*/  IADD3.X R2, PT, PT, RZ, R2, RZ, P0, !PT ;  /* 0x00000002ff027210 */ /* 0x000fe400007fe4ff */
[----:B------:R-:W-:-:S04]  /*0190*/  ISETP.GE.U32.AND P0, PT, R0, UR4, PT ;  /* 0x0000000400007c0c */ /* 0x000fc8000bf06070 */
[----:B------:R-:W-:Y:S01]  /*01a0*/  ISETP.GE.U32.AND.EX P0, PT, R2, UR5, PT, P0 ;  /* 0x0000000502007c0c */ /* 0x000fe2000bf06100 */
[----:B--2---:R-:W1:Y:S08]  /*01b0*/  F2F.F64.F32 R16, R16 ;  /* 0x0000001000107310 */ /* 0x004e700000201800 */
[----:B0--3--:R-:W2:Y:S04]  /*01c0*/  F2F.F64.F32 R12, R12 ;  /* 0x0000000c000c7310 */ /* 0x009ea80000201800 */
.L_x_329:
        /* <DEDUP_REMOVED lines=19> */
[----:B0----5:R-:W-:-:S03]  /*0300*/  FFMA R22, R4, R29, 2.2999999523162841797 ;  /* 0x4013333304167423 */ /* 0x021fc6000000001d */
[----:B------:R-:W-:Y:S01]  /*0310*/  IMAD.X R15, RZ, RZ, R6, P1 ;  /* 0x000000ffff0f7224 */ /* 0x000fe200008e0606 */
[----:B------:R-:W-:-:S03]  /*0320*/  IADD3 R8, P1, PT, R7, 0x7, RZ ;  /* 0x0000000707087810 */ /* 0x000fc60007f3e0ff */
[----:B------:R0:W-:Y:S01]  /*0330*/  I2F.U64 R23, R14 ;  /* 0x0000000e00177312 */ /* 0x0001e20000301000 */
[----:B------:R-:W-:-:S07]  /*0340*/  IADD3.X R9, PT, PT, RZ, R6, RZ, P1, !PT ;  /* 0x00000006ff097210 */ /* 0x000fce0000ffe4ff */
[----:B------:R-:W3:Y:S01]  /*0350*/  I2F.U64 R21, R8 ;  /* 0x0000000800157312 */ /* 0x000ee20000301000 */
[----:B0-----:R-:W-:-:S05]  /*0360*/  IADD3 R14, P1, PT, R7, 0x8, RZ ;  /* 0x00000008070e7810 */ /* 0x001fca0007f3e0ff */
[----:B------:R-:W-:Y:S02]  /*0370*/  IMAD.X R15, RZ, RZ, R6, P1 ;  /* 0x000000ffff0f7224 */ /* 0x000fe400008e0606 */
[----:B------:R0:W2:Y:S01]  /*0380*/  F2F.F64.F32 R8, R22 ;  /* 0x0000001600087310 */ /* 0x0000a20000201800 */
[----:B------:R-:W-:-:S05]  /*0390*/  IADD3 R28, P1, PT, R7, 0x9, RZ ;  /* 0x00000009071c7810 */ /* 0x000fca0007f3e0ff */
[----:B------:R-:W-:Y:S02]  /*03a0*/  IMAD.X R29, RZ, RZ, R6, P1 ;  /* 0x000000ffff1d7224 */ /* 0x000fe400008e0606 */
[C---:B---3--:R-:W-:Y:S01]  /*03b0*/  FFMA R21, R4.reuse, R21, 2.2999999523162841797 ;  /* 0x4013333304157423 */ /* 0x048fe20000000015 */
[----:B------:R3:W4:Y:S01]  /*03c0*/  I2F.U64 R24, R24 ;  /* 0x0000001800187312 */ /* 0x0007220000301000 */
[----:B0-----:R-:W-:Y:S01]  /*03d0*/  FFMA R22, R4, R18, 2.2999999523162841797 ;  /* 0x4013333304167423 */ /* 0x001fe20000000012 */
[----:B--2---:R-:W-:-:S06]  /*03e0*/  DFMA R8, R12, UR6, R8 ;  /* 0x000000060c087c2b */ /* 0x004fcc0008000008 */
[----:B------:R-:W-:Y:S01]  /*03f0*/  I2F.U64 R20, R14 ;  /* 0x0000000e00147312 */ /* 0x000fe20000301000 */
[----:B---3--:R-:W-:Y:S01]  /*0400*/  FFMA R25, R4, R5, 2.2999999523162841797 ;  /* 0x4013333304197423 */ /* 0x008fe20000000005 */
[----:B-1----:R-:W-:-:S06]  /*0410*/  DADD R8, R8, R16 ;  /* 0x0000000008087229 */ /* 0x002fcc0000000010 */
        /* <DEDUP_REMOVED lines=422> */
.L_x_331:
        /* <DEDUP_REMOVED lines=16> */
.L_x_409:


//--------------------- .text._Z21runJacobiCUDA_kernel2IfEviPT_S1_ --------------------------
	.section	.text._Z21runJacobiCUDA_kernel2IfEviPT_S1_,"ax",@progbits
	.align	128
        .global         _Z21runJacobiCUDA_kernel2IfEviPT_S1_
        .type           _Z21runJacobiCUDA_kernel2IfEviPT_S1_,@function
        .size           _Z21runJacobiCUDA_kernel2IfEviPT_S1_,(.L_x_410 - _Z21runJacobiCUDA_kernel2IfEviPT_S1_)
        .other          _Z21runJacobiCUDA_kernel2IfEviPT_S1_,@"STO_CUDA_ENTRY STV_DEFAULT"
_Z21runJacobiCUDA_kernel2IfEviPT_S1_:
.text._Z21runJacobiCUDA_kernel2IfEviPT_S1_:
        /* <DEDUP_REMOVED lines=18> */
.L_x_332:
        /* <DEDUP_REMOVED lines=14> */
.L_x_410:


//--------------------- .text._Z21runJacobiCUDA_kernel1IfEviPT_S1_ --------------------------
	.section	.text._Z21runJacobiCUDA_kernel1IfEviPT_S1_,"ax",@progbits
	.align	128
        .global         _Z21runJacobiCUDA_kernel1IfEviPT_S1_
        .type           _Z21runJacobiCUDA_kernel1IfEviPT_S1_,@function
        .size           _Z21runJacobiCUDA_kernel1IfEviPT_S1_,(.L_x_411 - _Z21runJacobiCUDA_kernel1IfEviPT_S1_)
        .other          _Z21runJacobiCUDA_kernel1IfEviPT_S1_,@"STO_CUDA_ENTRY STV_DEFAULT"
_Z21runJacobiCUDA_kernel1IfEviPT_S1_:
.text._Z21runJacobiCUDA_kernel1IfEviPT_S1_:
        /* <DEDUP_REMOVED lines=18> */
[----:B------:R-:W4:Y:S01]  /*0120*/  LDG.E R0, desc[UR4][R4.64+0x4] ;  /* 0x0000040404007981 */ /* 0x000f22000c1e1900 */
[----:B--2---:R-:W-:-:S04]  /*0130*/  IMAD.WIDE.U32 R6, R9, 0x4, R6 ;  /* 0x0000000409067825 */ /* 0x004fc800078e0006 */
[----:B---3--:R-:W-:-:S04]  /*0140*/  FADD R11, R2, R11 ;  /* 0x0000000b020b7221 */ /* 0x008fc80000000000 */
[----:B----4-:R-:W-:-:S04]  /*0150*/  FADD R0, R11, R0 ;  /* 0x000000000b007221 */ /* 0x010fc80000000000 */
[----:B------:R-:W-:-:S05]  /*0160*/  FMUL R9, R0, 0.33333000540733337402 ;  /* 0x3eaaaa3b00097820 */ /* 0x000fca0000400000 */
[----:B------:R-:W-:Y:S01]  /*0170*/  STG.E desc[UR4][R6.64], R9 ;  /* 0x0000000906007986 */ /* 0x000fe2000c101904 */
[----:B------:R-:W-:Y:S05]  /*0180*/  EXIT ;  /* 0x000000000000794d */ /* 0x000fea0003800000 */
.L_x_333:
        /* <DEDUP_REMOVED lines=15> */
.L_x_411:


//--------------------- .text._Z19multiply_add_kernelIfEvPT_m --------------------------
	.section	.text._Z19multiply_add_kernelIfEvPT_m,"ax",@progbits
	.align	128
        .global         _Z19multiply_add_kernelIfEvPT_m
        .type           _Z19multiply_add_kernelIfEvPT_m,@function
        .size           _Z19multiply_add_kernelIfEvPT_m,(.L_x_412 - _Z19multiply_add_kernelIfEvPT_m)
        .other          _Z19multiply_add_kernelIfEvPT_m,@"STO_CUDA_ENTRY STV_DEFAULT"
_Z19multiply_add_kernelIfEvPT_m:
.text._Z19multiply_add_kernelIfEvPT_m:
        /* <DEDUP_REMOVED lines=16> */
.L_x_335:
[----:B0-----:R-:W0:Y:S02]  /*0100*/  LDCU.64 UR6, c[0x0][0x380] ;  /* 0x00007000ff0677ac */ /* 0x001e240008000a00 */
[----:B0-----:R-:W-:-:S04]  /*0110*/  LEA R14, P0, R0, UR6, 0x2 ;  /* 0x00000006000e7c11 */ /* 0x001fc8000f8010ff */
[----:B------:R-:W-:-:S05]  /*0120*/  LEA.HI.X R15, R0, UR7, R3, 0x2, P0 ;  /* 0x00000007000f7c11 */ /* 0x000fca00080f1403 */
[----:B-1----:R0:W5:Y:S04]  /*0130*/  LDG.E R11, desc[UR8][R14.64] ;  /* 0x000000080e0b7981 */ /* 0x002168000c1e1900 */
[----:B------:R0:W5:Y:S04]  /*0140*/  LDG.E R7, desc[UR8][R14.64+0x4] ;  /* 0x000004080e077981 */ /* 0x000168000c1e1900 */
[----:B------:R0:W5:Y:S01]  /*0150*/  LDG.E R4, desc[UR8][R14.64+0x8] ;  /* 0x000008080e047981 */ /* 0x000162000c1e1900 */
[----:B------:R-:W-:Y:S02]  /*0160*/  IADD3 R0, P0, PT, R5, R0, RZ ;  /* 0x0000000005007210 */ /* 0x000fe40007f1e0ff */
[----:B------:R-:W-:-:S02]  /*0170*/  MOV R6, RZ ;  /* 0x000000ff00067202 */ /* 0x000fc40000000f00 */
[----:B------:R-:W-:Y:S02]  /*0180*/  IADD3.X R3, PT, PT, RZ, R3, RZ, P0, !PT ;  /* 0x00000003ff037210 */ /* 0x000fe400007fe4ff */
[----:B------:R-:W-:Y:S02]  /*0190*/  ISETP.GE.U32.AND P0, PT, R0, UR4, PT ;  /* 0x0000000400007c0c */ /* 0x000fe4000bf06070 */
[----:B------:R-:W-:Y:S02]  /*01a0*/  MOV R9, RZ ;  /* 0x000000ff00097202 */ /* 0x000fe40000000f00 */
[----:B0-----:R-:W-:-:S13]  /*01b0*/  ISETP.GE.U32.AND.EX P0, PT, R3, UR5, PT, P0 ;  /* 0x0000000503007c0c */ /* 0x001fda000bf06100 */
.L_x_334:
[C---:B------:R-:W-:Y:S02]  /*01c0*/  IADD3 R18, P1, PT, R6.reuse, 0x1, RZ ;  /* 0x0000000106127810 */ /* 0x040fe40007f3e0ff */
[----:B------:R-:W-:Y:S02]  /*01d0*/  MOV R8, R6 ;  /* 0x0000000600087202 */ /* 0x000fe40000000f00 */
[-C--:B------:R-:W-:Y:S02]  /*01e0*/  IADD3.X R19, PT, PT, RZ, R9.reuse, RZ, P1, !PT ;  /* 0x00000009ff137210 */ /* 0x080fe40000ffe4ff */
[----:B------:R-:W-:Y:S01]  /*01f0*/  IADD3 R28, P1, PT, R6, 0x2, RZ ;  /* 0x00000002061c7810 */ /* 0x000fe20007f3e0ff */
[----:B------:R-:W0:Y:S03]  /*0200*/  I2F.U64 R12, R8 ;  /* 0x00000008000c7312 */ /* 0x000e260000301000 */
[----:B------:R-:W-:-:S02]  /*0210*/  IADD3.X R29, PT, PT, RZ, R9, RZ, P1, !PT ;  /* 0x00000009ff1d7210 */ /* 0x000fc40000ffe4ff */
[----:B------:R-:W-:-:S03]  /*0220*/  IADD3 R20, P1, PT, R6, 0x3, RZ ;  /* 0x0000000306147810 */ /* 0x000fc60007f3e0ff */
[----:B------:R1:W2:Y:S01]  /*0230*/  I2F.U64 R23, R18 ;  /* 0x0000001200177312 */ /* 0x0002a20000301000 */
[----:B------:R-:W-:Y:S02]  /*0240*/  IADD3.X R21, PT, PT, RZ, R9, RZ, P1, !PT ;  /* 0x00000009ff157210 */ /* 0x000fe40000ffe4ff */
[----:B------:R-:W-:-:S04]  /*0250*/  IADD3 R16, P1, PT, R6, 0x4, RZ ;  /* 0x0000000406107810 */ /* 0x000fc80007f3e0ff */
[----:B------:R-:W-:Y:S01]  /*0260*/  IADD3.X R17, PT, PT, RZ, R9, RZ, P1, !PT ;  /* 0x00000009ff117210 */ /* 0x000fe20000ffe4ff */
[----:B------:R3:W-:Y:S01]  /*0270*/  I2F.U64 R22, R28 ;  /* 0x0000001c00167312 */ /* 0x0007e20000301000 */
[----:B------:R-:W-:Y:S01]  /*0280*/  IADD3 R24, P1, PT, R6, 0x5, RZ ;  /* 0x0000000506187810 */ /* 0x000fe20007f3e0ff */
[----:B0----5:R-:W-:-:S03]  /*0290*/  FFMA R12, R7, R12, 2.2999999523162841797 ;  /* 0x40133333070c7423 */ /* 0x021fc6000000000c */
[----:B------:R-:W-:Y:S01]  /*02a0*/  IADD3.X R25, PT, PT, RZ, R9, RZ, P1, !PT ;  /* 0x00000009ff197210 */ /* 0x000fe20000ffe4ff */
[----:B------:R-:W-:Y:S01]  /*02b0*/  FFMA R12, R4, 1.2999999523162841797, R12 ;  /* 0x3fa66666040c7823 */ /* 0x000fe2000000000c */
[----:B-1----:R-:W-:Y:S01]  /*02c0*/  IADD3 R18, P1, PT, R6, 0x6, RZ ;  /* 0x0000000606127810 */ /* 0x002fe20007f3e0ff */
[----:B------:R0:W-:Y:S01]  /*02d0*/  I2F.U64 R2, R20 ;  /* 0x0000001400027312 */ /* 0x0001e20000301000 */
[----:B--2---:R-:W-:Y:S01]  /*02e0*/  FFMA R23, R7, R23, 2.2999999523162841797 ;  /* 0x4013333307177423 */ /* 0x004fe20000000017 */
[----:B------:R-:W-:Y:S01]  /*02f0*/  FMUL R12, R12, R11 ;  /* 0x0000000b0c0c7220 */ /* 0x000fe20000400000 */
[-C--:B------:R-:W-:Y:S02]  /*0300*/  IADD3.X R19, PT, PT, RZ, R9.reuse, RZ, P1, !PT ;  /* 0x00000009ff137210 */ /* 0x080fe40000ffe4ff */
[----:B---3--:R-:W-:Y:S01]  /*0310*/  IADD3 R28, P1, PT, R6, 0x7, RZ ;  /* 0x00000007061c7810 */ /* 0x008fe20007f3e0ff */
[----:B------:R-:W-:Y:S02]  /*0320*/  FFMA R23, R4, 1.2999999523162841797, R23 ;  /* 0x3fa6666604177823 */ /* 0x000fe40000000017 */
[----:B------:R1:W-:Y:S01]  /*0330*/  I2F.U64 R13, R16 ;  /* 0x00000010000d7312 */ /* 0x0003e20000301000 */
[----:B------:R-:W-:Y:S01]  /*0340*/  IADD3.X R29, PT, PT, RZ, R9, RZ, P1, !PT ;  /* 0x00000009ff1d7210 */ /* 0x000fe20000ffe4ff */
[----:B------:R-:W-:Y:S01]  /*0350*/  FMUL R12, R12, R23 ;  /* 0x000000170c0c7220 */ /* 0x000fe20000400000 */
[----:B0-----:R-:W-:-:S04]  /*0360*/  IADD3 R20, P1, PT, R6, 0x8, RZ ;  /* 0x0000000806147810 */ /* 0x001fc80007f3e0ff */
[----:B------:R-:W-:Y:S01]  /*0370*/  IADD3.X R21, PT, PT, RZ, R9, RZ, P1, !PT ;  /* 0x00000009ff157210 */ /* 0x000fe20000ffe4ff */
[----:B------:R0:W2:Y:S01]  /*0380*/  I2F.U64 R26, R24 ;  /* 0x00000018001a7312 */ /* 0x0000a20000301000 */
[----:B-1----:R-:W-:-:S04]  /*0390*/  IADD3 R16, P1, PT, R6, 0x9, RZ ;  /* 0x0000000906107810 */ /* 0x002fc80007f3e0ff */
[----:B------:R-:W-:-:S03]  /*03a0*/  IADD3.X R17, PT, PT, RZ, R9, RZ, P1, !PT ;  /* 0x00000009ff117210 */ /* 0x000fc60000ffe4ff */
[----:B------:R1:W3:Y:S01]  /*03b0*/  I2F.U64 R10, R18 ;  /* 0x00000012000a7312 */ /* 0x0002e20000301000 */
[----:B0-----:R-:W-:-:S04]  /*03c0*/  IADD3 R24, P1, PT, R6, 0xa, RZ ;  /* 0x0000000a06187810 */ /* 0x001fc80007f3e0ff */
[----:B------:R-:W-:Y:S01]  /*03d0*/  IADD3.X R25, PT, PT, RZ, R9, RZ, P1, !PT ;  /* 0x00000009ff197210 */ /* 0x000fe20000ffe4ff */
[----:B--2---:R-:W-:Y:S02]  /*03e0*/  FFMA R26, R7, R26, 2.2999999523162841797 ;  /* 0x40133333071a7423 */ /* 0x004fe4000000001a */
[----:B------:R-:W0:Y:S01]  /*03f0*/  I2F.U64 R28, R28 ;  /* 0x0000001c001c7312 */ /* 0x000e220000301000 */
[----:B-1----:R-:W-:-:S04]  /*0400*/  IADD3 R18, P1, PT, R6, 0xb, RZ ;  /* 0x0000000b06127810 */ /* 0x002fc80007f3e0ff */
[----:B------:R-:W-:Y:S01]  /*0410*/  IADD3.X R19, PT, PT, RZ, R9, RZ, P1, !PT ;  /* 0x00000009ff137210 */ /* 0x000fe20000ffe4ff */
[C---:B---3--:R-:W-:Y:S02]  /*0420*/  FFMA R10, R7.reuse, R10, 2.2999999523162841797 ;  /* 0x40133333070a7423 */ /* 0x048fe4000000000a */
[----:B------:R1:W2:Y:S01]  /*0430*/  I2F.U64 R29, R16 ;  /* 0x00000010001d7312 */ /* 0x0002a20000301000 */
[----:B0-----:R-:W-:-:S07]  /*0440*/  FFMA R28, R7, R28, 2.2999999523162841797 ;  /* 0x40133333071c7423 */ /* 0x001fce000000001c */
[----:B------:R0:W3:Y:S01]  /*0450*/  I2F.U64 R27, R20 ;  /* 0x00000014001b7312 */ /* 0x0000e20000301000 */
[----:B-1----:R-:W-:-:S04]  /*0460*/  IADD3 R16, P1, PT, R6, 0xc, RZ ;  /* 0x0000000c06107810 */ /* 0x002fc80007f3e0ff */
[----:B------:R-:W-:Y:S01]  /*0470*/  IADD3.X R17, PT, PT, RZ, R9, RZ, P1, !PT ;  /* 0x00000009ff117210 */ /* 0x000fe20000ffe4ff */
[----:B--2---:R-:W-:Y:S02]  /*0480*/  FFMA R29, R7, R29, 2.2999999523162841797 ;  /* 0x40133333071d7423 */ /* 0x004fe4000000001d */
[----:B------:R1:W2:Y:S01]  /*0490*/  I2F.U64 R8, R24 ;  /* 0x0000001800087312 */ /* 0x0002a20000301000 */
[----:B0-----:R-:W-:Y:S01]  /*04a0*/  IADD3 R20, P1, PT, R6, 0xd, RZ ;  /* 0x0000000d06147810 */ /* 0x001fe20007f3e0ff */
[----:B------:R-:W-:-:S03]  /*04b0*/  FFMA R29, R4, 1.2999999523162841797, R29 ;  /* 0x3fa66666041d7823 */ /* 0x000fc6000000001d */
[----:B------:R-:W-:Y:S01]  /*04c0*/  IADD3.X R21, PT, PT, RZ, R9, RZ, P1, !PT ;  /* 0x00000009ff157210 */ /* 0x000fe20000ffe4ff */
[----:B---3--:R-:W-:Y:S02]  /*04d0*/  FFMA R27, R7, R27, 2.2999999523162841797 ;  /* 0x40133333071b7423 */ /* 0x008fe4000000001b */
[----:B------:R-:W0:Y:S01]  /*04e0*/  I2F.U64 R18, R18 ;  /* 0x0000001200127312 */ /* 0x000e220000301000 */
[----:B-1----:R-:W-:-:S04]  /*04f0*/  IADD3 R24, P1, PT, R6, 0xe, RZ ;  /* 0x0000000e06187810 */ /* 0x002fc80007f3e0ff */
[----:B------:R-:W-:Y:S01]  /*0500*/  IADD3.X R25, PT, PT, RZ, R9, RZ, P1, !PT ;  /* 0x00000009ff197210 */ /* 0x000fe20000ffe4ff */
[C---:B--2---:R-:W-:Y:S02]  /*0510*/  FFMA R8, R7.reuse, R8, 2.2999999523162841797 ;  /* 0x4013333307087423 */ /* 0x044fe40000000008 */
[----:B------:R1:W-:Y:S01]  /*0520*/  I2F.U64 R19, R16 ;  /* 0x0000001000137312 */ /* 0x0003e20000301000 */
[----:B0-----:R-:W-:-:S07]  /*0530*/  FFMA R18, R7, R18, 2.2999999523162841797 ;  /* 0x4013333307127423 */ /* 0x001fce0000000012 */
[----:B------:R0:W2:Y:S01]  /*0540*/  I2F.U64 R20, R20 ;  /* 0x0000001400147312 */ /* 0x0000a20000301000 */
[----:B-1----:R-:W-:Y:S01]  /*0550*/  IADD3 R16, P1, PT, R6, 0xf, RZ ;  /* 0x0000000f06107810 */ /* 0x002fe20007f3e0ff */
[----:B------:R-:W-:-:S03]  /*0560*/  FFMA R18, R4, 1.2999999523162841797, R18 ;  /* 0x3fa6666604127823 */ /* 0x000fc60000000012 */
[----:B------:R-:W-:-:S03]  /*0570*/  IADD3.X R17, PT, PT, RZ, R9, RZ, P1, !PT ;  /* 0x00000009ff117210 */ /* 0x000fc60000ffe4ff */
[----:B------:R1:W3:Y:S01]  /*0580*/  I2F.U64 R24, R24 ;  /* 0x0000001800187312 */ /* 0x0002e20000301000 */
[----:B0-----:R-:W-:-:S04]  /*0590*/  FFMA R21, R7, R22, 2.2999999523162841797 ;  /* 0x4013333307157423 */ /* 0x001fc80000000016 */
[----:B------:R-:W-:Y:S01]  /*05a0*/  FFMA R23, R4, 1.2999999523162841797, R21 ;  /* 0x3fa6666604177823 */ /* 0x000fe20000000015 */
[C---:B--2---:R-:W-:Y:S02]  /*05b0*/  FFMA R20, R7.reuse, R20, 2.2999999523162841797 ;  /* 0x4013333307147423 */ /* 0x044fe40000000014 */
[----:B------:R0:W2:Y:S01]  /*05c0*/  I2F.U64 R11, R16 ;  /* 0x00000010000b7312 */ /* 0x0000a20000301000 */
[----:B-1----:R-:W-:Y:S01]  /*05d0*/  FFMA R25, R7, R2, 2.2999999523162841797 ;  /* 0x4013333307197423 */ /* 0x002fe20000000002 */
[----:B------:R-:W-:-:S03]  /*05e0*/  FMUL R12, R12, R23 ;  /* 0x000000170c0c7220 */ /* 0x000fc60000400000 */
[----:B------:R-:W-:Y:S01]  /*05f0*/  FFMA R25, R4, 1.2999999523162841797, R25 ;  /* 0x3fa6666604197823 */ /* 0x000fe20000000019 */
[----:B---3--:R-:W-:Y:S01]  /*0600*/  FFMA R24, R7, R24, 2.2999999523162841797 ;  /* 0x4013333307187423 */ /* 0x008fe20000000018 */
[----:B0-----:R-:W-:-:S04]  /*0610*/  IADD3 R16, P1, PT, R6, 0x10, RZ ;  /* 0x0000001006107810 */ /* 0x001fc80007f3e0ff */
[----:B------:R-:W-:Y:S01]  /*0620*/  IADD3.X R17, PT, PT, RZ, R9, RZ, P1, !PT ;  /* 0x00000009ff117210 */ /* 0x000fe20000ffe4ff */
[----:B--2---:R-:W-:Y:S01]  /*0630*/  FFMA R11, R7, R11, 2.2999999523162841797 ;  /* 0x40133333070b7423 */ /* 0x004fe2000000000b */
[----:B------:R-:W-:Y:S02]  /*0640*/  IADD3 R22, P1, PT, R6, 0x11, RZ ;  /* 0x0000001106167810 */ /* 0x000fe40007f3e0ff */
[----:B------:R0:W1:Y:S02]  /*0650*/  I2F.U64 R21, R16 ;  /* 0x0000001000157312 */ /* 0x0000640000301000 */
[----:B------:R-:W-:-:S06]  /*0660*/  IADD3.X R23, PT, PT, RZ, R9, RZ, P1, !PT ;  /* 0x00000009ff177210 */ /* 0x000fcc0000ffe4ff */
[----:B------:R2:W3:Y:S01]  /*0670*/  I2F.U64 R2, R22 ;  /* 0x0000001600027312 */ /* 0x0004e20000301000 */
[----:B0-----:R-:W-:Y:S01]  /*0680*/  FMUL R16, R12, R25 ;  /* 0x000000190c107220 */ /* 0x001fe20000400000 */
[----:B------:R-:W-:Y:S01]  /*0690*/  IADD3 R12, P1, PT, R6, 0x12, RZ ;  /* 0x00000012060c7810 */ /* 0x000fe20007f3e0ff */
[----:B------:R-:W-:-:S03]  /*06a0*/  FFMA R25, R7, R13, 2.2999999523162841797 ;  /* 0x4013333307197423 */ /* 0x000fc6000000000d */
[----:B------:R-:W-:Y:S01]  /*06b0*/  IADD3.X R13, PT, PT, RZ, R9, RZ, P1, !PT ;  /* 0x00000009ff0d7210 */ /* 0x000fe20000ffe4ff */
[C---:B------:R-:W-:Y:S01]  /*06c0*/  FFMA R17, R4.reuse, 1.2999999523162841797, R25 ;  /* 0x3fa6666604117823 */ /* 0x040fe20000000019 */
[C---:B-1----:R-:W-:Y:S01]  /*06d0*/  FFMA R21, R7.reuse, R21, 2.2999999523162841797 ;  /* 0x4013333307157423 */ /* 0x042fe20000000015 */
[----:B--2---:R-:W-:Y:S01]  /*06e0*/  FFMA R23, R4, 1.2999999523162841797, R26 ;  /* 0x3fa6666604177823 */ /* 0x004fe2000000001a */
[----:B------:R0:W1:Y:S01]  /*06f0*/  I2F.U64 R25, R12 ;  /* 0x0000000c00197312 */ /* 0x0000620000301000 */
[C---:B---3--:R-:W-:Y:S01]  /*0700*/  FFMA R2, R7.reuse, R2, 2.2999999523162841797 ;  /* 0x4013333307027423 */ /* 0x048fe20000000002 */
[----:B0-----:R-:W-:Y:S01]  /*0710*/  FMUL R12, R16, R17 ;  /* 0x00000011100c7220 */ /* 0x001fe20000400000 */
[----:B------:R-:W-:Y:S01]  /*0720*/  IADD3 R16, P1, PT, R6, 0x13, RZ ;  /* 0x0000001306107810 */ /* 0x000fe20007f3e0ff */
[----:B------:R-:W-:Y:S02]  /*0730*/  FFMA R13, R4, 1.2999999523162841797, R10 ;  /* 0x3fa66666040d7823 */ /* 0x000fe4000000000a */
[----:B------:R-:W-:Y:S01]  /*0740*/  FMUL R12, R12, R23 ;  /* 0x000000170c0c7220 */ /* 0x000fe20000400000 */
[----:B------:R-:W-:Y:S01]  /*0750*/  IADD3.X R17, PT, PT, RZ, R9, RZ, P1, !PT ;  /* 0x00000009ff117210 */ /* 0x000fe20000ffe4ff */
[----:B-1----:R-:W-:Y:S01]  /*0760*/  FFMA R25, R7, R25, 2.2999999523162841797 ;  /* 0x4013333307197423 */ /* 0x002fe20000000019 */
[----:B------:R-:W-:-:S02]  /*0770*/  IADD3 R22, P1, PT, R6, 0x14, RZ ;  /* 0x0000001406167810 */ /* 0x000fc40007f3e0ff */
[----:B------:R0:W1:Y:S02]  /*0780*/  I2F.U64 R26, R16 ;  /* 0x00000010001a7312 */ /* 0x0000640000301000 */
[----:B------:R-:W-:-:S06]  /*0790*/  IADD3.X R23, PT, PT, RZ, R9, RZ, P1, !PT ;  /* 0x00000009ff177210 */ /* 0x000fcc0000ffe4ff */
[----:B------:R2:W3:Y:S01]  /*07a0*/  I2F.U64 R10, R22 ;  /* 0x00000016000a7312 */ /* 0x0004e20000301000 */
[----:B0-----:R-:W-:Y:S01]  /*07b0*/  FMUL R16, R12, R13 ;  /* 0x0000000d0c107220 */ /* 0x001fe20000400000 */
[----:B------:R-:W-:Y:S01]  /*07c0*/  IADD3 R12, P1, PT, R6, 0x15, RZ ;  /* 0x00000015060c7810 */ /* 0x000fe20007f3e0ff */
[----:B------:R-:W-:-:S03]  /*07d0*/  FFMA R17, R4, 1.2999999523162841797, R28 ;  /* 0x3fa6666604117823 */ /* 0x000fc6000000001c */
[----:B------:R-:W-:Y:S01]  /*07e0*/  IADD3.X R13, PT, PT, RZ, R9, RZ, P1, !PT ;  /* 0x00000009ff0d7210 */ /* 0x000fe20000ffe4ff */
[C---:B-1----:R-:W-:Y:S01]  /*07f0*/  FFMA R26, R7.reuse, R26, 2.2999999523162841797 ;  /* 0x40133333071a7423 */ /* 0x042fe2000000001a */
[----:B--2---:R-:W-:Y:S02]  /*0800*/  FFMA R23, R4, 1.2999999523162841797, R27 ;  /* 0x3fa6666604177823 */ /* 0x004fe4000000001b */
[----:B------:R0:W1:Y:S01]  /*0810*/  I2F.U64 R28, R12 ;  /* 0x0000000c001c7312 */ /* 0x0000620000301000 */
[----:B---3--:R-:W-:Y:S01]  /*0820*/  FFMA R10, R7, R10, 2.2999999523162841797 ;  /* 0x40133333070a7423 */ /* 0x008fe2000000000a */
[----:B0-----:R-:W-:Y:S01]  /*0830*/  FMUL R12, R16, R17 ;  /* 0x00000011100c7220 */ /* 0x001fe20000400000 */
[----:B------:R-:W-:-:S03]  /*0840*/  IADD3 R16, P1, PT, R6, 0x16, RZ ;  /* 0x0000001606107810 */ /* 0x000fc60007f3e0ff */
[----:B------:R-:W-:Y:S01]  /*0850*/  FMUL R12, R12, R23 ;  /* 0x000000170c0c7220 */ /* 0x000fe20000400000 */
[----:B------:R-:W-:Y:S01]  /*0860*/  IADD3.X R17, PT, PT, RZ, R9, RZ, P1, !PT ;  /* 0x00000009ff117210 */ /* 0x000fe20000ffe4ff */
[----:B-1----:R-:W-:Y:S01]  /*0870*/  FFMA R28, R7, R28, 2.2999999523162841797 ;  /* 0x40133333071c7423 */ /* 0x002fe2000000001c */
[----:B------:R-:W-:Y:S01]  /*0880*/  IADD3 R22, P1, PT, R6, 0x17, RZ ;  /* 0x0000001706167810 */ /* 0x000fe20007f3e0ff */
[----:B------:R-:W-:Y:S01]  /*0890*/  FMUL R29, R12, R29 ;  /* 0x0000001d0c1d7220 */ /* 0x000fe20000400000 */
[----:B------:R0:W1:Y:S02]  /*08a0*/  I2F.U64 R27, R16 ;  /* 0x00000010001b7312 */ /* 0x0000640000301000 */
[----:B------:R-:W-:Y:S02]  /*08b0*/  IADD3.X R23, PT, PT, RZ, R9, RZ, P1, !PT ;  /* 0x00000009ff177210 */ /* 0x000fe40000ffe4ff */
[----:B------:R-:W-:-:S04]  /*08c0*/  IADD3 R12, P1, PT, R6, 0x18, RZ ;  /* 0x00000018060c7810 */ /* 0x000fc80007f3e0ff */
[----:B------:R-:W-:Y:S01]  /*08d0*/  IADD3.X R13, PT, PT, RZ, R9, RZ, P1, !PT ;  /* 0x00000009ff0d7210 */ /* 0x000fe20000ffe4ff */
[----:B------:R-:W2:Y:S01]  /*08e0*/  I2F.U64 R22, R22 ;  /* 0x0000001600167312 */ /* 0x000ea20000301000 */
[----:B0-----:R-:W-:-:S04]  /*08f0*/  FFMA R16, R4, 1.2999999523162841797, R8 ;  /* 0x3fa6666604107823 */ /* 0x001fc80000000008 */
[----:B------:R-:W-:Y:S01]  /*0900*/  FMUL R29, R29, R16 ;  /* 0x000000101d1d7220 */ /* 0x000fe20000400000 */
[----:B------:R-:W-:Y:S01]  /*0910*/  IADD3 R16, P1, PT, R6, 0x19, RZ ;  /* 0x0000001906107810 */ /* 0x000fe20007f3e0ff */
[C---:B-1----:R-:W-:Y:S01]  /*0920*/  FFMA R27, R7.reuse, R27, 2.2999999523162841797 ;  /* 0x40133333071b7423 */ /* 0x042fe2000000001b */
[----:B------:R0:W1:Y:S02]  /*0930*/  I2F.U64 R8, R12 ;  /* 0x0000000c00087312 */ /* 0x0000640000301000 */
[----:B------:R-:W-:Y:S01]  /*0940*/  IADD3.X R17, PT, PT, RZ, R9, RZ, P1, !PT ;  /* 0x00000009ff117210 */ /* 0x000fe20000ffe4ff */
[----:B--2---:R-:W-:-:S05]  /*0950*/  FFMA R22, R7, R22, 2.2999999523162841797 ;  /* 0x4013333307167423 */ /* 0x004fca0000000016 */
[----:B------:R2:W3:Y:S01]  /*0960*/  I2F.U64 R23, R16 ;  /* 0x0000001000177312 */ /* 0x0004e20000301000 */
[----:B0-----:R-:W-:Y:S01]  /*0970*/  FMUL R12, R29, R18 ;  /* 0x000000121d0c7220 */ /* 0x001fe20000400000 */
[----:B------:R-:W-:Y:S01]  /*0980*/  FFMA R29, R7, R19, 2.2999999523162841797 ;  /* 0x40133333071d7423 */ /* 0x000fe20000000013 */
[----:B------:R-:W-:-:S03]  /*0990*/  IADD3 R18, P1, PT, R6, 0x1a, RZ ;  /* 0x0000001a06127810 */ /* 0x000fc60007f3e0ff */
[C---:B------:R-:W-:Y:S01]  /*09a0*/  FFMA R13, R4.reuse, 1.2999999523162841797, R29 ;  /* 0x3fa66666040d7823 */ /* 0x040fe2000000001d */
[----:B------:R-:W-:Y:S01]  /*09b0*/  IADD3.X R19, PT, PT, RZ, R9, RZ, P1, !PT ;  /* 0x00000009ff137210 */ /* 0x000fe20000ffe4ff */
[C---:B-1----:R-:W-:Y:S01]  /*09c0*/  FFMA R8, R7.reuse, R8, 2.2999999523162841797 ;  /* 0x4013333307087423 */ /* 0x042fe20000000008 */
[----:B--2---:R-:W-:Y:S01]  /*09d0*/  FFMA R17, R4, 1.2999999523162841797, R20 ;  /* 0x3fa6666604117823 */ /* 0x004fe20000000014 */
[----:B------:R-:W-:Y:S01]  /*09e0*/  FMUL R16, R12, R13 ;  /* 0x0000000d0c107220 */ /* 0x000fe20000400000 */
[----:B------:R-:W-:Y:S01]  /*09f0*/  IADD3 R12, P1, PT, R6, 0x1b, RZ ;  /* 0x0000001b060c7810 */ /* 0x000fe20007f3e0ff */
[----:B------:R0:W1:Y:S01]  /*0a00*/  I2F.U64 R29, R18 ;  /* 0x00000012001d7312 */ /* 0x0000620000301000 */
[----:B---3--:R-:W-:Y:S02]  /*0a10*/  FFMA R23, R7, R23, 2.2999999523162841797 ;  /* 0x4013333307177423 */ /* 0x008fe40000000017 */
[----:B------:R-:W-:-:S05]  /*0a20*/  IADD3.X R13, PT, PT, RZ, R9, RZ, P1, !PT ;  /* 0x00000009ff0d7210 */ /* 0x000fca0000ffe4ff */
[----:B------:R2:W3:Y:S01]  /*0a30*/  I2F.U64 R20, R12 ;  /* 0x0000000c00147312 */ /* 0x0004e20000301000 */
[----:B0-----:R-:W-:Y:S01]  /*0a40*/  FFMA R19, R4, 1.2999999523162841797, R24 ;  /* 0x3fa6666604137823 */ /* 0x001fe20000000018 */
[C---:B-1----:R-:W-:Y:S01]  /*0a50*/  FFMA R29, R7.reuse, R29, 2.2999999523162841797 ;  /* 0x40133333071d7423 */ /* 0x042fe2000000001d */
[----:B--2---:R-:W-:Y:S01]  /*0a60*/  FMUL R12, R16, R17 ;  /* 0x00000011100c7220 */ /* 0x004fe20000400000 */
[----:B------:R-:W-:Y:S01]  /*0a70*/  IADD3 R16, P1, PT, R6, 0x1c, RZ ;  /* 0x0000001c06107810 */ /* 0x000fe20007f3e0ff */
[----:B------:R-:W-:Y:S02]  /*0a80*/  FFMA R13, R4, 1.2999999523162841797, R11 ;  /* 0x3fa66666040d7823 */ /* 0x000fe4000000000b */
[----:B------:R-:W-:Y:S01]  /*0a90*/  FMUL R12, R12, R19 ;  /* 0x000000130c0c7220 */ /* 0x000fe20000400000 */
[----:B------:R-:W-:Y:S01]  /*0aa0*/  IADD3.X R17, PT, PT, RZ, R9, RZ, P1, !PT ;  /* 0x00000009ff117210 */ /* 0x000fe20000ffe4ff */
[----:B---3--:R-:W-:Y:S01]  /*0ab0*/  FFMA R20, R7, R20, 2.2999999523162841797 ;  /* 0x4013333307147423 */ /* 0x008fe20000000014 */
        /* <DEDUP_REMOVED lines=39> */
[----:B------:R2:W-:Y:S01]  /*0d30*/  I2F.U64 R28, R18 ;  /* 0x00000012001c7312 */ /* 0x0005e20000301000 */
[----:B0-----:R-:W-:Y:S01]  /*0d40*/  FMUL R16, R12, R13 ;  /* 0x0000000d0c107220 */ /* 0x001fe20000400000 */
[----:B------:R-:W-:Y:S01]  /*0d50*/  IADD3 R12, P1, PT, R6, 0x24, RZ ;  /* 0x00000024060c7810 */ /* 0x000fe20007f3e0ff */
[----:B------:R-:W-:-:S03]  /*0d60*/  FFMA R17, R4, 1.2999999523162841797, R27 ;  /* 0x3fa6666604117823 */ /* 0x000fc6000000001b */
[----:B------:R-:W-:Y:S01]  /*0d70*/  IADD3.X R13, PT, PT, RZ, R9, RZ, P1, !PT ;  /* 0x00000009ff0d7210 */ /* 0x000fe20000ffe4ff */
[C---:B-1----:R-:W-:Y:S01]  /*0d80*/  FFMA R10, R7.reuse, R10, 2.2999999523162841797 ;  /* 0x40133333070a7423 */ /* 0x042fe2000000000a */
[----:B--2---:R-:W-:Y:S02]  /*0d90*/  FFMA R19, R4, 1.2999999523162841797, R22 ;  /* 0x3fa6666604137823 */ /* 0x004fe40000000016 */
[----:B------:R0:W1:Y:S02]  /*0da0*/  I2F.U64 R27, R12 ;  /* 0x0000000c001b7312 */ /* 0x0000640000301000 */
[----:B0-----:R-:W-:Y:S01]  /*0db0*/  FMUL R12, R16, R17 ;  /* 0x00000011100c7220 */ /* 0x001fe20000400000 */
[----:B------:R-:W-:Y:S01]  /*0dc0*/  IADD3 R16, P1, PT, R6, 0x25, RZ ;  /* 0x0000002506107810 */ /* 0x000fe20007f3e0ff */
[----:B------:R-:W-:Y:S02]  /*0dd0*/  FFMA R13, R4, 1.2999999523162841797, R8 ;  /* 0x3fa66666040d7823 */ /* 0x000fe40000000008 */
[----:B------:R-:W-:Y:S01]  /*0de0*/  FMUL R12, R12, R19 ;  /* 0x000000130c0c7220 */ /* 0x000fe20000400000 */
[----:B------:R-:W-:Y:S01]  /*0df0*/  IADD3.X R17, PT, PT, RZ, R9, RZ, P1, !PT ;  /* 0x00000009ff117210 */ /* 0x000fe20000ffe4ff */
[----:B-1----:R-:W-:Y:S01]  /*0e00*/  FFMA R27, R7, R27, 2.2999999523162841797 ;  /* 0x40133333071b7423 */ /* 0x002fe2000000001b */
[----:B------:R-:W-:-:S02]  /*0e10*/  IADD3 R18, P1, PT, R6, 0x26, RZ ;  /* 0x0000002606127810 */ /* 0x000fc40007f3e0ff */
[----:B------:R0:W-:Y:S01]  /*0e20*/  I2F.U64 R22, R16 ;  /* 0x0000001000167312 */ /* 0x0001e20000301000 */
[----:B------:R-:W-:Y:S01]  /*0e30*/  FFMA R27, R4, 1.2999999523162841797, R27 ;  /* 0x3fa66666041b7823 */ /* 0x000fe2000000001b */
[----:B------:R-:W-:-:S06]  /*0e40*/  IADD3.X R19, PT, PT, RZ, R9, RZ, P1, !PT ;  /* 0x00000009ff137210 */ /* 0x000fcc0000ffe4ff */
[----:B------:R1:W-:Y:S01]  /*0e50*/  I2F.U64 R8, R18 ;  /* 0x0000001200087312 */ /* 0x0003e20000301000 */
[----:B0-----:R-:W-:Y:S01]  /*0e60*/  FMUL R16, R12, R13 ;  /* 0x0000000d0c107220 */ /* 0x001fe20000400000 */
[----:B------:R-:W-:Y:S01]  /*0e70*/  IADD3 R12, P1, PT, R6, 0x27, RZ ;  /* 0x00000027060c7810 */ /* 0x000fe20007f3e0ff */
[----:B------:R-:W-:-:S03]  /*0e80*/  FFMA R17, R4, 1.2999999523162841797, R23 ;  /* 0x3fa6666604117823 */ /* 0x000fc60000000017 */
[----:B------:R-:W-:Y:S01]  /*0e90*/  IADD3.X R13, PT, PT, RZ, R9, RZ, P1, !PT ;  /* 0x00000009ff0d7210 */ /* 0x000fe20000ffe4ff */
[----:B-1----:R-:W-:-:S03]  /*0ea0*/  FFMA R19, R4, 1.2999999523162841797, R29 ;  /* 0x3fa6666604137823 */ /* 0x002fc6000000001d */
[----:B------:R0:W1:Y:S02]  /*0eb0*/  I2F.U64 R23, R12 ;  /* 0x0000000c00177312 */ /* 0x0000640000301000 */
[----:B0-----:R-:W-:Y:S01]  /*0ec0*/  FMUL R12, R16, R17 ;  /* 0x00000011100c7220 */ /* 0x001fe20000400000 */
[----:B------:R-:W-:Y:S01]  /*0ed0*/  IADD3 R16, P1, PT, R6, 0x28, RZ ;  /* 0x0000002806107810 */ /* 0x000fe20007f3e0ff */
[----:B------:R-:W-:Y:S02]  /*0ee0*/  FFMA R13, R4, 1.2999999523162841797, R20 ;  /* 0x3fa66666040d7823 */ /* 0x000fe40000000014 */
[----:B------:R-:W-:Y:S01]  /*0ef0*/  FMUL R12, R12, R19 ;  /* 0x000000130c0c7220 */ /* 0x000fe20000400000 */
[----:B------:R-:W-:Y:S01]  /*0f00*/  IADD3.X R17, PT, PT, RZ, R9, RZ, P1, !PT ;  /* 0x00000009ff117210 */ /* 0x000fe20000ffe4ff */
[----:B-1----:R-:W-:Y:S01]  /*0f10*/  FFMA R23, R7, R23, 2.2999999523162841797 ;  /* 0x4013333307177423 */ /* 0x002fe20000000017 */
[----:B------:R-:W-:Y:S02]  /*0f20*/  IADD3 R18, P1, PT, R6, 0x29, RZ ;  /* 0x0000002906127810 */ /* 0x000fe40007f3e0ff */
[----:B------:R0:W1:Y:S01]  /*0f30*/  I2F.U64 R29, R16 ;  /* 0x00000010001d7312 */ /* 0x0000620000301000 */
[----:B------:R-:W-:Y:S01]  /*0f40*/  FFMA R23, R4, 1.2999999523162841797, R23 ;  /* 0x3fa6666604177823 */ /* 0x000fe20000000017 */
[----:B------:R-:W-:-:S06]  /*0f50*/  IADD3.X R19, PT, PT, RZ, R9, RZ, P1, !PT ;  /* 0x00000009ff137210 */ /* 0x000fcc0000ffe4ff */
[----:B------:R2:W-:Y:S01]  /*0f60*/  I2F.U64 R20, R18 ;  /* 0x0000001200147312 */ /* 0x0005e20000301000 */
[----:B0-----:R-:W-:Y:S01]  /*0f70*/  FMUL R16, R12, R13 ;  /* 0x0000000d0c107220 */ /* 0x001fe20000400000 */
[----:B------:R-:W-:Y:S01]  /*0f80*/  IADD3 R12, P1, PT, R6, 0x2a, RZ ;  /* 0x0000002a060c7810 */ /* 0x000fe20007f3e0ff */
[----:B------:R-:W-:-:S03]  /*0f90*/  FFMA R17, R4, 1.2999999523162841797, R24 ;  /* 0x3fa6666604117823 */ /* 0x000fc60000000018 */
[----:B------:R-:W-:Y:S01]  /*0fa0*/  IADD3.X R13, PT, PT, RZ, R9, RZ, P1, !PT ;  /* 0x00000009ff0d7210 */ /* 0x000fe20000ffe4ff */
[----:B-1----:R-:W-:Y:S01]  /*0fb0*/  FFMA R29, R7, R29, 2.2999999523162841797 ;  /* 0x40133333071d7423 */ /* 0x002fe2000000001d */
[----:B--2---:R-:W-:Y:S02]  /*0fc0*/  FFMA R19, R4, 1.2999999523162841797, R11 ;  /* 0x3fa6666604137823 */ /* 0x004fe4000000000b */
[----:B------:R0:W-:Y:S02]  /*0fd0*/  I2F.U64 R24, R12 ;  /* 0x0000000c00187312 */ /* 0x0001e40000301000 */
[----:B0-----:R-:W-:Y:S01]  /*0fe0*/  FMUL R12, R16, R17 ;  /* 0x00000011100c7220 */ /* 0x001fe20000400000 */
[----:B------:R-:W-:Y:S01]  /*0ff0*/  IADD3 R16, P1, PT, R6, 0x2b, RZ ;  /* 0x0000002b06107810 */ /* 0x000fe20007f3e0ff */
[----:B------:R-:W-:Y:S02]  /*1000*/  FFMA R13, R4, 1.2999999523162841797, R21 ;  /* 0x3fa66666040d7823 */ /* 0x000fe40000000015 */
[----:B------:R-:W-:Y:S01]  /*1010*/  FMUL R12, R12, R19 ;  /* 0x000000130c0c7220 */ /* 0x000fe20000400000 */
[----:B------:R-:W-:-:S02]  /*1020*/  IADD3.X R17, PT, PT, RZ, R9, RZ, P1, !PT ;  /* 0x00000009ff117210 */ /* 0x000fc40000ffe4ff */
[----:B------:R-:W-:Y:S02]  /*1030*/  IADD3 R18, P1, PT, R6, 0x2c, RZ ;  /* 0x0000002c06127810 */ /* 0x000fe40007f3e0ff */
        /* <DEDUP_REMOVED lines=8> */
[C---:B--2---:R-:W-:Y:S02]  /*10c0*/  FFMA R19, R4.reuse, 1.2999999523162841797, R25 ;  /* 0x3fa6666604137823 */ /* 0x044fe40000000019 */
[----:B------:R0:W-:Y:S01]  /*10d0*/  I2F.U64 R2, R12 ;  /* 0x0000000c00027312 */ /* 0x0001e20000301000 */
[----:B------:R-:W-:Y:S01]  /*10e0*/  FFMA R11, R4, 1.2999999523162841797, R11 ;  /* 0x3fa66666040b7823 */ /* 0x000fe2000000000b */
[----:B---3--:R-:W-:-:S04]  /*10f0*/  FFMA R21, R7, R21, 2.2999999523162841797 ;  /* 0x4013333307157423 */ /* 0x008fc80000000015 */
[----:B------:R-:W-:Y:S01]  /*1100*/  FFMA R21, R4, 1.2999999523162841797, R21 ;  /* 0x3fa6666604157823 */ /* 0x000fe20000000015 */
[----:B0-----:R-:W-:Y:S01]  /*1110*/  FMUL R12, R16, R17 ;  /* 0x00000011100c7220 */ /* 0x001fe20000400000 */
[----:B------:R-:W-:Y:S01]  /*1120*/  IADD3 R16, P1, PT, R6, 0x2e, RZ ;  /* 0x0000002e06107810 */ /* 0x000fe20007f3e0ff */
[----:B------:R-:W-:Y:S02]  /*1130*/  FFMA R13, R4, 1.2999999523162841797, R26 ;  /* 0x3fa66666040d7823 */ /* 0x000fe4000000001a */
[----:B------:R-:W-:Y:S01]  /*1140*/  FMUL R12, R12, R19 ;  /* 0x000000130c0c7220 */ /* 0x000fe20000400000 */
[-C--:B------:R-:W-:Y:S02]  /*1150*/  IADD3.X R17, PT, PT, RZ, R9.reuse, RZ, P1, !PT ;  /* 0x00000009ff117210 */ /* 0x080fe40000ffe4ff */
[----:B------:R-:W-:Y:S02]  /*1160*/  IADD3 R18, P1, PT, R6, 0x2f, RZ ;  /* 0x0000002f06127810 */ /* 0x000fe40007f3e0ff */
[----:B------:R0:W1:Y:S02]  /*1170*/  I2F.U64 R25, R16 ;  /* 0x0000001000197312 */ /* 0x0000640000301000 */
[----:B------:R-:W-:-:S06]  /*1180*/  IADD3.X R19, PT, PT, RZ, R9, RZ, P1, !PT ;  /* 0x00000009ff137210 */ /* 0x000fcc0000ffe4ff */
[----:B------:R-:W2:Y:S01]  /*1190*/  I2F.U64 R26, R18 ;  /* 0x00000012001a7312 */ /* 0x000ea20000301000 */
[----:B0-----:R-:W-:Y:S01]  /*11a0*/  FMUL R16, R12, R13 ;  /* 0x0000000d0c107220 */ /* 0x001fe20000400000 */
[----:B------:R-:W-:Y:S01]  /*11b0*/  IADD3 R12, P1, PT, R6, 0x30, RZ ;  /* 0x00000030060c7810 */ /* 0x000fe20007f3e0ff */
[----:B------:R-:W-:-:S03]  /*11c0*/  FFMA R17, R4, 1.2999999523162841797, R10 ;  /* 0x3fa6666604117823 */ /* 0x000fc6000000000a */
[----:B------:R-:W-:Y:S01]  /*11d0*/  IADD3.X R13, PT, PT, RZ, R9, RZ, P1, !PT ;  /* 0x00000009ff0d7210 */ /* 0x000fe20000ffe4ff */
[----:B-1----:R-:W-:-:S03]  /*11e0*/  FFMA R25, R7, R25, 2.2999999523162841797 ;  /* 0x4013333307197423 */ /* 0x002fc60000000019 */
[----:B------:R0:W-:Y:S01]  /*11f0*/  I2F.U64 R10, R12 ;  /* 0x0000000c000a7312 */ /* 0x0001e20000301000 */
[----:B------:R-:W-:Y:S01]  /*1200*/  FFMA R25, R4, 1.2999999523162841797, R25 ;  /* 0x3fa6666604197823 */ /* 0x000fe20000000019 */
[C---:B0-----:R-:W-:Y:S01]  /*1210*/  FFMA R13, R7.reuse, R28, 2.2999999523162841797 ;  /* 0x40133333070d7423 */ /* 0x041fe2000000001c */
[----:B------:R-:W-:Y:S01]  /*1220*/  FMUL R12, R16, R17 ;  /* 0x00000011100c7220 */ /* 0x000fe20000400000 */
[----:B------:R-:W-:Y:S02]  /*1230*/  IADD3 R16, P1, PT, R6, 0x31, RZ ;  /* 0x0000003106107810 */ /* 0x000fe40007f3e0ff */
[----:B------:R-:W-:Y:S01]  /*1240*/  FFMA R19, R4, 1.2999999523162841797, R13 ;  /* 0x3fa6666604137823 */ /* 0x000fe2000000000d */
[C---:B------:R-:W-:Y:S01]  /*1250*/  FFMA R13, R7.reuse, R22, 2.2999999523162841797 ;  /* 0x40133333070d7423 */ /* 0x040fe20000000016 */
[----:B------:R-:W-:Y:S02]  /*1260*/  IADD3.X R17, PT, PT, RZ, R9, RZ, P1, !PT ;  /* 0x00000009ff117210 */ /* 0x000fe40000ffe4ff */
[----:B------:R-:W-:Y:S01]  /*1270*/  FMUL R19, R12, R19 ;  /* 0x000000130c137220 */ /* 0x000fe20000400000 */
[----:B------:R-:W-:Y:S01]  /*1280*/  FFMA R12, R4, 1.2999999523162841797, R13 ;  /* 0x3fa66666040c7823 */ /* 0x000fe2000000000d */
[----:B------:R-:W-:Y:S01]  /*1290*/  FFMA R13, R7, R8, 2.2999999523162841797 ;  /* 0x40133333070d7423 */ /* 0x000fe20000000008 */
[----:B------:R0:W-:Y:S01]  /*12a0*/  I2F.U64 R28, R16 ;  /* 0x00000010001c7312 */ /* 0x0001e20000301000 */
[----:B------:R-:W-:Y:S01]  /*12b0*/  FMUL R27, R19, R27 ;  /* 0x0000001b131b7220 */ /* 0x000fe20000400000 */
[----:B------:R-:W-:-:S03]  /*12c0*/  IADD3 R18, P1, PT, R6, 0x32, RZ ;  /* 0x0000003206127810 */ /* 0x000fc60007f3e0ff */
[----:B------:R-:W-:Y:S01]  /*12d0*/  FMUL R27, R27, R12 ;  /* 0x0000000c1b1b7220 */ /* 0x000fe20000400000 */
[-C--:B------:R-:W-:Y:S02]  /*12e0*/  IADD3.X R19, PT, PT, RZ, R9.reuse, RZ, P1, !PT ;  /* 0x00000009ff137210 */ /* 0x080fe40000ffe4ff */
[----:B------:R-:W-:Y:S01]  /*12f0*/  IADD3 R12, P1, PT, R6, 0x33, RZ ;  /* 0x00000033060c7810 */ /* 0x000fe20007f3e0ff */
[----:B0-----:R-:W-:Y:S01]  /*1300*/  FFMA R16, R4, 1.2999999523162841797, R13 ;  /* 0x3fa6666604107823 */ /* 0x001fe2000000000d */
[----:B------:R0:W1:Y:S02]  /*1310*/  I2F.U64 R8, R18 ;  /* 0x0000001200087312 */ /* 0x0000640000301000 */
[----:B------:R-:W-:Y:S01]  /*1320*/  IADD3.X R13, PT, PT, RZ, R9, RZ, P1, !PT ;  /* 0x00000009ff0d7210 */ /* 0x000fe20000ffe4ff */
[----:B------:R-:W-:Y:S01]  /*1330*/  FMUL R16, R27, R16 ;  /* 0x000000101b107220 */ /* 0x000fe20000400000 */
[----:B------:R-:W-:-:S03]  /*1340*/  FFMA R27, R7, R24, 2.2999999523162841797 ;  /* 0x40133333071b7423 */ /* 0x000fc60000000018 */
[----:B------:R-:W-:Y:S01]  /*1350*/  FMUL R23, R16, R23 ;  /* 0x0000001710177220 */ /* 0x000fe20000400000 */
[----:B------:R-:W-:Y:S01]  /*1360*/  IADD3 R16, P1, PT, R6, 0x34, RZ ;  /* 0x0000003406107810 */ /* 0x000fe20007f3e0ff */
[C---:B------:R-:W-:Y:S01]  /*1370*/  FFMA R24, R4.reuse, 1.2999999523162841797, R27 ;  /* 0x3fa6666604187823 */ /* 0x040fe2000000001b */
[C---:B0-----:R-:W-:Y:S01]  /*1380*/  FFMA R18, R4.reuse, 1.2999999523162841797, R29 ;  /* 0x3fa6666604127823 */ /* 0x041fe2000000001d */
[----:B------:R-:W-:Y:S01]  /*1390*/  FFMA R19, R7, R20, 2.2999999523162841797 ;  /* 0x4013333307137423 */ /* 0x000fe20000000014 */
[----:B------:R-:W-:Y:S01]  /*13a0*/  IADD3.X R17, PT, PT, RZ, R9, RZ, P1, !PT ;  /* 0x00000009ff117210 */ /* 0x000fe20000ffe4ff */
[----:B------:R0:W-:Y:S01]  /*13b0*/  I2F.U64 R22, R12 ;  /* 0x0000000c00167312 */ /* 0x0001e20000301000 */
[----:B------:R-:W-:Y:S01]  /*13c0*/  FMUL R23, R23, R18 ;  /* 0x0000001217177220 */ /* 0x000fe20000400000 */
[----:B------:R-:W-:Y:S01]  /*13d0*/  FFMA R19, R4, 1.2999999523162841797, R19 ;  /* 0x3fa6666604137823 */ /* 0x000fe20000000013 */
[----:B------:R-:W-:-:S03]  /*13e0*/  IADD3 R18, P1, PT, R6, 0x35, RZ ;  /* 0x0000003506127810 */ /* 0x000fc60007f3e0ff */
[----:B------:R-:W-:Y:S01]  /*13f0*/  FMUL R23, R23, R19 ;  /* 0x0000001317177220 */ /* 0x000fe20000400000 */
[----:B------:R-:W-:Y:S01]  /*1400*/  IADD3.X R19, PT, PT, RZ, R9, RZ, P1, !PT ;  /* 0x00000009ff137210 */ /* 0x000fe20000ffe4ff */
[----:B------:R3:W-:Y:S02]  /*1410*/  I2F.U64 R20, R16 ;  /* 0x0000001000147312 */ /* 0x0007e40000301000 */
[----:B------:R-:W-:Y:S01]  /*1420*/  FMUL R23, R23, R24 ;  /* 0x0000001817177220 */ /* 0x000fe20000400000 */
[----:B0-----:R-:W-:-:S03]  /*1430*/  IADD3 R12, P1, PT, R6, 0x36, RZ ;  /* 0x00000036060c7810 */ /* 0x001fc60007f3e0ff */
[----:B------:R-:W-:Y:S01]  /*1440*/  FMUL R11, R23, R11 ;  /* 0x0000000b170b7220 */ /* 0x000fe20000400000 */
[----:B------:R-:W-:Y:S01]  /*1450*/  IADD3.X R13, PT, PT, RZ, R9, RZ, P1, !PT ;  /* 0x00000009ff0d7210 */ /* 0x000fe20000ffe4ff */
[C---:B--2---:R-:W-:Y:S01]  /*1460*/  FFMA R23, R7.reuse, R26, 2.2999999523162841797 ;  /* 0x4013333307177423 */ /* 0x044fe2000000001a */
[----:B------:R0:W2:Y:S01]  /*1470*/  I2F.U64 R24, R18 ;  /* 0x0000001200187312 */ /* 0x0000a20000301000 */
[----:B---3--:R-:W-:Y:S01]  /*1480*/  FFMA R17, R7, R2, 2.2999999523162841797 ;  /* 0x4013333307117423 */ /* 0x008fe20000000002 */
[----:B------:R-:W-:Y:S01]  /*1490*/  FMUL R11, R11, R21 ;  /* 0x000000150b0b7220 */ /* 0x000fe20000400000 */
[----:B------:R-:W-:Y:S01]  /*14a0*/  IADD3 R16, P1, PT, R6, 0x37, RZ ;  /* 0x0000003706107810 */ /* 0x000fe20007f3e0ff */
[C---:B------:R-:W-:Y:S01]  /*14b0*/  FFMA R26, R4.reuse, 1.2999999523162841797, R23 ;  /* 0x3fa66666041a7823 */ /* 0x040fe20000000017 */
[----:B------:R-:W-:Y:S01]  /*14c0*/  FFMA R21, R4, 1.2999999523162841797, R17 ;  /* 0x3fa6666604157823 */ /* 0x000fe20000000011 */
[----:B-1----:R-:W-:Y:S01]  /*14d0*/  FFMA R23, R7, R8, 2.2999999523162841797 ;  /* 0x4013333307177423 */ /* 0x002fe20000000008 */
[----:B------:R-:W-:Y:S01]  /*14e0*/  IADD3.X R17, PT, PT, RZ, R9, RZ, P1, !PT ;  /* 0x00000009ff117210 */ /* 0x000fe20000ffe4ff */
[----:B------:R1:W-:Y:S01]  /*14f0*/  I2F.U64 R2, R12 ;  /* 0x0000000c00027312 */ /* 0x0003e20000301000 */
[----:B------:R-:W-:Y:S01]  /*1500*/  FMUL R11, R11, R21 ;  /* 0x000000150b0b7220 */ /* 0x000fe20000400000 */
[----:B0-----:R-:W-:-:S03]  /*1510*/  IADD3 R18, P1, PT, R6, 0x38, RZ ;  /* 0x0000003806127810 */ /* 0x001fc60007f3e0ff */
[----:B------:R-:W-:Y:S01]  /*1520*/  FMUL R11, R11, R25 ;  /* 0x000000190b0b7220 */ /* 0x000fe20000400000 */
[----:B------:R-:W-:Y:S02]  /*1530*/  IADD3.X R19, PT, PT, RZ, R9, RZ, P1, !PT ;  /* 0x00000009ff137210 */ /* 0x000fe40000ffe4ff */
[----:B------:R0:W3:Y:S01]  /*1540*/  I2F.U64 R21, R16 ;  /* 0x0000001000157312 */ /* 0x0000e20000301000 */
[----:B------:R-:W-:Y:S01]  /*1550*/  FMUL R11, R11, R26 ;  /* 0x0000001a0b0b7220 */ /* 0x000fe20000400000 */
[----:B-1----:R-:W-:Y:S01]  /*1560*/  FFMA R13, R7, R10, 2.2999999523162841797 ;  /* 0x40133333070d7423 */ /* 0x002fe2000000000a */
[----:B------:R-:W-:-:S03]  /*1570*/  IADD3 R12, P1, PT, R6, 0x39, RZ ;  /* 0x00000039060c7810 */ /* 0x000fc60007f3e0ff */
[C---:B------:R-:W-:Y:S01]  /*1580*/  FFMA R10, R4.reuse, 1.2999999523162841797, R13 ;  /* 0x3fa66666040a7823 */ /* 0x040fe2000000000d */
[-C--:B------:R-:W-:Y:S01]  /*1590*/  IADD3.X R13, PT, PT, RZ, R9.reuse, RZ, P1, !PT ;  /* 0x00000009ff0d7210 */ /* 0x080fe20000ffe4ff */
[----:B------:R1:W4:Y:S01]  /*15a0*/  I2F.U64 R18, R18 ;  /* 0x0000001200127312 */ /* 0x0003220000301000 */
[----:B0-----:R-:W-:Y:S01]  /*15b0*/  FFMA R17, R7, R28, 2.2999999523162841797 ;  /* 0x4013333307117423 */ /* 0x001fe2000000001c */
[----:B------:R-:W-:Y:S01]  /*15c0*/  FMUL R16, R11, R10 ;  /* 0x0000000a0b107220 */ /* 0x000fe20000400000 */
[----:B------:R-:W-:Y:S01]  /*15d0*/  FFMA R28, R4, 1.2999999523162841797, R23 ;  /* 0x3fa66666041c7823 */ /* 0x000fe20000000017 */
[----:B------:R-:W-:Y:S01]  /*15e0*/  IADD3 R10, P1, PT, R6, 0x3a, RZ ;  /* 0x0000003a060a7810 */ /* 0x000fe20007f3e0ff */
[----:B------:R-:W-:Y:S01]  /*15f0*/  FFMA R17, R4, 1.2999999523162841797, R17 ;  /* 0x3fa6666604117823 */ /* 0x000fe20000000011 */
[C---:B--2---:R-:W-:Y:S02]  /*1600*/  FFMA R23, R7.reuse, R24, 2.2999999523162841797 ;  /* 0x4013333307177423 */ /* 0x044fe40000000018 */
[----:B------:R0:W2:Y:S01]  /*1610*/  I2F.U64 R26, R12 ;  /* 0x0000000c001a7312 */ /* 0x0000a20000301000 */
[----:B------:R-:W-:Y:S01]  /*1620*/  IADD3.X R11, PT, PT, RZ, R9, RZ, P1, !PT ;  /* 0x00000009ff0b7210 */ /* 0x000fe20000ffe4ff */
[----:B------:R-:W-:Y:S01]  /*1630*/  FMUL R17, R16, R17 ;  /* 0x0000001110117220 */ /* 0x000fe20000400000 */
[C---:B-1----:R-:W-:Y:S01]  /*1640*/  FFMA R19, R7.reuse, R22, 2.2999999523162841797 ;  /* 0x4013333307137423 */ /* 0x042fe20000000016 */
[----:B------:R-:W-:Y:S01]  /*1650*/  IADD3 R16, P1, PT, R6, 0x3b, RZ ;  /* 0x0000003b06107810 */ /* 0x000fe20007f3e0ff */
[----:B---3--:R-:W-:Y:S01]  /*1660*/  FFMA R21, R7, R21, 2.2999999523162841797 ;  /* 0x4013333307157423 */ /* 0x008fe20000000015 */
[----:B------:R-:W-:Y:S01]  /*1670*/  FMUL R28, R17, R28 ;  /* 0x0000001c111c7220 */ /* 0x000fe20000400000 */
[----:B------:R-:W-:Y:S01]  /*1680*/  FFMA R19, R4, 1.2999999523162841797, R19 ;  /* 0x3fa6666604137823 */ /* 0x000fe20000000013 */
[----:B------:R1:W3:Y:S01]  /*1690*/  I2F.U64 R8, R10 ;  /* 0x0000000a00087312 */ /* 0x0002e20000301000 */
[----:B------:R-:W-:Y:S01]  /*16a0*/  IADD3.X R17, PT, PT, RZ, R9, RZ, P1, !PT ;  /* 0x00000009ff117210 */ /* 0x000fe20000ffe4ff */
[----:B0-----:R-:W-:Y:S01]  /*16b0*/  FFMA R13, R7, R20, 2.2999999523162841797 ;  /* 0x40133333070d7423 */ /* 0x001fe20000000014 */
[----:B------:R-:W-:Y:S01]  /*16c0*/  FMUL R19, R28, R19 ;  /* 0x000000131c137220 */ /* 0x000fe20000400000 */
[----:B------:R-:W-:Y:S01]  /*16d0*/  IADD3 R12, P1, PT, R6, 0x3c, RZ ;  /* 0x0000003c060c7810 */ /* 0x000fe20007f3e0ff */
[C---:B------:R-:W-:Y:S01]  /*16e0*/  FFMA R21, R4.reuse, 1.2999999523162841797, R21 ;  /* 0x3fa6666604157823 */ /* 0x040fe20000000015 */
[----:B------:R-:W-:-:S02]  /*16f0*/  FFMA R22, R4, 1.2999999523162841797, R13 ;  /* 0x3fa6666604167823 */ /* 0x000fc4000000000d */
[-C--:B------:R-:W-:Y:S01]  /*1700*/  IADD3.X R13, PT, PT, RZ, R9.reuse, RZ, P1, !PT ;  /* 0x00000009ff0d7210 */ /* 0x080fe20000ffe4ff */
[----:B------:R0:W3:Y:S01]  /*1710*/  I2F.U64 R20, R16 ;  /* 0x0000001000147312 */ /* 0x0000e20000301000 */
[----:B------:R-:W-:Y:S01]  /*1720*/  FMUL R19, R19, R22 ;  /* 0x0000001613137220 */ /* 0x000fe20000400000 */
[----:B------:R-:W-:Y:S01]  /*1730*/  FFMA R22, R4, 1.2999999523162841797, R23 ;  /* 0x3fa6666604167823 */ /* 0x000fe20000000017 */
[----:B-1----:R-:W-:Y:S01]  /*1740*/  FFMA R11, R7, R2, 2.2999999523162841797 ;  /* 0x40133333070b7423 */ /* 0x002fe20000000002 */
[----:B------:R-:W-:Y:S02]  /*1750*/  IADD3 R10, P1, PT, R6, 0x3d, RZ ;  /* 0x0000003d060a7810 */ /* 0x000fe40007f3e0ff */
[----:B------:R-:W-:Y:S01]  /*1760*/  FMUL R19, R19, R22 ;  /* 0x0000001613137220 */ /* 0x000fe20000400000 */
[----:B------:R-:W-:Y:S01]  /*1770*/  FFMA R2, R4, 1.2999999523162841797, R11 ;  /* 0x3fa6666604027823 */ /* 0x000fe2000000000b */
[----:B------:R-:W-:Y:S01]  /*1780*/  IADD3.X R11, PT, PT, RZ, R9, RZ, P1, !PT ;  /* 0x00000009ff0b7210 */ /* 0x000fe20000ffe4ff */
[----:B------:R2:W1:Y:S01]  /*1790*/  I2F.U64 R12, R12 ;  /* 0x0000000c000c7312 */ /* 0x0004620000301000 */
[----:B0-----:R-:W-:Y:S01]  /*17a0*/  IADD3 R16, P1, PT, R6, 0x3e, RZ ;  /* 0x0000003e06107810 */ /* 0x001fe20007f3e0ff */
[----:B------:R-:W-:Y:S01]  /*17b0*/  FMUL R2, R19, R2 ;  /* 0x0000000213027220 */ /* 0x000fe20000400000 */
[----:B----4-:R-:W-:-:S02]  /*17c0*/  FFMA R19, R7, R18, 2.2999999523162841797 ;  /* 0x4013333307137423 */ /* 0x010fc40000000012 */
[----:B------:R-:W-:Y:S01]  /*17d0*/  IADD3.X R17, PT, PT, RZ, R9, RZ, P1, !PT ;  /* 0x00000009ff117210 */ /* 0x000fe20000ffe4ff */
[----:B------:R-:W-:Y:S01]  /*17e0*/  FMUL R2, R2, R21 ;  /* 0x0000001502027220 */ /* 0x000fe20000400000 */
[----:B------:R-:W-:Y:S01]  /*17f0*/  FFMA R19, R4, 1.2999999523162841797, R19 ;  /* 0x3fa6666604137823 */ /* 0x000fe20000000013 */
[----:B------:R0:W4:Y:S01]  /*1800*/  I2F.U64 R10, R10 ;  /* 0x0000000a000a7312 */ /* 0x0001220000301000 */
[----:B------:R-:W-:Y:S01]  /*1810*/  IADD3 R18, P1, PT, R6, 0x3f, RZ ;  /* 0x0000003f06127810 */ /* 0x000fe20007f3e0ff */
[C---:B--2---:R-:W-:Y:S01]  /*1820*/  FFMA R13, R7.reuse, R26, 2.2999999523162841797 ;  /* 0x40133333070d7423 */ /* 0x044fe2000000001a */
[----:B------:R-:W-:Y:S01]  /*1830*/  FMUL R2, R2, R19 ;  /* 0x0000001302027220 */ /* 0x000fe20000400000 */
[C---:B---3--:R-:W-:Y:S02]  /*1840*/  FFMA R19, R7.reuse, R8, 2.2999999523162841797 ;  /* 0x4013333307137423 */ /* 0x048fe40000000008 */
[C---:B------:R-:W-:Y:S02]  /*1850*/  FFMA R13, R4.reuse, 1.2999999523162841797, R13 ;  /* 0x3fa66666040d7823 */ /* 0x040fe4000000000d */
[----:B------:R-:W2:Y:S01]  /*1860*/  I2F.U64 R16, R16 ;  /* 0x0000001000107312 */ /* 0x000ea20000301000 */
[----:B0-----:R-:W-:Y:S01]  /*1870*/  FFMA R11, R4, 1.2999999523162841797, R19 ;  /* 0x3fa66666040b7823 */ /* 0x001fe20000000013 */
[----:B------:R-:W-:Y:S01]  /*1880*/  FMUL R2, R2, R13 ;  /* 0x0000000d02027220 */ /* 0x000fe20000400000 */
[----:B------:R-:W-:Y:S01]  /*1890*/  IADD3.X R19, PT, PT, RZ, R9, RZ, P1, !PT ;  /* 0x00000009ff137210 */ /* 0x000fe20000ffe4ff */
[----:B------:R-:W-:Y:S01]  /*18a0*/  FFMA R13, R7, R20, 2.2999999523162841797 ;  /* 0x40133333070d7423 */ /* 0x000fe20000000014 */
[----:B------:R-:W-:Y:S01]  /*18b0*/  IADD3 R6, P1, PT, R6, 0x40, RZ ;  /* 0x0000004006067810 */ /* 0x000fe20007f3e0ff */
[----:B------:R-:W-:-:S02]  /*18c0*/  FMUL R2, R2, R11 ;  /* 0x0000000b02027220 */ /* 0x000fc40000400000 */
[----:B------:R-:W0:Y:S01]  /*18d0*/  I2F.U64 R18, R18 ;  /* 0x0000001200127312 */ /* 0x000e220000301000 */
[----:B------:R-:W-:Y:S01]  /*18e0*/  FFMA R13, R4, 1.2999999523162841797, R13 ;  /* 0x3fa66666040d7823 */ /* 0x000fe2000000000d */
[C---:B-1----:R-:W-:Y:S01]  /*18f0*/  FFMA R11, R7.reuse, R12, 2.2999999523162841797 ;  /* 0x40133333070b7423 */ /* 0x042fe2000000000c */
[----:B------:R-:W-:Y:S02]  /*1900*/  IADD3.X R9, PT, PT, RZ, R9, RZ, P1, !PT ;  /* 0x00000009ff097210 */ /* 0x000fe40000ffe4ff */
[----:B------:R-:W-:Y:S01]  /*1910*/  ISETP.NE.U32.AND P1, PT, R6, 0x1f40, PT ;  /* 0x00001f400600780c */ /* 0x000fe20003f25070 */
[----:B------:R-:W-:Y:S01]  /*1920*/  FMUL R2, R2, R13 ;  /* 0x0000000d02027220 */ /* 0x000fe20000400000 */
[----:B------:R-:W-:Y:S01]  /*1930*/  FFMA R11, R4, 1.2999999523162841797, R11 ;  /* 0x3fa66666040b7823 */ /* 0x000fe2000000000b */
[----:B----4-:R-:W-:Y:S01]  /*1940*/  FFMA R13, R7, R10, 2.2999999523162841797 ;  /* 0x40133333070d7423 */ /* 0x010fe2000000000a */
[----:B------:R-:W-:Y:S02]  /*1950*/  ISETP.NE.AND.EX P1, PT, R9, RZ, PT, P1 ;  /* 0x000000ff0900720c */ /* 0x000fe40003f25310 */
[----:B------:R-:W-:Y:S01]  /*1960*/  FMUL R2, R2, R11 ;  /* 0x0000000b02027220 */ /* 0x000fe20000400000 */
[----:B------:R-:W-:Y:S01]  /*1970*/  FFMA R13, R4, 1.2999999523162841797, R13 ;  /* 0x3fa66666040d7823 */ /* 0x000fe2000000000d */
[----:B--2---:R-:W-:-:S03]  /*1980*/  FFMA R11, R7, R16, 2.2999999523162841797 ;  /* 0x40133333070b7423 */ /* 0x004fc60000000010 */
[----:B------:R-:W-:Y:S01]  /*1990*/  FMUL R2, R2, R13 ;  /* 0x0000000d02027220 */ /* 0x000fe20000400000 */
[----:B0-----:R-:W-:Y:S01]  /*19a0*/  FFMA R13, R7, R18, 2.2999999523162841797 ;  /* 0x40133333070d7423 */ /* 0x001fe20000000012 */
[----:B------:R-:W-:-:S03]  /*19b0*/  FFMA R11, R4, 1.2999999523162841797, R11 ;  /* 0x3fa66666040b7823 */ /* 0x000fc6000000000b */
[----:B------:R-:W-:Y:S01]  /*19c0*/  FFMA R8, R4, 1.2999999523162841797, R13 ;  /* 0x3fa6666604087823 */ /* 0x000fe2000000000d */
[----:B------:R-:W-:-:S04]  /*19d0*/  FMUL R11, R2, R11 ;  /* 0x0000000b020b7220 */ /* 0x000fc80000400000 */
[----:B------:R-:W-:Y:S01]  /*19e0*/  FMUL R11, R11, R8 ;  /* 0x000000080b0b7220 */ /* 0x000fe20000400000 */
[----:B------:R-:W-:Y:S06]  /*19f0*/  @P1 BRA `(.L_x_334) ;  /* 0xffffffe400f01947 */ /* 0x000fec000383ffff */
[----:B------:R0:W-:Y:S01]  /*1a00*/  STG.E desc[UR8][R14.64], R11 ;  /* 0x0000000b0e007986 */ /* 0x0001e2000c101908 */
[----:B------:R-:W-:Y:S05]  /*1a10*/  @!P0 BRA `(.L_x_335) ;  /* 0xffffffe400b88947 */ /* 0x000fea000383ffff */
[----:B------:R-:W-:Y:S05]  /*1a20*/  EXIT ;  /* 0x000000000000794d */ /* 0x000fea0003800000 */
.L_x_336:
        /* <DEDUP_REMOVED lines=13> */
.L_x_412:


//--------------------- .text._Z10add_kernelIfEvPT_m --------------------------
	.section	.text._Z10add_kernelIfEvPT_m,"ax",@progbits
	.align	128
        .global         _Z10add_kernelIfEvPT_m
        .type           _Z10add_kernelIfEvPT_m,@function
        .size           _Z10add_kernelIfEvPT_m,(.L_x_413 - _Z10add_kernelIfEvPT_m)
        .other          _Z10add_kernelIfEvPT_m,@"STO_CUDA_ENTRY STV_DEFAULT"
_Z10add_kernelIfEvPT_m:
.text._Z10add_kernelIfEvPT_m:
        /* <DEDUP_REMOVED lines=16> */
.L_x_338:
        /* <DEDUP_REMOVED lines=12> */
.L_x_337:
[C---:B------:R-:W-:Y:S02]  /*01c0*/  IADD3 R18, P1, PT, R2.reuse, 0x1, RZ ;  /* 0x0000000102127810 */ /* 0x040fe40007f3e0ff */
[----:B------:R-:W-:Y:S02]  /*01d0*/  MOV R16, R2 ;  /* 0x0000000200107202 */ /* 0x000fe40000000f00 */
[-C--:B------:R-:W-:Y:S02]  /*01e0*/  IADD3.X R19, PT, PT, RZ, R7.reuse, RZ, P1, !PT ;  /* 0x00000007ff137210 */ /* 0x080fe40000ffe4ff */
[----:B------:R-:W-:Y:S02]  /*01f0*/  IADD3 R10, P1, PT, R2, 0x2, RZ ;  /* 0x00000002020a7810 */ /* 0x000fe40007f3e0ff */
[-C--:B------:R-:W-:Y:S01]  /*0200*/  MOV R17, R7.reuse ;  /* 0x0000000700117202 */ /* 0x080fe20000000f00 */
[----:B------:R-:W0:Y:S01]  /*0210*/  I2F.U64 R9, R18 ;  /* 0x0000001200097312 */ /* 0x000e220000301000 */
[----:B------:R-:W-:-:S02]  /*0220*/  IADD3.X R11, PT, PT, RZ, R7, RZ, P1, !PT ;  /* 0x00000007ff0b7210 */ /* 0x000fc40000ffe4ff */
[----:B------:R-:W-:-:S04]  /*0230*/  IADD3 R12, P1, PT, R2, 0x3, RZ ;  /* 0x00000003020c7810 */ /* 0x000fc80007f3e0ff */
[----:B------:R-:W-:Y:S01]  /*0240*/  IADD3.X R13, PT, PT, RZ, R7, RZ, P1, !PT ;  /* 0x00000007ff0d7210 */ /* 0x000fe20000ffe4ff */
[----:B------:R-:W1:Y:S01]  /*0250*/  I2F.U64 R26, R16 ;  /* 0x00000010001a7312 */ /* 0x000e620000301000 */
[----:B------:R-:W-:-:S04]  /*0260*/  IADD3 R22, P1, PT, R2, 0x4, RZ ;  /* 0x0000000402167810 */ /* 0x000fc80007f3e0ff */
[-C--:B------:R-:W-:Y:S02]  /*0270*/  IADD3.X R23, PT, PT, RZ, R7.reuse, RZ, P1, !PT ;  /* 0x00000007ff177210 */ /* 0x080fe40000ffe4ff */
[----:B------:R-:W-:Y:S01]  /*0280*/  IADD3 R20, P1, PT, R2, 0x5, RZ ;  /* 0x0000000502147810 */ /* 0x000fe20007f3e0ff */
[----:B------:R-:W2:Y:S01]  /*0290*/  I2F.U64 R11, R10 ;  /* 0x0000000a000b7312 */ /* 0x000ea20000301000 */
[----:B0----5:R-:W-:Y:S02]  /*02a0*/  FADD R9, R4, R9 ;  /* 0x0000000904097221 */ /* 0x021fe40000000000 */
[-C--:B------:R-:W-:Y:S02]  /*02b0*/  IADD3.X R21, PT, PT, RZ, R7.reuse, RZ, P1, !PT ;  /* 0x00000007ff157210 */ /* 0x080fe40000ffe4ff */
[----:B------:R-:W-:Y:S01]  /*02c0*/  IADD3 R28, P1, PT, R2, 0x6, RZ ;  /* 0x00000006021c7810 */ /* 0x000fe20007f3e0ff */
[----:B-1----:R-:W-:Y:S02]  /*02d0*/  FADD R26, R4, R26 ;  /* 0x0000001a041a7221 */ /* 0x002fe40000000000 */
[----:B------:R0:W1:Y:S01]  /*02e0*/  I2F.U64 R25, R22 ;  /* 0x0000001600197312 */ /* 0x0000620000301000 */
[----:B------:R-:W-:-:S02]  /*02f0*/  IADD3.X R29, PT, PT, RZ, R7, RZ, P1, !PT ;  /* 0x00000007ff1d7210 */ /* 0x000fc40000ffe4ff */
[----:B------:R-:W-:Y:S01]  /*0300*/  IADD3 R16, P1, PT, R2, 0x7, RZ ;  /* 0x0000000702107810 */ /* 0x000fe20007f3e0ff */
[----:B------:R-:W-:-:S03]  /*0310*/  FADD R26, R26, 2.2999999523162841797 ;  /* 0x401333331a1a7421 */ /* 0x000fc60000000000 */
[-C--:B------:R-:W-:Y:S01]  /*0320*/  IADD3.X R17, PT, PT, RZ, R7.reuse, RZ, P1, !PT ;  /* 0x00000007ff117210 */ /* 0x080fe20000ffe4ff */
[----:B------:R3:W4:Y:S01]  /*0330*/  I2F.U64 R27, R20 ;  /* 0x00000014001b7312 */ /* 0x0007220000301000 */
[----:B------:R-:W-:Y:S01]  /*0340*/  IADD3 R18, P1, PT, R2, 0x8, RZ ;  /* 0x0000000802127810 */ /* 0x000fe20007f3e0ff */
[----:B------:R-:W-:Y:S01]  /*0350*/  FADD R26, R6, R26 ;  /* 0x0000001a061a7221 */ /* 0x000fe20000000000 */
[----:B--2---:R-:W-:Y:S02]  /*0360*/  FADD R11, R4, R11 ;  /* 0x0000000b040b7221 */ /* 0x004fe40000000000 */
[-C--:B------:R-:W-:Y:S01]  /*0370*/  IADD3.X R19, PT, PT, RZ, R7.reuse, RZ, P1, !PT ;  /* 0x00000007ff137210 */ /* 0x080fe20000ffe4ff */
[----:B------:R-:W-:Y:S01]  /*0380*/  FADD R26, R26, 1.2999999523162841797 ;  /* 0x3fa666661a1a7421 */ /* 0x000fe20000000000 */
[----:B0-----:R-:W-:Y:S01]  /*0390*/  IADD3 R22, P1, PT, R2, 0x9, RZ ;  /* 0x0000000902167810 */ /* 0x001fe20007f3e0ff */
[----:B------:R0:W2:Y:S01]  /*03a0*/  I2F.U64 R10, R16 ;  /* 0x00000010000a7312 */ /* 0x0000a20000301000 */
[----:B------:R-:W-:Y:S01]  /*03b0*/  FADD R11, R11, 2.2999999523162841797 ;  /* 0x401333330b0b7421 */ /* 0x000fe20000000000 */
[----:B------:R-:W-:Y:S01]  /*03c0*/  FADD R26, R26, R8 ;  /* 0x000000081a1a7221 */ /* 0x000fe20000000000 */
[-C--:B------:R-:W-:Y:S01]  /*03d0*/  IADD3.X R23, PT, PT, RZ, R7.reuse, RZ, P1, !PT ;  /* 0x00000007ff177210 */ /* 0x080fe20000ffe4ff */
[----:B-1----:R-:W-:Y:S01]  /*03e0*/  FADD R25, R4, R25 ;  /* 0x0000001904197221 */ /* 0x002fe20000000000 */
[----:B---3--:R-:W-:Y:S01]  /*03f0*/  IADD3 R20, P1, PT, R2, 0xa, RZ ;  /* 0x0000000a02147810 */ /* 0x008fe20007f3e0ff */
[----:B------:R-:W-:Y:S01]  /*0400*/  FADD R11, R6, R11 ;  /* 0x0000000b060b7221 */ /* 0x000fe20000000000 */
[----:B----4-:R-:W-:Y:S01]  /*0410*/  FADD R27, R4, R27 ;  /* 0x0000001b041b7221 */ /* 0x010fe20000000000 */
[----:B------:R-:W1:Y:S01]  /*0420*/  I2F.U64 R13, R12 ;  /* 0x0000000c000d7312 */ /* 0x000e620000301000 */
[----:B------:R-:W-:Y:S01]  /*0430*/  IADD3.X R21, PT, PT, RZ, R7, RZ, P1, !PT ;  /* 0x00000007ff157210 */ /* 0x000fe20000ffe4ff */
[----:B------:R-:W-:Y:S01]  /*0440*/  FADD R25, R25, 2.2999999523162841797 ;  /* 0x4013333319197421 */ /* 0x000fe20000000000 */
[----:B0-----:R-:W-:Y:S01]  /*0450*/  IADD3 R16, P1, PT, R2, 0xb, RZ ;  /* 0x0000000b02107810 */ /* 0x001fe20007f3e0ff */
[----:B------:R-:W-:-:S02]  /*0460*/  FADD R27, R27, 2.2999999523162841797 ;  /* 0x401333331b1b7421 */ /* 0x000fc40000000000 */
[----:B------:R-:W-:Y:S01]  /*0470*/  FADD R25, R6, R25 ;  /* 0x0000001906197221 */ /* 0x000fe20000000000 */
[----:B------:R-:W-:Y:S01]  /*0480*/  IADD3.X R17, PT, PT, RZ, R7, RZ, P1, !PT ;  /* 0x00000007ff117210 */ /* 0x000fe20000ffe4ff */
[----:B------:R0:W3:Y:S01]  /*0490*/  I2F.U64 R12, R18 ;  /* 0x00000012000c7312 */ /* 0x0000e20000301000 */
[----:B--2---:R-:W-:-:S04]  /*04a0*/  FADD R10, R4, R10 ;  /* 0x0000000a040a7221 */ /* 0x004fc80000000000 */
[----:B------:R-:W-:Y:S01]  /*04b0*/  FADD R10, R10, 2.2999999523162841797 ;  /* 0x401333330a0a7421 */ /* 0x000fe20000000000 */
[----:B-1----:R-:W-:Y:S02]  /*04c0*/  FADD R13, R4, R13 ;  /* 0x0000000d040d7221 */ /* 0x002fe40000000000 */
[----:B------:R1:W2:Y:S01]  /*04d0*/  I2F.U64 R24, R22 ;  /* 0x0000001600187312 */ /* 0x0002a20000301000 */
[----:B0-----:R-:W-:Y:S01]  /*04e0*/  IADD3 R18, P1, PT, R2, 0xc, RZ ;  /* 0x0000000c02127810 */ /* 0x001fe20007f3e0ff */
[----:B------:R-:W-:-:S03]  /*04f0*/  FADD R13, R13, 2.2999999523162841797 ;  /* 0x401333330d0d7421 */ /* 0x000fc60000000000 */
[----:B------:R-:W-:Y:S01]  /*0500*/  IADD3.X R19, PT, PT, RZ, R7, RZ, P1, !PT ;  /* 0x00000007ff137210 */ /* 0x000fe20000ffe4ff */
[----:B---3--:R-:W-:Y:S02]  /*0510*/  FADD R12, R4, R12 ;  /* 0x0000000c040c7221 */ /* 0x008fe40000000000 */
[----:B------:R-:W0:Y:S01]  /*0520*/  I2F.U64 R29, R28 ;  /* 0x0000001c001d7312 */ /* 0x000e220000301000 */
[----:B-1----:R-:W-:-:S04]  /*0530*/  IADD3 R22, P1, PT, R2, 0xd, RZ ;  /* 0x0000000d02167810 */ /* 0x002fc80007f3e0ff */
[----:B------:R-:W-:Y:S01]  /*0540*/  IADD3.X R23, PT, PT, RZ, R7, RZ, P1, !PT ;  /* 0x00000007ff177210 */ /* 0x000fe20000ffe4ff */
[----:B--2---:R-:W-:Y:S02]  /*0550*/  FADD R24, R4, R24 ;  /* 0x0000001804187221 */ /* 0x004fe40000000000 */
[----:B------:R1:W2:Y:S02]  /*0560*/  I2F.U64 R19, R18 ;  /* 0x0000001200137312 */ /* 0x0002a40000301000 */
[----:B------:R-:W-:Y:S01]  /*0570*/  FADD R24, R24, 2.2999999523162841797 ;  /* 0x4013333318187421 */ /* 0x000fe20000000000 */
[----:B0-----:R-:W-:-:S05]  /*0580*/  FADD R29, R4, R29 ;  /* 0x0000001d041d7221 */ /* 0x001fca0000000000 */
[----:B------:R0:W3:Y:S01]  /*0590*/  I2F.U64 R23, R22 ;  /* 0x0000001600177312 */ /* 0x0000e20000301000 */
[----:B------:R-:W-:Y:S01]  /*05a0*/  FADD R24, R6, R24 ;  /* 0x0000001806187221 */ /* 0x000fe20000000000 */
[----:B-1----:R-:W-:Y:S01]  /*05b0*/  FADD R18, R9, 2.2999999523162841797 ;  /* 0x4013333309127421 */ /* 0x002fe20000000000 */
[----:B------:R-:W-:Y:S02]  /*05c0*/  FADD R29, R29, 2.2999999523162841797 ;  /* 0x401333331d1d7421 */ /* 0x000fe40000000000 */
[----:B------:R-:W-:Y:S02]  /*05d0*/  FADD R24, R24, 1.2999999523162841797 ;  /* 0x3fa6666618187421 */ /* 0x000fe40000000000 */
[----:B------:R-:W-:Y:S01]  /*05e0*/  FADD R29, R6, R29 ;  /* 0x0000001d061d7221 */ /* 0x000fe20000000000 */
[----:B------:R1:W4:Y:S01]  /*05f0*/  I2F.U64 R28, R20 ;  /* 0x00000014001c7312 */ /* 0x0003220000301000 */
[----:B--2---:R-:W-:Y:S01]  /*0600*/  FADD R19, R4, R19 ;  /* 0x0000001304137221 */ /* 0x004fe20000000000 */
[----:B0-----:R-:W-:-:S03]  /*0610*/  FADD R22, R6, R18 ;  /* 0x0000001206167221 */ /* 0x001fc60000000000 */
[----:B------:R-:W-:Y:S01]  /*0620*/  FADD R19, R19, 2.2999999523162841797 ;  /* 0x4013333313137421 */ /* 0x000fe20000000000 */
[----:B------:R-:W-:Y:S01]  /*0630*/  FADD R22, R22, 1.2999999523162841797 ;  /* 0x3fa6666616167421 */ /* 0x000fe20000000000 */
[----:B---3--:R-:W-:Y:S01]  /*0640*/  FADD R23, R4, R23 ;  /* 0x0000001704177221 */ /* 0x008fe20000000000 */
[----:B------:R-:W0:Y:S01]  /*0650*/  I2F.U64 R17, R16 ;  /* 0x0000001000117312 */ /* 0x000e220000301000 */
[----:B------:R-:W-:Y:S01]  /*0660*/  FADD R19, R6, R19 ;  /* 0x0000001306137221 */ /* 0x000fe20000000000 */
[----:B-1----:R-:W-:Y:S01]  /*0670*/  IADD3 R20, P1, PT, R2, 0xe, RZ ;  /* 0x0000000e02147810 */ /* 0x002fe20007f3e0ff */
[----:B------:R-:W-:Y:S01]  /*0680*/  FADD R26, R26, R22 ;  /* 0x000000161a1a7221 */ /* 0x000fe20000000000 */
[----:B------:R-:W-:Y:S01]  /*0690*/  FADD R22, R11, 1.2999999523162841797 ;  /* 0x3fa666660b167421 */ /* 0x000fe20000000000 */
[----:B------:R-:W-:Y:S01]  /*06a0*/  FADD R23, R23, 2.2999999523162841797 ;  /* 0x4013333317177421 */ /* 0x000fe20000000000 */
[-C--:B------:R-:W-:Y:S01]  /*06b0*/  IADD3.X R21, PT, PT, RZ, R7.reuse, RZ, P1, !PT ;  /* 0x00000007ff157210 */ /* 0x080fe20000ffe4ff */
[----:B----4-:R-:W-:Y:S01]  /*06c0*/  FADD R28, R4, R28 ;  /* 0x0000001c041c7221 */ /* 0x010fe20000000000 */
[----:B------:R-:W-:Y:S01]  /*06d0*/  IADD3 R8, P1, PT, R2, 0xf, RZ ;  /* 0x0000000f02087810 */ /* 0x000fe20007f3e0ff */
[----:B------:R-:W-:Y:S01]  /*06e0*/  FADD R26, R26, R22 ;  /* 0x000000161a1a7221 */ /* 0x000fe20000000000 */
[----:B------:R1:W2:Y:S01]  /*06f0*/  I2F.U64 R16, R20 ;  /* 0x0000001400107312 */ /* 0x0002a20000301000 */
[C---:B------:R-:W-:Y:S01]  /*0700*/  FADD R22, R6.reuse, R13 ;  /* 0x0000000d06167221 */ /* 0x040fe20000000000 */
[----:B------:R-:W-:Y:S01]  /*0710*/  IADD3.X R9, PT, PT, RZ, R7, RZ, P1, !PT ;  /* 0x00000007ff097210 */ /* 0x000fe20000ffe4ff */
[----:B------:R-:W-:Y:S01]  /*0720*/  FADD R19, R19, 1.2999999523162841797 ;  /* 0x3fa6666613137421 */ /* 0x000fe20000000000 */
[----:B------:R-:W-:Y:S01]  /*0730*/  FADD R23, R6, R23 ;  /* 0x0000001706177221 */ /* 0x000fe20000000000 */
[----:B------:R-:W-:Y:S01]  /*0740*/  FADD R22, R22, 1.2999999523162841797 ;  /* 0x3fa6666616167421 */ /* 0x000fe20000000000 */
[----:B0-----:R-:W-:-:S02]  /*0750*/  FADD R17, R4, R17 ;  /* 0x0000001104117221 */ /* 0x001fc40000000000 */
[----:B------:R0:W3:Y:S01]  /*0760*/  I2F.U64 R18, R8 ;  /* 0x0000000800127312 */ /* 0x0000e20000301000 */
[----:B------:R-:W-:Y:S01]  /*0770*/  FADD R26, R26, R22 ;  /* 0x000000161a1a7221 */ /* 0x000fe20000000000 */
[----:B-1----:R-:W-:Y:S01]  /*0780*/  IADD3 R20, P1, PT, R2, 0x10, RZ ;  /* 0x0000001002147810 */ /* 0x002fe20007f3e0ff */
[----:B------:R-:W-:Y:S01]  /*0790*/  FADD R22, R25, 1.2999999523162841797 ;  /* 0x3fa6666619167421 */ /* 0x000fe20000000000 */
[----:B------:R-:W-:Y:S01]  /*07a0*/  FADD R17, R17, 2.2999999523162841797 ;  /* 0x4013333311117421 */ /* 0x000fe20000000000 */
[----:B------:R-:W-:Y:S01]  /*07b0*/  FADD R23, R23, 1.2999999523162841797 ;  /* 0x3fa6666617177421 */ /* 0x000fe20000000000 */
[-C--:B------:R-:W-:Y:S01]  /*07c0*/  IADD3.X R21, PT, PT, RZ, R7.reuse, RZ, P1, !PT ;  /* 0x00000007ff157210 */ /* 0x080fe20000ffe4ff */
[----:B------:R-:W-:Y:S01]  /*07d0*/  FADD R26, R26, R22 ;  /* 0x000000161a1a7221 */ /* 0x000fe20000000000 */
[C---:B------:R-:W-:Y:S01]  /*07e0*/  FADD R22, R6.reuse, R27 ;  /* 0x0000001b06167221 */ /* 0x040fe20000000000 */
[----:B------:R-:W-:Y:S01]  /*07f0*/  FADD R17, R6, R17 ;  /* 0x0000001106117221 */ /* 0x000fe20000000000 */
[----:B0-----:R-:W-:Y:S01]  /*0800*/  IADD3 R8, P1, PT, R2, 0x11, RZ ;  /* 0x0000001102087810 */ /* 0x001fe20007f3e0ff */
[----:B------:R0:W1:Y:S01]  /*0810*/  I2F.U64 R11, R20 ;  /* 0x00000014000b7312 */ /* 0x0000620000301000 */
[----:B------:R-:W-:Y:S01]  /*0820*/  FADD R22, R22, 1.2999999523162841797 ;  /* 0x3fa6666616167421 */ /* 0x000fe20000000000 */
[----:B------:R-:W-:Y:S01]  /*0830*/  FADD R17, R17, 1.2999999523162841797 ;  /* 0x3fa6666611117421 */ /* 0x000fe20000000000 */
[-C--:B------:R-:W-:Y:S01]  /*0840*/  IADD3.X R9, PT, PT, RZ, R7.reuse, RZ, P1, !PT ;  /* 0x00000007ff097210 */ /* 0x080fe20000ffe4ff */
[----:B--2---:R-:W-:Y:S01]  /*0850*/  FADD R16, R4, R16 ;  /* 0x0000001004107221 */ /* 0x004fe20000000000 */
[----:B------:R-:W-:Y:S01]  /*0860*/  FADD R26, R26, R22 ;  /* 0x000000161a1a7221 */ /* 0x000fe20000000000 */
[----:B------:R-:W-:Y:S01]  /*0870*/  FADD R22, R29, 1.2999999523162841797 ;  /* 0x3fa666661d167421 */ /* 0x000fe20000000000 */
[----:B---3--:R-:W-:Y:S01]  /*0880*/  FADD R18, R4, R18 ;  /* 0x0000001204127221 */ /* 0x008fe20000000000 */
[----:B------:R2:W3:Y:S01]  /*0890*/  I2F.U64 R13, R8 ;  /* 0x00000008000d7312 */ /* 0x0004e20000301000 */
[----:B0-----:R-:W-:Y:S01]  /*08a0*/  IADD3 R20, P1, PT, R2, 0x12, RZ ;  /* 0x0000001202147810 */ /* 0x001fe20007f3e0ff */
[----:B------:R-:W-:Y:S01]  /*08b0*/  FADD R26, R26, R22 ;  /* 0x000000161a1a7221 */ /* 0x000fe20000000000 */
[----:B------:R-:W-:Y:S01]  /*08c0*/  FADD R22, R6, R10 ;  /* 0x0000000a06167221 */ /* 0x000fe20000000000 */
[----:B------:R-:W-:Y:S01]  /*08d0*/  FADD R18, R18, 2.2999999523162841797 ;  /* 0x4013333312127421 */ /* 0x000fe20000000000 */
[-C--:B------:R-:W-:Y:S01]  /*08e0*/  IADD3.X R21, PT, PT, RZ, R7.reuse, RZ, P1, !PT ;  /* 0x00000007ff157210 */ /* 0x080fe20000ffe4ff */
[----:B-1----:R-:W-:Y:S01]  /*08f0*/  FADD R11, R4, R11 ;  /* 0x0000000b040b7221 */ /* 0x002fe20000000000 */
[----:B------:R-:W-:Y:S01]  /*0900*/  FADD R22, R22, 1.2999999523162841797 ;  /* 0x3fa6666616167421 */ /* 0x000fe20000000000 */
[----:B--2---:R-:W-:Y:S01]  /*0910*/  IADD3 R8, P1, PT, R2, 0x13, RZ ;  /* 0x0000001302087810 */ /* 0x004fe20007f3e0ff */
[----:B------:R0:W1:Y:S02]  /*0920*/  I2F.U64 R25, R20 ;  /* 0x0000001400197312 */ /* 0x0000640000301000 */
[----:B------:R-:W-:Y:S01]  /*0930*/  FADD R26, R26, R22 ;  /* 0x000000161a1a7221 */ /* 0x000fe20000000000 */
[----:B------:R-:W-:Y:S01]  /*0940*/  FADD R11, R11, 2.2999999523162841797 ;  /* 0x401333330b0b7421 */ /* 0x000fe20000000000 */
[----:B------:R-:W-:Y:S01]  /*0950*/  IADD3.X R9, PT, PT, RZ, R7, RZ, P1, !PT ;  /* 0x00000007ff097210 */ /* 0x000fe20000ffe4ff */
[----:B---3--:R-:W-:-:S02]  /*0960*/  FADD R13, R4, R13 ;  /* 0x0000000d040d7221 */ /* 0x008fc40000000000 */
[----:B------:R-:W-:Y:S01]  /*0970*/  FADD R11, R6, R11 ;  /* 0x0000000b060b7221 */ /* 0x000fe20000000000 */
[----:B------:R2:W3:Y:S01]  /*0980*/  I2F.U64 R27, R8 ;  /* 0x00000008001b7312 */ /* 0x0004e20000301000 */
[----:B------:R-:W-:Y:S01]  /*0990*/  FADD R13, R13, 2.2999999523162841797 ;  /* 0x401333330d0d7421 */ /* 0x000fe20000000000 */
[----:B0-----:R-:W-:-:S04]  /*09a0*/  IADD3 R20, P1, PT, R2, 0x14, RZ ;  /* 0x0000001402147810 */ /* 0x001fc80007f3e0ff */
[----:B------:R-:W-:Y:S01]  /*09b0*/  IADD3.X R21, PT, PT, RZ, R7, RZ, P1, !PT ;  /* 0x00000007ff157210 */ /* 0x000fe20000ffe4ff */
[----:B-1----:R-:W-:-:S03]  /*09c0*/  FADD R25, R4, R25 ;  /* 0x0000001904197221 */ /* 0x002fc60000000000 */
[----:B------:R0:W1:Y:S01]  /*09d0*/  I2F.U64 R29, R20 ;  /* 0x00000014001d7312 */ /* 0x0000620000301000 */
[----:B--2---:R-:W-:Y:S01]  /*09e0*/  IADD3 R8, P1, PT, R2, 0x15, RZ ;  /* 0x0000001502087810 */ /* 0x004fe20007f3e0ff */
[----:B------:R-:W-:-:S03]  /*09f0*/  FADD R25, R25, 2.2999999523162841797 ;  /* 0x4013333319197421 */ /* 0x000fc60000000000 */
[-C--:B------:R-:W-:Y:S01]  /*0a00*/  IADD3.X R9, PT, PT, RZ, R7.reuse, RZ, P1, !PT ;  /* 0x00000007ff097210 */ /* 0x080fe20000ffe4ff */
[----:B------:R-:W-:Y:S01]  /*0a10*/  FADD R25, R6, R25 ;  /* 0x0000001906197221 */ /* 0x000fe20000000000 */
[----:B---3--:R-:W-:Y:S02]  /*0a20*/  FADD R27, R4, R27 ;  /* 0x0000001b041b7221 */ /* 0x008fe40000000000 */
[----:B------:R2:W3:Y:S01]  /*0a30*/  I2F.U64 R10, R8 ;  /* 0x00000008000a7312 */ /* 0x0004e20000301000 */
[----:B0-----:R-:W-:Y:S01]  /*0a40*/  FADD R21, R12, 2.2999999523162841797 ;  /* 0x401333330c157421 */ /* 0x001fe20000000000 */
[----:B------:R-:W-:Y:S01]  /*0a50*/  IADD3 R20, P1, PT, R2, 0x16, RZ ;  /* 0x0000001602147810 */ /* 0x000fe20007f3e0ff */
[----:B------:R-:W-:Y:S02]  /*0a60*/  FADD R27, R27, 2.2999999523162841797 ;  /* 0x401333331b1b7421 */ /* 0x000fe40000000000 */
[----:B------:R-:W-:Y:S01]  /*0a70*/  FADD R12, R6, R21 ;  /* 0x00000015060c7221 */ /* 0x000fe20000000000 */
[----:B------:R-:W-:Y:S01]  /*0a80*/  IADD3.X R21, PT, PT, RZ, R7, RZ, P1, !PT ;  /* 0x00000007ff157210 */ /* 0x000fe20000ffe4ff */
[----:B-1----:R-:W-:-:S02]  /*0a90*/  FADD R29, R4, R29 ;  /* 0x0000001d041d7221 */ /* 0x002fc40000000000 */
[----:B------:R-:W-:Y:S01]  /*0aa0*/  FADD R22, R12, 1.2999999523162841797 ;  /* 0x3fa666660c167421 */ /* 0x000fe20000000000 */
[----:B--2---:R-:W-:Y:S01]  /*0ab0*/  IADD3 R8, P1, PT, R2, 0x17, RZ ;  /* 0x0000001702087810 */ /* 0x004fe20007f3e0ff */
[----:B------:R0:W1:Y:S01]  /*0ac0*/  I2F.U64 R12, R20 ;  /* 0x00000014000c7312 */ /* 0x0000620000301000 */
[----:B------:R-:W-:Y:S01]  /*0ad0*/  FADD R29, R29, 2.2999999523162841797 ;  /* 0x401333331d1d7421 */ /* 0x000fe20000000000 */
[----:B------:R-:W-:Y:S01]  /*0ae0*/  FADD R26, R26, R22 ;  /* 0x000000161a1a7221 */ /* 0x000fe20000000000 */
[----:B------:R-:W-:Y:S01]  /*0af0*/  IADD3.X R9, PT, PT, RZ, R7, RZ, P1, !PT ;  /* 0x00000007ff097210 */ /* 0x000fe20000ffe4ff */
[----:B---3--:R-:W-:Y:S01]  /*0b00*/  FADD R10, R4, R10 ;  /* 0x0000000a040a7221 */ /* 0x008fe20000000000 */
[----:B------:R-:W-:Y:S01]  /*0b10*/  FADD R29, R6, R29 ;  /* 0x0000001d061d7221 */ /* 0x000fe20000000000 */
[----:B------:R-:W-:Y:S02]  /*0b20*/  FADD R26, R26, R24 ;  /* 0x000000181a1a7221 */ /* 0x000fe40000000000 */
[----:B------:R2:W3:Y:S01]  /*0b30*/  I2F.U64 R22, R8 ;  /* 0x0000000800167312 */ /* 0x0004e20000301000 */
[----:B------:R-:W-:Y:S01]  /*0b40*/  FADD R10, R10, 2.2999999523162841797 ;  /* 0x401333330a0a7421 */ /* 0x000fe20000000000 */
[----:B0-----:R-:W-:Y:S01]  /*0b50*/  FADD R21, R28, 2.2999999523162841797 ;  /* 0x401333331c157421 */ /* 0x001fe20000000000 */
[----:B------:R-:W-:-:S03]  /*0b60*/  IADD3 R20, P1, PT, R2, 0x18, RZ ;  /* 0x0000001802147810 */ /* 0x000fc60007f3e0ff */
[----:B------:R-:W-:Y:S01]  /*0b70*/  FADD R24, R6, R21 ;  /* 0x0000001506187221 */ /* 0x000fe20000000000 */
[-C--:B------:R-:W-:Y:S01]  /*0b80*/  IADD3.X R21, PT, PT, RZ, R7.reuse, RZ, P1, !PT ;  /* 0x00000007ff157210 */ /* 0x080fe20000ffe4ff */
[----:B-1----:R-:W-:Y:S01]  /*0b90*/  FADD R12, R4, R12 ;  /* 0x0000000c040c7221 */ /* 0x002fe20000000000 */
[----:B--2---:R-:W-:Y:S01]  /*0ba0*/  IADD3 R8, P1, PT, R2, 0x19, RZ ;  /* 0x0000001902087810 */ /* 0x004fe20007f3e0ff */
[----:B------:R-:W-:Y:S02]  /*0bb0*/  FADD R28, R24, 1.2999999523162841797 ;  /* 0x3fa66666181c7421 */ /* 0x000fe40000000000 */
[----:B------:R0:W1:Y:S01]  /*0bc0*/  I2F.U64 R24, R20 ;  /* 0x0000001400187312 */ /* 0x0000620000301000 */
[----:B------:R-:W-:Y:S01]  /*0bd0*/  IADD3.X R9, PT, PT, RZ, R7, RZ, P1, !PT ;  /* 0x00000007ff097210 */ /* 0x000fe20000ffe4ff */
[----:B------:R-:W-:Y:S01]  /*0be0*/  FADD R28, R26, R28 ;  /* 0x0000001c1a1c7221 */ /* 0x000fe20000000000 */
[----:B---3--:R-:W-:-:S03]  /*0bf0*/  FADD R22, R4, R22 ;  /* 0x0000001604167221 */ /* 0x008fc60000000000 */
[----:B------:R-:W-:Y:S01]  /*0c00*/  FADD R28, R28, R17 ;  /* 0x000000111c1c7221 */ /* 0x000fe20000000000 */
[----:B------:R-:W-:Y:S01]  /*0c10*/  FADD R17, R16, 2.2999999523162841797 ;  /* 0x4013333310117421 */ /* 0x000fe20000000000 */
[----:B------:R2:W3:Y:S01]  /*0c20*/  I2F.U64 R26, R8 ;  /* 0x00000008001a7312 */ /* 0x0004e20000301000 */
[----:B------:R-:W-:Y:S01]  /*0c30*/  FADD R22, R22, 2.2999999523162841797 ;  /* 0x4013333316167421 */ /* 0x000fe20000000000 */
[----:B0-----:R-:W-:Y:S01]  /*0c40*/  IADD3 R20, P1, PT, R2, 0x1a, RZ ;  /* 0x0000001a02147810 */ /* 0x001fe20007f3e0ff */
[----:B------:R-:W-:Y:S02]  /*0c50*/  FADD R28, R28, R19 ;  /* 0x000000131c1c7221 */ /* 0x000fe40000000000 */
[----:B------:R-:W-:Y:S01]  /*0c60*/  FADD R22, R6, R22 ;  /* 0x0000001606167221 */ /* 0x000fe20000000000 */
[----:B------:R-:W-:Y:S01]  /*0c70*/  IADD3.X R21, PT, PT, RZ, R7, RZ, P1, !PT ;  /* 0x00000007ff157210 */ /* 0x000fe20000ffe4ff */
[----:B------:R-:W-:Y:S01]  /*0c80*/  FADD R28, R28, R23 ;  /* 0x000000171c1c7221 */ /* 0x000fe20000000000 */
[----:B-1----:R-:W-:Y:S01]  /*0c90*/  FADD R24, R4, R24 ;  /* 0x0000001804187221 */ /* 0x002fe20000000000 */
[----:B------:R-:W-:Y:S01]  /*0ca0*/  FADD R22, R22, 1.2999999523162841797 ;  /* 0x3fa6666616167421 */ /* 0x000fe20000000000 */
[----:B--2---:R-:W-:-:S02]  /*0cb0*/  IADD3 R8, P1, PT, R2, 0x1b, RZ ;  /* 0x0000001b02087810 */ /* 0x004fc40007f3e0ff */
[----:B------:R0:W1:Y:S02]  /*0cc0*/  I2F.U64 R21, R20 ;  /* 0x0000001400157312 */ /* 0x0000640000301000 */
[----:B------:R-:W-:Y:S01]  /*0cd0*/  IADD3.X R9, PT, PT, RZ, R7, RZ, P1, !PT ;  /* 0x00000007ff097210 */ /* 0x000fe20000ffe4ff */
[----:B---3--:R-:W-:Y:S01]  /*0ce0*/  FADD R26, R4, R26 ;  /* 0x0000001a041a7221 */ /* 0x008fe20000000000 */
[----:B------:R-:W-:-:S03]  /*0cf0*/  IADD3 R16, P1, PT, R2, 0x1c, RZ ;  /* 0x0000001c02107810 */ /* 0x000fc60007f3e0ff */
[----:B------:R-:W-:Y:S01]  /*0d00*/  FADD R26, R26, 2.2999999523162841797 ;  /* 0x401333331a1a7421 */ /* 0x000fe20000000000 */
[----:B------:R2:W3:Y:S01]  /*0d10*/  I2F.U64 R19, R8 ;  /* 0x0000000800137312 */ /* 0x0004e20000301000 */
[C---:B0-----:R-:W-:Y:S01]  /*0d20*/  FADD R20, R6.reuse, R17 ;  /* 0x0000001106147221 */ /* 0x041fe20000000000 */
[----:B------:R-:W-:Y:S01]  /*0d30*/  IADD3.X R17, PT, PT, RZ, R7, RZ, P1, !PT ;  /* 0x00000007ff117210 */ /* 0x000fe20000ffe4ff */
[----:B------:R-:W-:Y:S02]  /*0d40*/  FADD R26, R6, R26 ;  /* 0x0000001a061a7221 */ /* 0x000fe40000000000 */
[----:B------:R-:W-:Y:S01]  /*0d50*/  FADD R20, R20, 1.2999999523162841797 ;  /* 0x3fa6666614147421 */ /* 0x000fe20000000000 */
[----:B-1----:R-:W-:Y:S02]  /*0d60*/  FADD R21, R4, R21 ;  /* 0x0000001504157221 */ /* 0x002fe40000000000 */
[----:B------:R0:W1:Y:S01]  /*0d70*/  I2F.U64 R23, R16 ;  /* 0x0000001000177312 */ /* 0x0000620000301000 */
[----:B------:R-:W-:Y:S01]  /*0d80*/  FADD R26, R26, 1.2999999523162841797 ;  /* 0x3fa666661a1a7421 */ /* 0x000fe20000000000 */
[----:B------:R-:W-:Y:S01]  /*0d90*/  FADD R28, R28, R20 ;  /* 0x000000141c1c7221 */ /* 0x000fe20000000000 */
[----:B------:R-:W-:Y:S01]  /*0da0*/  FADD R20, R6, R18 ;  /* 0x0000001206147221 */ /* 0x000fe20000000000 */
[----:B--2---:R-:W-:Y:S01]  /*0db0*/  IADD3 R8, P1, PT, R2, 0x1d, RZ ;  /* 0x0000001d02087810 */ /* 0x004fe20007f3e0ff */
[----:B------:R-:W-:-:S02]  /*0dc0*/  FADD R21, R21, 2.2999999523162841797 ;  /* 0x4013333315157421 */ /* 0x000fc40000000000 */
[----:B------:R-:W-:Y:S01]  /*0dd0*/  FADD R20, R20, 1.2999999523162841797 ;  /* 0x3fa6666614147421 */ /* 0x000fe20000000000 */
[-C--:B------:R-:W-:Y:S01]  /*0de0*/  IADD3.X R9, PT, PT, RZ, R7.reuse, RZ, P1, !PT ;  /* 0x00000007ff097210 */ /* 0x080fe20000ffe4ff */
[----:B------:R-:W-:Y:S01]  /*0df0*/  FADD R21, R6, R21 ;  /* 0x0000001506157221 */ /* 0x000fe20000000000 */
[----:B0-----:R-:W-:Y:S01]  /*0e00*/  IADD3 R16, P1, PT, R2, 0x1e, RZ ;  /* 0x0000001e02107810 */ /* 0x001fe20007f3e0ff */
[----:B------:R-:W-:Y:S01]  /*0e10*/  FADD R28, R28, R20 ;  /* 0x000000141c1c7221 */ /* 0x000fe20000000000 */
[----:B------:R-:W-:Y:S01]  /*0e20*/  FADD R20, R11, 1.2999999523162841797 ;  /* 0x3fa666660b147421 */ /* 0x000fe20000000000 */
[----:B------:R0:W2:Y:S01]  /*0e30*/  I2F.U64 R18, R8 ;  /* 0x0000000800127312 */ /* 0x0000a20000301000 */
[----:B------:R-:W-:Y:S01]  /*0e40*/  IADD3.X R17, PT, PT, RZ, R7, RZ, P1, !PT ;  /* 0x00000007ff117210 */ /* 0x000fe20000ffe4ff */
[----:B---3--:R-:W-:Y:S01]  /*0e50*/  FADD R19, R4, R19 ;  /* 0x0000001304137221 */ /* 0x008fe20000000000 */
[----:B------:R-:W-:Y:S01]  /*0e60*/  FADD R28, R28, R20 ;  /* 0x000000141c1c7221 */ /* 0x000fe20000000000 */
[----:B------:R-:W-:Y:S01]  /*0e70*/  FADD R20, R6, R13 ;  /* 0x0000000d06147221 */ /* 0x000fe20000000000 */
[----:B-1----:R-:W-:Y:S01]  /*0e80*/  FADD R23, R4, R23 ;  /* 0x0000001704177221 */ /* 0x002fe20000000000 */
[----:B------:R-:W-:-:S02]  /*0e90*/  FADD R19, R19, 2.2999999523162841797 ;  /* 0x4013333313137421 */ /* 0x000fc40000000000 */
[----:B------:R-:W-:Y:S01]  /*0ea0*/  FADD R20, R20, 1.2999999523162841797 ;  /* 0x3fa6666614147421 */ /* 0x000fe20000000000 */
[----:B------:R1:W3:Y:S01]  /*0eb0*/  I2F.U64 R11, R16 ;  /* 0x00000010000b7312 */ /* 0x0002e20000301000 */
[----:B0-----:R-:W-:Y:S01]  /*0ec0*/  IADD3 R8, P1, PT, R2, 0x1f, RZ ;  /* 0x0000001f02087810 */ /* 0x001fe20007f3e0ff */
[----:B------:R-:W-:Y:S01]  /*0ed0*/  FADD R23, R23, 2.2999999523162841797 ;  /* 0x4013333317177421 */ /* 0x000fe20000000000 */
[----:B------:R-:W-:Y:S01]  /*0ee0*/  FADD R28, R28, R20 ;  /* 0x000000141c1c7221 */ /* 0x000fe20000000000 */
[----:B------:R-:W-:Y:S01]  /*0ef0*/  FADD R20, R25, 1.2999999523162841797 ;  /* 0x3fa6666619147421 */ /* 0x000fe20000000000 */
[----:B------:R-:W-:Y:S01]  /*0f00*/  IADD3.X R9, PT, PT, RZ, R7, RZ, P1, !PT ;  /* 0x00000007ff097210 */ /* 0x000fe20000ffe4ff */
[----:B------:R-:W-:Y:S01]  /*0f10*/  FADD R23, R6, R23 ;  /* 0x0000001706177221 */ /* 0x000fe20000000000 */
[----:B--2---:R-:W-:Y:S01]  /*0f20*/  FADD R18, R4, R18 ;  /* 0x0000001204127221 */ /* 0x004fe20000000000 */
[----:B------:R-:W-:Y:S01]  /*0f30*/  FADD R28, R28, R20 ;  /* 0x000000141c1c7221 */ /* 0x000fe20000000000 */
[----:B------:R0:W2:Y:S01]  /*0f40*/  I2F.U64 R13, R8 ;  /* 0x00000008000d7312 */ /* 0x0000a20000301000 */
[----:B-1----:R-:W-:Y:S01]  /*0f50*/  IADD3 R16, P1, PT, R2, 0x20, RZ ;  /* 0x0000002002107810 */ /* 0x002fe20007f3e0ff */
[----:B------:R-:W-:Y:S01]  /*0f60*/  FADD R20, R6, R27 ;  /* 0x0000001b06147221 */ /* 0x000fe20000000000 */
[----:B------:R-:W-:-:S02]  /*0f70*/  FADD R18, R18, 2.2999999523162841797 ;  /* 0x4013333312127421 */ /* 0x000fc40000000000 */
[-C--:B------:R-:W-:Y:S01]  /*0f80*/  IADD3.X R17, PT, PT, RZ, R7.reuse, RZ, P1, !PT ;  /* 0x00000007ff117210 */ /* 0x080fe20000ffe4ff */
[----:B------:R-:W-:Y:S01]  /*0f90*/  FADD R20, R20, 1.2999999523162841797 ;  /* 0x3fa6666614147421 */ /* 0x000fe20000000000 */
[----:B---3--:R-:W-:Y:S02]  /*0fa0*/  FADD R11, R4, R11 ;  /* 0x0000000b040b7221 */ /* 0x008fe40000000000 */
[----:B------:R1:W3:Y:S01]  /*0fb0*/  I2F.U64 R25, R16 ;  /* 0x0000001000197312 */ /* 0x0002e20000301000 */
[----:B0-----:R-:W-:Y:S01]  /*0fc0*/  IADD3 R8, P1, PT, R2, 0x21, RZ ;  /* 0x0000002102087810 */ /* 0x001fe20007f3e0ff */
[----:B------:R-:W-:Y:S01]  /*0fd0*/  FADD R28, R28, R20 ;  /* 0x000000141c1c7221 */ /* 0x000fe20000000000 */
[----:B------:R-:W-:Y:S01]  /*0fe0*/  FADD R20, R29, 1.2999999523162841797 ;  /* 0x3fa666661d147421 */ /* 0x000fe20000000000 */
[----:B------:R-:W-:Y:S01]  /*0ff0*/  FADD R11, R11, 2.2999999523162841797 ;  /* 0x401333330b0b7421 */ /* 0x000fe20000000000 */
[-C--:B------:R-:W-:Y:S01]  /*1000*/  IADD3.X R9, PT, PT, RZ, R7.reuse, RZ, P1, !PT ;  /* 0x00000007ff097210 */ /* 0x080fe20000ffe4ff */
[----:B--2---:R-:W-:Y:S01]  /*1010*/  FADD R13, R4, R13 ;  /* 0x0000000d040d7221 */ /* 0x004fe20000000000 */
[----:B------:R-:W-:Y:S01]  /*1020*/  FADD R28, R28, R20 ;  /* 0x000000141c1c7221 */ /* 0x000fe20000000000 */
[----:B------:R-:W-:Y:S01]  /*1030*/  FADD R20, R6, R10 ;  /* 0x0000000a06147221 */ /* 0x000fe20000000000 */
[----:B------:R0:W2:Y:S01]  /*1040*/  I2F.U64 R27, R8 ;  /* 0x00000008001b7312 */ /* 0x0000a20000301000 */
[----:B-1----:R-:W-:Y:S01]  /*1050*/  IADD3 R16, P1, PT, R2, 0x22, RZ ;  /* 0x0000002202107810 */ /* 0x002fe20007f3e0ff */
[----:B------:R-:W-:Y:S01]  /*1060*/  FADD R11, R6, R11 ;  /* 0x0000000b060b7221 */ /* 0x000fe20000000000 */
[----:B------:R-:W-:Y:S01]  /*1070*/  FADD R20, R20, 1.2999999523162841797 ;  /* 0x3fa6666614147421 */ /* 0x000fe20000000000 */
[----:B------:R-:W-:Y:S01]  /*1080*/  FADD R13, R13, 2.2999999523162841797 ;  /* 0x401333330d0d7421 */ /* 0x000fe20000000000 */
[----:B------:R-:W-:Y:S01]  /*1090*/  IADD3.X R17, PT, PT, RZ, R7, RZ, P1, !PT ;  /* 0x00000007ff117210 */ /* 0x000fe20000ffe4ff */
[----:B---3--:R-:W-:Y:S01]  /*10a0*/  FADD R25, R4, R25 ;  /* 0x0000001904197221 */ /* 0x008fe20000000000 */
[----:B------:R-:W-:-:S02]  /*10b0*/  FADD R28, R28, R20 ;  /* 0x000000141c1c7221 */ /* 0x000fc40000000000 */
[----:B------:R1:W3:Y:S01]  /*10c0*/  I2F.U64 R29, R16 ;  /* 0x00000010001d7312 */ /* 0x0002e20000301000 */
[----:B0-----:R-:W-:Y:S01]  /*10d0*/  IADD3 R8, P1, PT, R2, 0x23, RZ ;  /* 0x0000002302087810 */ /* 0x001fe20007f3e0ff */
[----:B------:R-:W-:-:S03]  /*10e0*/  FADD R25, R25, 2.2999999523162841797 ;  /* 0x4013333319197421 */ /* 0x000fc60000000000 */
[-C--:B------:R-:W-:Y:S01]  /*10f0*/  IADD3.X R9, PT, PT, RZ, R7.reuse, RZ, P1, !PT ;  /* 0x00000007ff097210 */ /* 0x080fe20000ffe4ff */
[----:B------:R-:W-:Y:S01]  /*1100*/  FADD R25, R6, R25 ;  /* 0x0000001906197221 */ /* 0x000fe20000000000 */
[----:B--2---:R-:W-:Y:S02]  /*1110*/  FADD R27, R4, R27 ;  /* 0x0000001b041b7221 */ /* 0x004fe40000000000 */
[----:B------:R0:W2:Y:S01]  /*1120*/  I2F.U64 R10, R8 ;  /* 0x00000008000a7312 */ /* 0x0000a20000301000 */
[----:B-1----:R-:W-:Y:S01]  /*1130*/  FADD R17, R12, 2.2999999523162841797 ;  /* 0x401333330c117421 */ /* 0x002fe20000000000 */
[----:B------:R-:W-:Y:S01]  /*1140*/  IADD3 R16, P1, PT, R2, 0x24, RZ ;  /* 0x0000002402107810 */ /* 0x000fe20007f3e0ff */
[----:B------:R-:W-:Y:S02]  /*1150*/  FADD R27, R27, 2.2999999523162841797 ;  /* 0x401333331b1b7421 */ /* 0x000fe40000000000 */
[----:B------:R-:W-:Y:S01]  /*1160*/  FADD R12, R6, R17 ;  /* 0x00000011060c7221 */ /* 0x000fe20000000000 */
[----:B------:R-:W-:Y:S01]  /*1170*/  IADD3.X R17, PT, PT, RZ, R7, RZ, P1, !PT ;  /* 0x00000007ff117210 */ /* 0x000fe20000ffe4ff */
[----:B---3--:R-:W-:-:S02]  /*1180*/  FADD R29, R4, R29 ;  /* 0x0000001d041d7221 */ /* 0x008fc40000000000 */
[----:B------:R-:W-:Y:S01]  /*1190*/  FADD R20, R12, 1.2999999523162841797 ;  /* 0x3fa666660c147421 */ /* 0x000fe20000000000 */
[----:B0-----:R-:W-:Y:S01]  /*11a0*/  IADD3 R8, P1, PT, R2, 0x25, RZ ;  /* 0x0000002502087810 */ /* 0x001fe20007f3e0ff */
[----:B------:R0:W1:Y:S01]  /*11b0*/  I2F.U64 R12, R16 ;  /* 0x00000010000c7312 */ /* 0x0000620000301000 */
[----:B------:R-:W-:Y:S01]  /*11c0*/  FADD R29, R29, 2.2999999523162841797 ;  /* 0x401333331d1d7421 */ /* 0x000fe20000000000 */
[----:B------:R-:W-:Y:S01]  /*11d0*/  FADD R28, R28, R20 ;  /* 0x000000141c1c7221 */ /* 0x000fe20000000000 */
[----:B------:R-:W-:Y:S01]  /*11e0*/  IADD3.X R9, PT, PT, RZ, R7, RZ, P1, !PT ;  /* 0x00000007ff097210 */ /* 0x000fe20000ffe4ff */
[----:B--2---:R-:W-:Y:S01]  /*11f0*/  FADD R10, R4, R10 ;  /* 0x0000000a040a7221 */ /* 0x004fe20000000000 */
        /* <DEDUP_REMOVED lines=8> */
[----:B-1----:R-:W-:Y:S02]  /*1280*/  FADD R12, R4, R12 ;  /* 0x0000000c040c7221 */ /* 0x002fe40000000000 */
[----:B------:R-:W-:Y:S01]  /*1290*/  FADD R24, R22, 1.2999999523162841797 ;  /* 0x3fa6666616187421 */ /* 0x000fe20000000000 */
[----:B--2---:R-:W-:Y:S01]  /*12a0*/  IADD3 R8, P1, PT, R2, 0x27, RZ ;  /* 0x0000002702087810 */ /* 0x004fe20007f3e0ff */
[----:B------:R0:W1:Y:S02]  /*12b0*/  I2F.U64 R22, R16 ;  /* 0x0000001000167312 */ /* 0x0000640000301000 */
[----:B------:R-:W-:Y:S01]  /*12c0*/  FADD R28, R28, R24 ;  /* 0x000000181c1c7221 */ /* 0x000fe20000000000 */
[----:B------:R-:W-:Y:S01]  /*12d0*/  IADD3.X R9, PT, PT, RZ, R7, RZ, P1, !PT ;  /* 0x00000007ff097210 */ /* 0x000fe20000ffe4ff */
[----:B---3--:R-:W-:-:S02]  /*12e0*/  FADD R20, R4, R20 ;  /* 0x0000001404147221 */ /* 0x008fc40000000000 */
[----:B------:R-:W-:Y:S01]  /*12f0*/  FADD R28, R28, R26 ;  /* 0x0000001a1c1c7221 */ /* 0x000fe20000000000 */
[----:B------:R-:W-:Y:S01]  /*1300*/  FADD R26, R21, 1.2999999523162841797 ;  /* 0x3fa66666151a7421 */ /* 0x000fe20000000000 */
[----:B------:R2:W3:Y:S01]  /*1310*/  I2F.U64 R24, R8 ;  /* 0x0000000800187312 */ /* 0x0004e20000301000 */
[----:B------:R-:W-:Y:S01]  /*1320*/  FADD R20, R20, 2.2999999523162841797 ;  /* 0x4013333314147421 */ /* 0x000fe20000000000 */
[----:B0-----:R-:W-:Y:S01]  /*1330*/  IADD3 R16, P1, PT, R2, 0x28, RZ ;  /* 0x0000002802107810 */ /* 0x001fe20007f3e0ff */
[----:B------:R-:W-:Y:S01]  /*1340*/  FADD R28, R28, R26 ;  /* 0x0000001a1c1c7221 */ /* 0x000fe20000000000 */
[----:B------:R-:W-:Y:S02]  /*1350*/  FADD R26, R6, R19 ;  /* 0x00000013061a7221 */ /* 0x000fe40000000000 */
        /* <DEDUP_REMOVED lines=10> */
[----:B------:R-:W-:Y:S01]  /*1400*/  FADD R26, R6, R18 ;  /* 0x00000012061a7221 */ /* 0x000fe20000000000 */
[----:B------:R2:W3:Y:S01]  /*1410*/  I2F.U64 R19, R8 ;  /* 0x0000000800137312 */ /* 0x0004e20000301000 */
[----:B------:R-:W-:Y:S01]  /*1420*/  FADD R24, R24, 2.2999999523162841797 ;  /* 0x4013333318187421 */ /* 0x000fe20000000000 */
[----:B0-----:R-:W-:Y:S01]  /*1430*/  IADD3 R16, P1, PT, R2, 0x2a, RZ ;  /* 0x0000002a02107810 */ /* 0x001fe20007f3e0ff */
[----:B------:R-:W-:-:S03]  /*1440*/  FADD R26, R26, 1.2999999523162841797 ;  /* 0x3fa666661a1a7421 */ /* 0x000fc60000000000 */
[-C--:B------:R-:W-:Y:S01]  /*1450*/  IADD3.X R17, PT, PT, RZ, R7.reuse, RZ, P1, !PT ;  /* 0x00000007ff117210 */ /* 0x080fe20000ffe4ff */
[----:B------:R-:W-:Y:S01]  /*1460*/  FADD R28, R28, R26 ;  /* 0x0000001a1c1c7221 */ /* 0x000fe20000000000 */
[----:B------:R-:W-:Y:S01]  /*1470*/  FADD R26, R11, 1.2999999523162841797 ;  /* 0x3fa666660b1a7421 */ /* 0x000fe20000000000 */
[----:B-1----:R-:W-:Y:S01]  /*1480*/  FADD R21, R4, R21 ;  /* 0x0000001504157221 */ /* 0x002fe20000000000 */
[----:B--2---:R-:W-:Y:S01]  /*1490*/  IADD3 R8, P1, PT, R2, 0x2b, RZ ;  /* 0x0000002b02087810 */ /* 0x004fe20007f3e0ff */
[----:B------:R0:W1:Y:S01]  /*14a0*/  I2F.U64 R23, R16 ;  /* 0x0000001000177312 */ /* 0x0000620000301000 */
[----:B------:R-:W-:Y:S01]  /*14b0*/  FADD R28, R28, R26 ;  /* 0x0000001a1c1c7221 */ /* 0x000fe20000000000 */
[----:B------:R-:W-:Y:S01]  /*14c0*/  FADD R26, R6, R13 ;  /* 0x0000000d061a7221 */ /* 0x000fe20000000000 */
[----:B------:R-:W-:Y:S01]  /*14d0*/  IADD3.X R9, PT, PT, RZ, R7, RZ, P1, !PT ;  /* 0x00000007ff097210 */ /* 0x000fe20000ffe4ff */
[----:B------:R-:W-:Y:S01]  /*14e0*/  FADD R21, R21, 2.2999999523162841797 ;  /* 0x4013333315157421 */ /* 0x000fe20000000000 */
[----:B---3--:R-:W-:Y:S01]  /*14f0*/  FADD R19, R4, R19 ;  /* 0x0000001304137221 */ /* 0x008fe20000000000 */
[----:B------:R-:W-:-:S02]  /*1500*/  FADD R26, R26, 1.2999999523162841797 ;  /* 0x3fa666661a1a7421 */ /* 0x000fc40000000000 */
[----:B------:R2:W3:Y:S01]  /*1510*/  I2F.U64 R18, R8 ;  /* 0x0000000800127312 */ /* 0x0004e20000301000 */
[----:B------:R-:W-:Y:S01]  /*1520*/  FADD R21, R6, R21 ;  /* 0x0000001506157221 */ /* 0x000fe20000000000 */
[----:B0-----:R-:W-:Y:S01]  /*1530*/  IADD3 R16, P1, PT, R2, 0x2c, RZ ;  /* 0x0000002c02107810 */ /* 0x001fe20007f3e0ff */
[----:B------:R-:W-:Y:S01]  /*1540*/  FADD R28, R28, R26 ;  /* 0x0000001a1c1c7221 */ /* 0x000fe20000000000 */
[----:B------:R-:W-:Y:S01]  /*1550*/  FADD R26, R25, 1.2999999523162841797 ;  /* 0x3fa66666191a7421 */ /* 0x000fe20000000000 */
[----:B------:R-:W-:Y:S01]  /*1560*/  FADD R19, R19, 2.2999999523162841797 ;  /* 0x4013333313137421 */ /* 0x000fe20000000000 */
[-C--:B------:R-:W-:Y:S01]  /*1570*/  IADD3.X R17, PT, PT, RZ, R7.reuse, RZ, P1, !PT ;  /* 0x00000007ff117210 */ /* 0x080fe20000ffe4ff */
[----:B-1----:R-:W-:Y:S01]  /*1580*/  FADD R23, R4, R23 ;  /* 0x0000001704177221 */ /* 0x002fe20000000000 */
[----:B------:R-:W-:Y:S01]  /*1590*/  FADD R28, R28, R26 ;  /* 0x0000001a1c1c7221 */ /* 0x000fe20000000000 */
[----:B------:R-:W-:Y:S01]  /*15a0*/  FADD R26, R6, R27 ;  /* 0x0000001b061a7221 */ /* 0x000fe20000000000 */
[----:B--2---:R-:W-:Y:S01]  /*15b0*/  IADD3 R8, P1, PT, R2, 0x2d, RZ ;  /* 0x0000002d02087810 */ /* 0x004fe20007f3e0ff */
[----:B------:R0:W1:Y:S01]  /*15c0*/  I2F.U64 R11, R16 ;  /* 0x00000010000b7312 */ /* 0x0000620000301000 */
[----:B------:R-:W-:Y:S01]  /*15d0*/  FADD R23, R23, 2.2999999523162841797 ;  /* 0x4013333317177421 */ /* 0x000fe20000000000 */
[----:B------:R-:W-:Y:S01]  /*15e0*/  FADD R26, R26, 1.2999999523162841797 ;  /* 0x3fa666661a1a7421 */ /* 0x000fe20000000000 */
[----:B------:R-:W-:Y:S01]  /*15f0*/  IADD3.X R9, PT, PT, RZ, R7, RZ, P1, !PT ;  /* 0x00000007ff097210 */ /* 0x000fe20000ffe4ff */
[----:B---3--:R-:W-:Y:S01]  /*1600*/  FADD R18, R4, R18 ;  /* 0x0000001204127221 */ /* 0x008fe20000000000 */
[----:B------:R-:W-:Y:S01]  /*1610*/  FADD R23, R6, R23 ;  /* 0x0000001706177221 */ /* 0x000fe20000000000 */
[----:B------:R-:W-:Y:S01]  /*1620*/  FADD R28, R28, R26 ;  /* 0x0000001a1c1c7221 */ /* 0x000fe20000000000 */
[----:B------:R-:W-:Y:S01]  /*1630*/  FADD R26, R29, 1.2999999523162841797 ;  /* 0x3fa666661d1a7421 */ /* 0x000fe20000000000 */
[----:B------:R2:W3:Y:S01]  /*1640*/  I2F.U64 R13, R8 ;  /* 0x00000008000d7312 */ /* 0x0004e20000301000 */
[----:B------:R-:W-:Y:S01]  /*1650*/  FADD R18, R18, 2.2999999523162841797 ;  /* 0x4013333312127421 */ /* 0x000fe20000000000 */
[----:B0-----:R-:W-:Y:S01]  /*1660*/  IADD3 R16, P1, PT, R2, 0x2e, RZ ;  /* 0x0000002e02107810 */ /* 0x001fe20007f3e0ff */
[----:B------:R-:W-:Y:S01]  /*1670*/  FADD R28, R28, R26 ;  /* 0x0000001a1c1c7221 */ /* 0x000fe20000000000 */
[----:B------:R-:W-:-:S02]  /*1680*/  FADD R26, R6, R10 ;  /* 0x0000000a061a7221 */ /* 0x000fc40000000000 */
        /* <DEDUP_REMOVED lines=8> */
[----:B---3--:R-:W-:Y:S02]  /*1710*/  FADD R13, R4, R13 ;  /* 0x0000000d040d7221 */ /* 0x008fe40000000000 */
        /* <DEDUP_REMOVED lines=24> */
[C---:B------:R-:W-:Y:S01]  /*18a0*/  FADD R26, R6.reuse, R20 ;  /* 0x00000014061a7221 */ /* 0x040fe20000000000 */
[----:B------:R-:W-:Y:S01]  /*18b0*/  IADD3.X R9, PT, PT, RZ, R7, RZ, P1, !PT ;  /* 0x00000007ff097210 */ /* 0x000fe20000ffe4ff */
[----:B------:R-:W-:Y:S01]  /*18c0*/  FADD R29, R6, R29 ;  /* 0x0000001d061d7221 */ /* 0x000fe20000000000 */
[----:B---3--:R-:W-:Y:S01]  /*18d0*/  FADD R10, R4, R10 ;  /* 0x0000000a040a7221 */ /* 0x008fe20000000000 */
[----:B------:R-:W-:Y:S01]  /*18e0*/  FADD R26, R26, 1.2999999523162841797 ;  /* 0x3fa666661a1a7421 */ /* 0x000fe20000000000 */
[----:B------:R2:W3:Y:S01]  /*18f0*/  I2F.U64 R20, R8 ;  /* 0x0000000800147312 */ /* 0x0004e20000301000 */
[----:B------:R-:W-:Y:S01]  /*1900*/  FADD R29, R29, 1.2999999523162841797 ;  /* 0x3fa666661d1d7421 */ /* 0x000fe20000000000 */
[----:B0-----:R-:W-:Y:S01]  /*1910*/  FADD R17, R22, 2.2999999523162841797 ;  /* 0x4013333316117421 */ /* 0x001fe20000000000 */
[----:B------:R-:W-:Y:S01]  /*1920*/  FADD R28, R28, R26 ;  /* 0x0000001a1c1c7221 */ /* 0x000fe20000000000 */
[----:B------:R-:W-:-:S02]  /*1930*/  IADD3 R16, P1, PT, R2, 0x34, RZ ;  /* 0x0000003402107810 */ /* 0x000fc40007f3e0ff */
[----:B------:R-:W-:Y:S01]  /*1940*/  FADD R22, R6, R17 ;  /* 0x0000001106167221 */ /* 0x000fe20000000000 */
[----:B-1----:R-:W-:Y:S01]  /*1950*/  FADD R12, R4, R12 ;  /* 0x0000000c040c7221 */ /* 0x002fe20000000000 */
[-C--:B------:R-:W-:Y:S02]  /*1960*/  IADD3.X R17, PT, PT, RZ, R7.reuse, RZ, P1, !PT ;  /* 0x00000007ff117210 */ /* 0x080fe40000ffe4ff */
[----:B------:R-:W-:Y:S01]  /*1970*/  FADD R26, R22, 1.2999999523162841797 ;  /* 0x3fa66666161a7421 */ /* 0x000fe20000000000 */
[----:B--2---:R-:W-:Y:S01]  /*1980*/  IADD3 R8, P1, PT, R2, 0x35, RZ ;  /* 0x0000003502087810 */ /* 0x004fe20007f3e0ff */
[----:B------:R0:W1:Y:S01]  /*1990*/  I2F.U64 R22, R16 ;  /* 0x0000001000167312 */ /* 0x0000620000301000 */
[----:B------:R-:W-:Y:S01]  /*19a0*/  FADD R12, R12, 2.2999999523162841797 ;  /* 0x401333330c0c7421 */ /* 0x000fe20000000000 */
[----:B------:R-:W-:Y:S01]  /*19b0*/  FADD R28, R28, R26 ;  /* 0x0000001a1c1c7221 */ /* 0x000fe20000000000 */
[----:B------:R-:W-:Y:S01]  /*19c0*/  FADD R26, R6, R24 ;  /* 0x00000018061a7221 */ /* 0x000fe20000000000 */
[-C--:B------:R-:W-:Y:S01]  /*19d0*/  IADD3.X R9, PT, PT, RZ, R7.reuse, RZ, P1, !PT ;  /* 0x00000007ff097210 */ /* 0x080fe20000ffe4ff */
[----:B---3--:R-:W-:Y:S01]  /*19e0*/  FADD R20, R4, R20 ;  /* 0x0000001404147221 */ /* 0x008fe20000000000 */
[----:B------:R-:W-:Y:S01]  /*19f0*/  FADD R12, R6, R12 ;  /* 0x0000000c060c7221 */ /* 0x000fe20000000000 */
[----:B------:R-:W-:Y:S01]  /*1a00*/  FADD R26, R26, 1.2999999523162841797 ;  /* 0x3fa666661a1a7421 */ /* 0x000fe20000000000 */
[----:B------:R2:W3:Y:S01]  /*1a10*/  I2F.U64 R24, R8 ;  /* 0x0000000800187312 */ /* 0x0004e20000301000 */
[----:B------:R-:W-:Y:S01]  /*1a20*/  FADD R20, R20, 2.2999999523162841797 ;  /* 0x4013333314147421 */ /* 0x000fe20000000000 */
[----:B0-----:R-:W-:Y:S01]  /*1a30*/  IADD3 R16, P1, PT, R2, 0x36, RZ ;  /* 0x0000003602107810 */ /* 0x001fe20007f3e0ff */
[----:B------:R-:W-:Y:S01]  /*1a40*/  FADD R28, R28, R26 ;  /* 0x0000001a1c1c7221 */ /* 0x000fe20000000000 */
[----:B------:R-:W-:Y:S01]  /*1a50*/  FADD R26, R21, 1.2999999523162841797 ;  /* 0x3fa66666151a7421 */ /* 0x000fe20000000000 */
[----:B------:R-:W-:Y:S01]  /*1a60*/  FADD R20, R6, R20 ;  /* 0x0000001406147221 */ /* 0x000fe20000000000 */
[-C--:B------:R-:W-:Y:S01]  /*1a70*/  IADD3.X R17, PT, PT, RZ, R7.reuse, RZ, P1, !PT ;  /* 0x00000007ff117210 */ /* 0x080fe20000ffe4ff */
[----:B-1----:R-:W-:Y:S01]  /*1a80*/  FADD R22, R4, R22 ;  /* 0x0000001604167221 */ /* 0x002fe20000000000 */
[----:B------:R-:W-:Y:S01]  /*1a90*/  FADD R28, R28, R26 ;  /* 0x0000001a1c1c7221 */ /* 0x000fe20000000000 */
[----:B------:R-:W-:Y:S01]  /*1aa0*/  FADD R26, R6, R19 ;  /* 0x00000013061a7221 */ /* 0x000fe20000000000 */
[----:B--2---:R-:W-:Y:S01]  /*1ab0*/  IADD3 R8, P1, PT, R2, 0x37, RZ ;  /* 0x0000003702087810 */ /* 0x004fe20007f3e0ff */
[----:B------:R0:W-:Y:S01]  /*1ac0*/  I2F.U64 R21, R16 ;  /* 0x0000001000157312 */ /* 0x0001e20000301000 */
[----:B------:R-:W-:Y:S01]  /*1ad0*/  FADD R22, R22, 2.2999999523162841797 ;  /* 0x4013333316167421 */ /* 0x000fe20000000000 */
[----:B------:R-:W-:Y:S01]  /*1ae0*/  FADD R26, R26, 1.2999999523162841797 ;  /* 0x3fa666661a1a7421 */ /* 0x000fe20000000000 */
[-C--:B------:R-:W-:Y:S01]  /*1af0*/  IADD3.X R9, PT, PT, RZ, R7.reuse, RZ, P1, !PT ;  /* 0x00000007ff097210 */ /* 0x080fe20000ffe4ff */
[----:B---3--:R-:W-:Y:S01]  /*1b00*/  FADD R24, R4, R24 ;  /* 0x0000001804187221 */ /* 0x008fe20000000000 */
[----:B------:R-:W-:Y:S01]  /*1b10*/  FADD R22, R6, R22 ;  /* 0x0000001606167221 */ /* 0x000fe20000000000 */
[----:B------:R-:W-:Y:S01]  /*1b20*/  FADD R28, R28, R26 ;  /* 0x0000001a1c1c7221 */ /* 0x000fe20000000000 */
[----:B------:R-:W-:Y:S01]  /*1b30*/  FADD R26, R23, 1.2999999523162841797 ;  /* 0x3fa66666171a7421 */ /* 0x000fe20000000000 */
[----:B------:R1:W2:Y:S01]  /*1b40*/  I2F.U64 R19, R8 ;  /* 0x0000000800137312 */ /* 0x0002a20000301000 */
[----:B------:R-:W-:Y:S01]  /*1b50*/  FADD R24, R24, 2.2999999523162841797 ;  /* 0x4013333318187421 */ /* 0x000fe20000000000 */
[----:B0-----:R-:W-:Y:S01]  /*1b60*/  IADD3 R16, P1, PT, R2, 0x38, RZ ;  /* 0x0000003802107810 */ /* 0x001fe20007f3e0ff */
[----:B------:R-:W-:Y:S01]  /*1b70*/  FADD R28, R28, R26 ;  /* 0x0000001a1c1c7221 */ /* 0x000fe20000000000 */
[C---:B------:R-:W-:Y:S01]  /*1b80*/  FADD R26, R6.reuse, R18 ;  /* 0x00000012061a7221 */ /* 0x040fe20000000000 */
[----:B------:R-:W-:Y:S01]  /*1b90*/  FADD R24, R6, R24 ;  /* 0x0000001806187221 */ /* 0x000fe20000000000 */
[----:B------:R-:W-:-:S02]  /*1ba0*/  IADD3.X R17, PT, PT, RZ, R7, RZ, P1, !PT ;  /* 0x00000007ff117210 */ /* 0x000fc40000ffe4ff */
[----:B------:R-:W-:Y:S01]  /*1bb0*/  FADD R26, R26, 1.2999999523162841797 ;  /* 0x3fa666661a1a7421 */ /* 0x000fe20000000000 */
[----:B------:R-:W-:Y:S01]  /*1bc0*/  FADD R24, R24, 1.2999999523162841797 ;  /* 0x3fa6666618187421 */ /* 0x000fe20000000000 */
[----:B-1----:R-:W-:Y:S01]  /*1bd0*/  IADD3 R8, P1, PT, R2, 0x39, RZ ;  /* 0x0000003902087810 */ /* 0x002fe20007f3e0ff */
[----:B------:R0:W1:Y:S01]  /*1be0*/  I2F.U64 R23, R16 ;  /* 0x0000001000177312 */ /* 0x0000620000301000 */
[----:B------:R-:W-:Y:S01]  /*1bf0*/  FADD R28, R28, R26 ;  /* 0x0000001a1c1c7221 */ /* 0x000fe20000000000 */
[----:B------:R-:W-:Y:S01]  /*1c00*/  FADD R26, R11, 1.2999999523162841797 ;  /* 0x3fa666660b1a7421 */ /* 0x000fe20000000000 */
[----:B------:R-:W-:Y:S01]  /*1c10*/  IADD3.X R9, PT, PT, RZ, R7, RZ, P1, !PT ;  /* 0x00000007ff097210 */ /* 0x000fe20000ffe4ff */
[----:B--2---:R-:W-:Y:S02]  /*1c20*/  FADD R19, R4, R19 ;  /* 0x0000001304137221 */ /* 0x004fe40000000000 */
[----:B------:R-:W-:Y:S01]  /*1c30*/  FADD R28, R28, R26 ;  /* 0x0000001a1c1c7221 */ /* 0x000fe20000000000 */
[----:B------:R-:W-:Y:S01]  /*1c40*/  FADD R26, R6, R13 ;  /* 0x0000000d061a7221 */ /* 0x000fe20000000000 */
[----:B------:R2:W3:Y:S01]  /*1c50*/  I2F.U64 R18, R8 ;  /* 0x0000000800127312 */ /* 0x0004e20000301000 */
[----:B------:R-:W-:Y:S01]  /*1c60*/  FADD R19, R19, 2.2999999523162841797 ;  /* 0x4013333313137421 */ /* 0x000fe20000000000 */
[----:B0-----:R-:W-:Y:S01]  /*1c70*/  IADD3 R16, P1, PT, R2, 0x3a, RZ ;  /* 0x0000003a02107810 */ /* 0x001fe20007f3e0ff */
[----:B------:R-:W-:-:S02]  /*1c80*/  FADD R26, R26, 1.2999999523162841797 ;  /* 0x3fa666661a1a7421 */ /* 0x000fc40000000000 */
[----:B------:R-:W-:Y:S01]  /*1c90*/  FADD R19, R6, R19 ;  /* 0x0000001306137221 */ /* 0x000fe20000000000 */
        /* <DEDUP_REMOVED lines=11> */
[----:B------:R-:W-:Y:S01]  /*1d50*/  FADD R26, R26, 1.2999999523162841797 ;  /* 0x3fa666661a1a7421 */ /* 0x000fe20000000000 */
[----:B------:R-:W-:Y:S01]  /*1d60*/  FADD R19, R19, 1.2999999523162841797 ;  /* 0x3fa6666613137421 */ /* 0x000fe20000000000 */
[----:B------:R2:W3:Y:S01]  /*1d70*/  I2F.U64 R13, R8 ;  /* 0x00000008000d7312 */ /* 0x0004e20000301000 */
[----:B------:R-:W-:Y:S01]  /*1d80*/  FADD R23, R6, R23 ;  /* 0x0000001706177221 */ /* 0x000fe20000000000 */
[----:B0-----:R-:W-:Y:S01]  /*1d90*/  IADD3 R16, P1, PT, R2, 0x3c, RZ ;  /* 0x0000003c02107810 */ /* 0x001fe20007f3e0ff */
[----:B------:R-:W-:-:S02]  /*1da0*/  FADD R28, R28, R26 ;  /* 0x0000001a1c1c7221 */ /* 0x000fc40000000000 */
[----:B------:R-:W-:Y:S01]  /*1db0*/  FADD R23, R23, 1.2999999523162841797 ;  /* 0x3fa6666617177421 */ /* 0x000fe20000000000 */
[-C--:B------:R-:W-:Y:S01]  /*1dc0*/  IADD3.X R17, PT, PT, RZ, R7.reuse, RZ, P1, !PT ;  /* 0x00000007ff117210 */ /* 0x080fe20000ffe4ff */
[----:B------:R-:W-:Y:S01]  /*1dd0*/  FADD R28, R28, R29 ;  /* 0x0000001d1c1c7221 */ /* 0x000fe20000000000 */
[----:B------:R-:W-:Y:S01]  /*1de0*/  FADD R29, R10, 2.2999999523162841797 ;  /* 0x401333330a1d7421 */ /* 0x000fe20000000000 */
[----:B-1----:R-:W-:Y:S01]  /*1df0*/  FADD R11, R4, R11 ;  /* 0x0000000b040b7221 */ /* 0x002fe20000000000 */
[----:B--2---:R-:W-:Y:S01]  /*1e00*/  IADD3 R8, P1, PT, R2, 0x3d, RZ ;  /* 0x0000003d02087810 */ /* 0x004fe20007f3e0ff */
[----:B------:R0:W1:Y:S01]  /*1e10*/  I2F.U64 R25, R16 ;  /* 0x0000001000197312 */ /* 0x0000620000301000 */
[----:B------:R-:W-:Y:S01]  /*1e20*/  FADD R29, R6, R29 ;  /* 0x0000001d061d7221 */ /* 0x000fe20000000000 */
[----:B------:R-:W-:Y:S01]  /*1e30*/  FADD R11, R11, 2.2999999523162841797 ;  /* 0x401333330b0b7421 */ /* 0x000fe20000000000 */
[----:B------:R-:W-:Y:S01]  /*1e40*/  IADD3.X R9, PT, PT, RZ, R7, RZ, P1, !PT ;  /* 0x00000007ff097210 */ /* 0x000fe20000ffe4ff */
[----:B---3--:R-:W-:Y:S01]  /*1e50*/  FADD R13, R4, R13 ;  /* 0x0000000d040d7221 */ /* 0x008fe20000000000 */
[----:B------:R-:W-:Y:S01]  /*1e60*/  FADD R29, R29, 1.2999999523162841797 ;  /* 0x3fa666661d1d7421 */ /* 0x000fe20000000000 */
[----:B------:R-:W-:-:S02]  /*1e70*/  FADD R11, R6, R11 ;  /* 0x0000000b060b7221 */ /* 0x000fc40000000000 */
[----:B------:R2:W3:Y:S01]  /*1e80*/  I2F.U64 R27, R8 ;  /* 0x00000008001b7312 */ /* 0x0004e20000301000 */
[----:B------:R-:W-:Y:S01]  /*1e90*/  FADD R28, R28, R29 ;  /* 0x0000001d1c1c7221 */ /* 0x000fe20000000000 */
[----:B0-----:R-:W-:Y:S01]  /*1ea0*/  IADD3 R16, P1, PT, R2, 0x3e, RZ ;  /* 0x0000003e02107810 */ /* 0x001fe20007f3e0ff */
[----:B------:R-:W-:Y:S01]  /*1eb0*/  FADD R29, R12, 1.2999999523162841797 ;  /* 0x3fa666660c1d7421 */ /* 0x000fe20000000000 */
[----:B------:R-:W-:Y:S01]  /*1ec0*/  FADD R13, R13, 2.2999999523162841797 ;  /* 0x401333330d0d7421 */ /* 0x000fe20000000000 */
[----:B------:R-:W-:Y:S01]  /*1ed0*/  FADD R11, R11, 1.2999999523162841797 ;  /* 0x3fa666660b0b7421 */ /* 0x000fe20000000000 */
[-C--:B------:R-:W-:Y:S01]  /*1ee0*/  IADD3.X R17, PT, PT, RZ, R7.reuse, RZ, P1, !PT ;  /* 0x00000007ff117210 */ /* 0x080fe20000ffe4ff */
[----:B------:R-:W-:Y:S01]  /*1ef0*/  FADD R28, R28, R29 ;  /* 0x0000001d1c1c7221 */ /* 0x000fe20000000000 */
[----:B------:R-:W-:Y:S01]  /*1f00*/  FADD R29, R20, 1.2999999523162841797 ;  /* 0x3fa66666141d7421 */ /* 0x000fe20000000000 */
[----:B-1----:R-:W-:Y:S01]  /*1f10*/  FADD R25, R4, R25 ;  /* 0x0000001904197221 */ /* 0x002fe20000000000 */
[----:B--2---:R-:W-:Y:S01]  /*1f20*/  IADD3 R8, P1, PT, R2, 0x3f, RZ ;  /* 0x0000003f02087810 */ /* 0x004fe20007f3e0ff */
[----:B------:R-:W-:Y:S01]  /*1f30*/  FADD R13, R6, R13 ;  /* 0x0000000d060d7221 */ /* 0x000fe20000000000 */
[----:B------:R-:W-:Y:S01]  /*1f40*/  FADD R28, R28, R29 ;  /* 0x0000001d1c1c7221 */ /* 0x000fe20000000000 */
[----:B------:R-:W0:Y:S01]  /*1f50*/  I2F.U64 R17, R16 ;  /* 0x0000001000117312 */ /* 0x000e220000301000 */
[-C--:B------:R-:W-:Y:S01]  /*1f60*/  IADD3.X R9, PT, PT, RZ, R7.reuse, RZ, P1, !PT ;  /* 0x00000007ff097210 */ /* 0x080fe20000ffe4ff */
[----:B------:R-:W-:Y:S01]  /*1f70*/  FADD R25, R25, 2.2999999523162841797 ;  /* 0x4013333319197421 */ /* 0x000fe20000000000 */
[----:B---3--:R-:W-:Y:S01]  /*1f80*/  FADD R27, R4, R27 ;  /* 0x0000001b041b7221 */ /* 0x008fe20000000000 */
[----:B------:R-:W-:Y:S01]  /*1f90*/  IADD3 R2, P1, PT, R2, 0x40, RZ ;  /* 0x0000004002027810 */ /* 0x000fe20007f3e0ff */
[----:B------:R-:W-:Y:S01]  /*1fa0*/  FADD R13, R13, 1.2999999523162841797 ;  /* 0x3fa666660d0d7421 */ /* 0x000fe20000000000 */
[----:B------:R-:W-:Y:S01]  /*1fb0*/  FADD R25, R6, R25 ;  /* 0x0000001906197221 */ /* 0x000fe20000000000 */
[----:B------:R-:W-:Y:S01]  /*1fc0*/  FADD R27, R27, 2.2999999523162841797 ;  /* 0x401333331b1b7421 */ /* 0x000fe20000000000 */
[----:B------:R1:W2:Y:S01]  /*1fd0*/  I2F.U64 R9, R8 ;  /* 0x0000000800097312 */ /* 0x0002a20000301000 */
[----:B------:R-:W-:Y:S01]  /*1fe0*/  IADD3.X R7, PT, PT, RZ, R7, RZ, P1, !PT ;  /* 0x00000007ff077210 */ /* 0x000fe20000ffe4ff */
[----:B------:R-:W-:Y:S01]  /*1ff0*/  FADD R25, R25, 1.2999999523162841797 ;  /* 0x3fa6666619197421 */ /* 0x000fe20000000000 */
[----:B------:R-:W-:Y:S01]  /*2000*/  ISETP.NE.U32.AND P1, PT, R2, 0x1f40, PT ;  /* 0x00001f400200780c */ /* 0x000fe20003f25070 */
[----:B------:R-:W-:Y:S01]  /*2010*/  FADD R27, R6, R27 ;  /* 0x0000001b061b7221 */ /* 0x000fe20000000000 */
[----:B0-----:R-:W-:-:S02]  /*2020*/  FADD R17, R4, R17 ;  /* 0x0000001104117221 */ /* 0x001fc40000000000 */
[----:B------:R-:W-:Y:S01]  /*2030*/  ISETP.NE.AND.EX P1, PT, R7, RZ, PT, P1 ;  /* 0x000000ff0700720c */ /* 0x000fe20003f25310 */
[----:B------:R-:W-:Y:S01]  /*2040*/  FADD R27, R27, 1.2999999523162841797 ;  /* 0x3fa666661b1b7421 */ /* 0x000fe20000000000 */
[----:B-1----:R-:W-:Y:S01]  /*2050*/  FADD R8, R4, R21 ;  /* 0x0000001504087221 */ /* 0x002fe20000000000 */
[----:B------:R-:W-:Y:S01]  /*2060*/  FADD R21, R22, 1.2999999523162841797 ;  /* 0x3fa6666616157421 */ /* 0x000fe20000000000 */
[----:B------:R-:W-:Y:S02]  /*2070*/  FADD R17, R17, 2.2999999523162841797 ;  /* 0x4013333311117421 */ /* 0x000fe40000000000 */
[----:B------:R-:W-:Y:S01]  /*2080*/  FADD R29, R8, 2.2999999523162841797 ;  /* 0x40133333081d7421 */ /* 0x000fe20000000000 */
[----:B------:R-:W-:Y:S01]  /*2090*/  FADD R21, R28, R21 ;  /* 0x000000151c157221 */ /* 0x000fe20000000000 */
[----:B--2---:R-:W-:Y:S01]  /*20a0*/  FADD R9, R4, R9 ;  /* 0x0000000904097221 */ /* 0x004fe20000000000 */
[C---:B------:R-:W-:Y:S01]  /*20b0*/  FADD R17, R6.reuse, R17 ;  /* 0x0000001106117221 */ /* 0x040fe20000000000 */
[----:B------:R-:W-:Y:S01]  /*20c0*/  FADD R29, R6, R29 ;  /* 0x0000001d061d7221 */ /* 0x000fe20000000000 */
[----:B------:R-:W-:Y:S01]  /*20d0*/  FADD R21, R21, R24 ;  /* 0x0000001815157221 */ /* 0x000fe20000000000 */
[----:B------:R-:W-:Y:S01]  /*20e0*/  FADD R9, R9, 2.2999999523162841797 ;  /* 0x4013333309097421 */ /* 0x000fe20000000000 */
[----:B------:R-:W-:Y:S01]  /*20f0*/  FADD R17, R17, 1.2999999523162841797 ;  /* 0x3fa6666611117421 */ /* 0x000fe20000000000 */
[----:B------:R-:W-:-:S02]  /*2100*/  FADD R8, R29, 1.2999999523162841797 ;  /* 0x3fa666661d087421 */ /* 0x000fc40000000000 */
[----:B------:R-:W-:Y:S02]  /*2110*/  FADD R9, R6, R9 ;  /* 0x0000000906097221 */ /* 0x000fe40000000000 */
[----:B------:R-:W-:Y:S01]  /*2120*/  FADD R8, R21, R8 ;  /* 0x0000000815087221 */ /* 0x000fe20000000000 */
[----:B------:R-:W-:Y:S01]  /*2130*/  FADD R21, R18, 2.2999999523162841797 ;  /* 0x4013333312157421 */ /* 0x000fe20000000000 */
[----:B------:R-:W-:Y:S02]  /*2140*/  FADD R9, R9, 1.2999999523162841797 ;  /* 0x3fa6666609097421 */ /* 0x000fe40000000000 */
[----:B------:R-:W-:Y:S01]  /*2150*/  FADD R8, R8, R19 ;  /* 0x0000001308087221 */ /* 0x000fe20000000000 */
[----:B------:R-:W-:-:S03]  /*2160*/  FADD R21, R6, R21 ;  /* 0x0000001506157221 */ /* 0x000fc60000000000 */
[----:B------:R-:W-:Y:S01]  /*2170*/  FADD R8, R8, R23 ;  /* 0x0000001708087221 */ /* 0x000fe20000000000 */
[----:B------:R-:W-:-:S04]  /*2180*/  FADD R21, R21, 1.2999999523162841797 ;  /* 0x3fa6666615157421 */ /* 0x000fc80000000000 */
[----:B------:R-:W-:-:S04]  /*2190*/  FADD R8, R8, R21 ;  /* 0x0000001508087221 */ /* 0x000fc80000000000 */
[----:B------:R-:W-:-:S04]  /*21a0*/  FADD R8, R8, R11 ;  /* 0x0000000b08087221 */ /* 0x000fc80000000000 */
[----:B------:R-:W-:-:S04]  /*21b0*/  FADD R8, R8, R13 ;  /* 0x0000000d08087221 */ /* 0x000fc80000000000 */
[----:B------:R-:W-:-:S04]  /*21c0*/  FADD R8, R8, R25 ;  /* 0x0000001908087221 */ /* 0x000fc80000000000 */
[----:B------:R-:W-:-:S04]  /*21d0*/  FADD R8, R8, R27 ;  /* 0x0000001b08087221 */ /* 0x000fc80000000000 */
[----:B------:R-:W-:-:S04]  /*21e0*/  FADD R8, R8, R17 ;  /* 0x0000001108087221 */ /* 0x000fc80000000000 */
[----:B------:R-:W-:Y:S01]  /*21f0*/  FADD R8, R8, R9 ;  /* 0x0000000908087221 */ /* 0x000fe20000000000 */
[----:B------:R-:W-:Y:S06]  /*2200*/  @P1 BRA `(.L_x_337) ;  /* 0xffffffdc00ec1947 */ /* 0x000fec000383ffff */
[----:B------:R0:W-:Y:S01]  /*2210*/  STG.E desc[UR8][R14.64], R8 ;  /* 0x000000080e007986 */ /* 0x0001e2000c101908 */
[----:B------:R-:W-:Y:S05]  /*2220*/  @!P0 BRA `(.L_x_338) ;  /* 0xffffffdc00b48947 */ /* 0x000fea000383ffff */
[----:B------:R-:W-:Y:S05]  /*2230*/  EXIT ;  /* 0x000000000000794d */ /* 0x000fea0003800000 */
.L_x_339:
        /* <DEDUP_REMOVED lines=12> */
.L_x_413:


//--------------------- .text._Z15multiply_kernelIfEvPT_m --------------------------
	.section	.text._Z15multiply_kernelIfEvPT_m,"ax",@progbits
	.align	128
        .global         _Z15multiply_kernelIfEvPT_m
        .type           _Z15multiply_kernelIfEvPT_m,@function
        .size           _Z15multiply_kernelIfEvPT_m,(.L_x_414 - _Z15multiply_kernelIfEvPT_m)
        .other          _Z15multiply_kernelIfEvPT_m,@"STO_CUDA_ENTRY STV_DEFAULT"
_Z15multiply_kernelIfEvPT_m:
.text._Z15multiply_kernelIfEvPT_m:
        /* <DEDUP_REMOVED lines=16> */
.L_x_341:
        /* <DEDUP_REMOVED lines=12> */
.L_x_340:
        /* <DEDUP_REMOVED lines=11> */
[----:B------:R-:W-:Y:S02]  /*0270*/  IADD3.X R23, PT, PT, RZ, R7, RZ, P1, !PT ;  /* 0x00000007ff177210 */ /* 0x000fe40000ffe4ff */
[----:B------:R-:W-:Y:S01]  /*0280*/  IADD3 R20, P1, PT, R2, 0x5, RZ ;  /* 0x0000000502147810 */ /* 0x000fe20007f3e0ff */
[----:B------:R-:W2:Y:S01]  /*0290*/  I2F.U64 R11, R10 ;  /* 0x0000000a000b7312 */ /* 0x000ea20000301000 */
[----:B0----5:R-:W-:Y:S02]  /*02a0*/  FMUL R9, R4, R9 ;  /* 0x0000000904097220 */ /* 0x021fe40000400000 */
[-C--:B------:R-:W-:Y:S02]  /*02b0*/  IADD3.X R21, PT, PT, RZ, R7.reuse, RZ, P1, !PT ;  /* 0x00000007ff157210 */ /* 0x080fe40000ffe4ff */
[----:B------:R-:W-:Y:S01]  /*02c0*/  IADD3 R28, P1, PT, R2, 0x6, RZ ;  /* 0x00000006021c7810 */ /* 0x000fe20007f3e0ff */
[----:B-1----:R-:W-:Y:S02]  /*02d0*/  FMUL R26, R4, R26 ;  /* 0x0000001a041a7220 */ /* 0x002fe40000400000 */
[----:B------:R0:W1:Y:S01]  /*02e0*/  I2F.U64 R25, R22 ;  /* 0x0000001600197312 */ /* 0x0000620000301000 */
[----:B------:R-:W-:-:S02]  /*02f0*/  IADD3.X R29, PT, PT, RZ, R7, RZ, P1, !PT ;  /* 0x00000007ff1d7210 */ /* 0x000fc40000ffe4ff */
[----:B------:R-:W-:Y:S01]  /*0300*/  IADD3 R16, P1, PT, R2, 0x7, RZ ;  /* 0x0000000702107810 */ /* 0x000fe20007f3e0ff */
[----:B------:R-:W-:-:S03]  /*0310*/  FMUL R26, R26, 2.2999999523162841797 ;  /* 0x401333331a1a7820 */ /* 0x000fc60000400000 */
[----:B------:R-:W-:Y:S01]  /*0320*/  IADD3.X R17, PT, PT, RZ, R7, RZ, P1, !PT ;  /* 0x00000007ff117210 */ /* 0x000fe20000ffe4ff */
[----:B------:R3:W4:Y:S01]  /*0330*/  I2F.U64 R27, R20 ;  /* 0x00000014001b7312 */ /* 0x0007220000301000 */
[----:B------:R-:W-:Y:S01]  /*0340*/  IADD3 R18, P1, PT, R2, 0x8, RZ ;  /* 0x0000000802127810 */ /* 0x000fe20007f3e0ff */
[----:B------:R-:W-:Y:S01]  /*0350*/  FMUL R26, R6, R26 ;  /* 0x0000001a061a7220 */ /* 0x000fe20000400000 */
[----:B--2---:R-:W-:Y:S02]  /*0360*/  FMUL R11, R4, R11 ;  /* 0x0000000b040b7220 */ /* 0x004fe40000400000 */
[-C--:B------:R-:W-:Y:S01]  /*0370*/  IADD3.X R19, PT, PT, RZ, R7.reuse, RZ, P1, !PT ;  /* 0x00000007ff137210 */ /* 0x080fe20000ffe4ff */
[----:B------:R-:W-:Y:S01]  /*0380*/  FMUL R26, R26, 1.2999999523162841797 ;  /* 0x3fa666661a1a7820 */ /* 0x000fe20000400000 */
[----:B0-----:R-:W-:Y:S01]  /*0390*/  IADD3 R22, P1, PT, R2, 0x9, RZ ;  /* 0x0000000902167810 */ /* 0x001fe20007f3e0ff */
[----:B------:R0:W2:Y:S01]  /*03a0*/  I2F.U64 R10, R16 ;  /* 0x00000010000a7312 */ /* 0x0000a20000301000 */
[----:B------:R-:W-:Y:S01]  /*03b0*/  FMUL R11, R11, 2.2999999523162841797 ;  /* 0x401333330b0b7820 */ /* 0x000fe20000400000 */
[----:B------:R-:W-:Y:S01]  /*03c0*/  FMUL R26, R26, R8 ;  /* 0x000000081a1a7220 */ /* 0x000fe20000400000 */
[----:B------:R-:W-:Y:S01]  /*03d0*/  IADD3.X R23, PT, PT, RZ, R7, RZ, P1, !PT ;  /* 0x00000007ff177210 */ /* 0x000fe20000ffe4ff */
[----:B-1----:R-:W-:Y:S01]  /*03e0*/  FMUL R25, R4, R25 ;  /* 0x0000001904197220 */ /* 0x002fe20000400000 */
[----:B---3--:R-:W-:Y:S01]  /*03f0*/  IADD3 R20, P1, PT, R2, 0xa, RZ ;  /* 0x0000000a02147810 */ /* 0x008fe20007f3e0ff */
[----:B------:R-:W-:Y:S01]  /*0400*/  FMUL R11, R6, R11 ;  /* 0x0000000b060b7220 */ /* 0x000fe20000400000 */
[----:B----4-:R-:W-:Y:S01]  /*0410*/  FMUL R27, R4, R27 ;  /* 0x0000001b041b7220 */ /* 0x010fe20000400000 */
[----:B------:R-:W1:Y:S01]  /*0420*/  I2F.U64 R13, R12 ;  /* 0x0000000c000d7312 */ /* 0x000e620000301000 */
[----:B------:R-:W-:Y:S01]  /*0430*/  IADD3.X R21, PT, PT, RZ, R7, RZ, P1, !PT ;  /* 0x00000007ff157210 */ /* 0x000fe20000ffe4ff */
[----:B------:R-:W-:Y:S01]  /*0440*/  FMUL R25, R25, 2.2999999523162841797 ;  /* 0x4013333319197820 */ /* 0x000fe20000400000 */
[----:B0-----:R-:W-:Y:S01]  /*0450*/  IADD3 R16, P1, PT, R2, 0xb, RZ ;  /* 0x0000000b02107810 */ /* 0x001fe20007f3e0ff */
[----:B------:R-:W-:-:S02]  /*0460*/  FMUL R27, R27, 2.2999999523162841797 ;  /* 0x401333331b1b7820 */ /* 0x000fc40000400000 */
[----:B------:R-:W-:Y:S01]  /*0470*/  FMUL R25, R6, R25 ;  /* 0x0000001906197220 */ /* 0x000fe20000400000 */
[----:B------:R-:W-:Y:S01]  /*0480*/  IADD3.X R17, PT, PT, RZ, R7, RZ, P1, !PT ;  /* 0x00000007ff117210 */ /* 0x000fe20000ffe4ff */
[----:B------:R0:W3:Y:S01]  /*0490*/  I2F.U64 R12, R18 ;  /* 0x00000012000c7312 */ /* 0x0000e20000301000 */
[----:B--2---:R-:W-:-:S04]  /*04a0*/  FMUL R10, R4, R10 ;  /* 0x0000000a040a7220 */ /* 0x004fc80000400000 */
[----:B------:R-:W-:Y:S01]  /*04b0*/  FMUL R10, R10, 2.2999999523162841797 ;  /* 0x401333330a0a7820 */ /* 0x000fe20000400000 */
[----:B-1----:R-:W-:Y:S02]  /*04c0*/  FMUL R13, R4, R13 ;  /* 0x0000000d040d7220 */ /* 0x002fe40000400000 */
[----:B------:R1:W2:Y:S01]  /*04d0*/  I2F.U64 R24, R22 ;  /* 0x0000001600187312 */ /* 0x0002a20000301000 */
[----:B0-----:R-:W-:Y:S01]  /*04e0*/  IADD3 R18, P1, PT, R2, 0xc, RZ ;  /* 0x0000000c02127810 */ /* 0x001fe20007f3e0ff */
[----:B------:R-:W-:-:S03]  /*04f0*/  FMUL R13, R13, 2.2999999523162841797 ;  /* 0x401333330d0d7820 */ /* 0x000fc60000400000 */
[----:B------:R-:W-:Y:S01]  /*0500*/  IADD3.X R19, PT, PT, RZ, R7, RZ, P1, !PT ;  /* 0x00000007ff137210 */ /* 0x000fe20000ffe4ff */
[----:B---3--:R-:W-:Y:S02]  /*0510*/  FMUL R12, R4, R12 ;  /* 0x0000000c040c7220 */ /* 0x008fe40000400000 */
[----:B------:R-:W0:Y:S01]  /*0520*/  I2F.U64 R29, R28 ;  /* 0x0000001c001d7312 */ /* 0x000e220000301000 */
[----:B-1----:R-:W-:-:S04]  /*0530*/  IADD3 R22, P1, PT, R2, 0xd, RZ ;  /* 0x0000000d02167810 */ /* 0x002fc80007f3e0ff */
[----:B------:R-:W-:Y:S01]  /*0540*/  IADD3.X R23, PT, PT, RZ, R7, RZ, P1, !PT ;  /* 0x00000007ff177210 */ /* 0x000fe20000ffe4ff */
[----:B--2---:R-:W-:Y:S02]  /*0550*/  FMUL R24, R4, R24 ;  /* 0x0000001804187220 */ /* 0x004fe40000400000 */
[----:B------:R1:W2:Y:S02]  /*0560*/  I2F.U64 R19, R18 ;  /* 0x0000001200137312 */ /* 0x0002a40000301000 */
[----:B------:R-:W-:Y:S01]  /*0570*/  FMUL R24, R24, 2.2999999523162841797 ;  /* 0x4013333318187820 */ /* 0x000fe20000400000 */
[----:B0-----:R-:W-:-:S05]  /*0580*/  FMUL R29, R4, R29 ;  /* 0x0000001d041d7220 */ /* 0x001fca0000400000 */
[----:B------:R0:W3:Y:S01]  /*0590*/  I2F.U64 R23, R22 ;  /* 0x0000001600177312 */ /* 0x0000e20000301000 */
[----:B------:R-:W-:Y:S01]  /*05a0*/  FMUL R24, R6, R24 ;  /* 0x0000001806187220 */ /* 0x000fe20000400000 */
[----:B-1----:R-:W-:Y:S01]  /*05b0*/  FMUL R18, R9, 2.2999999523162841797 ;  /* 0x4013333309127820 */ /* 0x002fe20000400000 */
[----:B------:R-:W-:Y:S02]  /*05c0*/  FMUL R29, R29, 2.2999999523162841797 ;  /* 0x401333331d1d7820 */ /* 0x000fe40000400000 */
[----:B------:R-:W-:Y:S02]  /*05d0*/  FMUL R24, R24, 1.2999999523162841797 ;  /* 0x3fa6666618187820 */ /* 0x000fe40000400000 */
[----:B------:R-:W-:Y:S01]  /*05e0*/  FMUL R29, R6, R29 ;  /* 0x0000001d061d7220 */ /* 0x000fe20000400000 */
[----:B------:R1:W4:Y:S01]  /*05f0*/  I2F.U64 R28, R20 ;  /* 0x00000014001c7312 */ /* 0x0003220000301000 */
[----:B--2---:R-:W-:Y:S01]  /*0600*/  FMUL R19, R4, R19 ;  /* 0x0000001304137220 */ /* 0x004fe20000400000 */
[----:B0-----:R-:W-:-:S03]  /*0610*/  FMUL R22, R6, R18 ;  /* 0x0000001206167220 */ /* 0x001fc60000400000 */
[----:B------:R-:W-:Y:S01]  /*0620*/  FMUL R19, R19, 2.2999999523162841797 ;  /* 0x4013333313137820 */ /* 0x000fe20000400000 */
[----:B------:R-:W-:Y:S01]  /*0630*/  FMUL R22, R22, 1.2999999523162841797 ;  /* 0x3fa6666616167820 */ /* 0x000fe20000400000 */
[----:B---3--:R-:W-:Y:S01]  /*0640*/  FMUL R23, R4, R23 ;  /* 0x0000001704177220 */ /* 0x008fe20000400000 */
[----:B------:R-:W0:Y:S01]  /*0650*/  I2F.U64 R17, R16 ;  /* 0x0000001000117312 */ /* 0x000e220000301000 */
[----:B------:R-:W-:Y:S01]  /*0660*/  FMUL R19, R6, R19 ;  /* 0x0000001306137220 */ /* 0x000fe20000400000 */
[----:B-1----:R-:W-:Y:S01]  /*0670*/  IADD3 R20, P1, PT, R2, 0xe, RZ ;  /* 0x0000000e02147810 */ /* 0x002fe20007f3e0ff */
[----:B------:R-:W-:Y:S01]  /*0680*/  FMUL R26, R26, R22 ;  /* 0x000000161a1a7220 */ /* 0x000fe20000400000 */
[----:B------:R-:W-:Y:S01]  /*0690*/  FMUL R22, R11, 1.2999999523162841797 ;  /* 0x3fa666660b167820 */ /* 0x000fe20000400000 */
[----:B------:R-:W-:Y:S01]  /*06a0*/  FMUL R23, R23, 2.2999999523162841797 ;  /* 0x4013333317177820 */ /* 0x000fe20000400000 */
[----:B------:R-:W-:Y:S01]  /*06b0*/  IADD3.X R21, PT, PT, RZ, R7, RZ, P1, !PT ;  /* 0x00000007ff157210 */ /* 0x000fe20000ffe4ff */
[----:B----4-:R-:W-:Y:S01]  /*06c0*/  FMUL R28, R4, R28 ;  /* 0x0000001c041c7220 */ /* 0x010fe20000400000 */
[----:B------:R-:W-:Y:S01]  /*06d0*/  IADD3 R8, P1, PT, R2, 0xf, RZ ;  /* 0x0000000f02087810 */ /* 0x000fe20007f3e0ff */
[----:B------:R-:W-:Y:S01]  /*06e0*/  FMUL R26, R26, R22 ;  /* 0x000000161a1a7220 */ /* 0x000fe20000400000 */
[----:B------:R1:W2:Y:S01]  /*06f0*/  I2F.U64 R16, R20 ;  /* 0x0000001400107312 */ /* 0x0002a20000301000 */
[C---:B------:R-:W-:Y:S01]  /*0700*/  FMUL R22, R6.reuse, R13 ;  /* 0x0000000d06167220 */ /* 0x040fe20000400000 */
[----:B------:R-:W-:Y:S01]  /*0710*/  IADD3.X R9, PT, PT, RZ, R7, RZ, P1, !PT ;  /* 0x00000007ff097210 */ /* 0x000fe20000ffe4ff */
[----:B------:R-:W-:Y:S01]  /*0720*/  FMUL R19, R19, 1.2999999523162841797 ;  /* 0x3fa6666613137820 */ /* 0x000fe20000400000 */
[----:B------:R-:W-:Y:S01]  /*0730*/  FMUL R23, R6, R23 ;  /* 0x0000001706177220 */ /* 0x000fe20000400000 */
[----:B------:R-:W-:Y:S01]  /*0740*/  FMUL R22, R22, 1.2999999523162841797 ;  /* 0x3fa6666616167820 */ /* 0x000fe20000400000 */
[----:B0-----:R-:W-:-:S02]  /*0750*/  FMUL R17, R4, R17 ;  /* 0x0000001104117220 */ /* 0x001fc40000400000 */
[----:B------:R0:W3:Y:S01]  /*0760*/  I2F.U64 R18, R8 ;  /* 0x0000000800127312 */ /* 0x0000e20000301000 */
[----:B------:R-:W-:Y:S01]  /*0770*/  FMUL R26, R26, R22 ;  /* 0x000000161a1a7220 */ /* 0x000fe20000400000 */
[----:B-1----:R-:W-:Y:S01]  /*0780*/  IADD3 R20, P1, PT, R2, 0x10, RZ ;  /* 0x0000001002147810 */ /* 0x002fe20007f3e0ff */
[----:B------:R-:W-:Y:S01]  /*0790*/  FMUL R22, R25, 1.2999999523162841797 ;  /* 0x3fa6666619167820 */ /* 0x000fe20000400000 */
[----:B------:R-:W-:Y:S01]  /*07a0*/  FMUL R17, R17, 2.2999999523162841797 ;  /* 0x4013333311117820 */ /* 0x000fe20000400000 */
[----:B------:R-:W-:Y:S01]  /*07b0*/  FMUL R23, R23, 1.2999999523162841797 ;  /* 0x3fa6666617177820 */ /* 0x000fe20000400000 */
[----:B------:R-:W-:Y:S01]  /*07c0*/  IADD3.X R21, PT, PT, RZ, R7, RZ, P1, !PT ;  /* 0x00000007ff157210 */ /* 0x000fe20000ffe4ff */
[----:B------:R-:W-:Y:S01]  /*07d0*/  FMUL R26, R26, R22 ;  /* 0x000000161a1a7220 */ /* 0x000fe20000400000 */
[C---:B------:R-:W-:Y:S01]  /*07e0*/  FMUL R22, R6.reuse, R27 ;  /* 0x0000001b06167220 */ /* 0x040fe20000400000 */
[----:B------:R-:W-:Y:S01]  /*07f0*/  FMUL R17, R6, R17 ;  /* 0x0000001106117220 */ /* 0x000fe20000400000 */
[----:B0-----:R-:W-:Y:S01]  /*0800*/  IADD3 R8, P1, PT, R2, 0x11, RZ ;  /* 0x0000001102087810 */ /* 0x001fe20007f3e0ff */
[----:B------:R0:W1:Y:S01]  /*0810*/  I2F.U64 R11, R20 ;  /* 0x00000014000b7312 */ /* 0x0000620000301000 */
[----:B------:R-:W-:Y:S01]  /*0820*/  FMUL R22, R22, 1.2999999523162841797 ;  /* 0x3fa6666616167820 */ /* 0x000fe20000400000 */
[----:B------:R-:W-:Y:S01]  /*0830*/  FMUL R17, R17, 1.2999999523162841797 ;  /* 0x3fa6666611117820 */ /* 0x000fe20000400000 */
[-C--:B------:R-:W-:Y:S01]  /*0840*/  IADD3.X R9, PT, PT, RZ, R7.reuse, RZ, P1, !PT ;  /* 0x00000007ff097210 */ /* 0x080fe20000ffe4ff */
[----:B--2---:R-:W-:Y:S01]  /*0850*/  FMUL R16, R4, R16 ;  /* 0x0000001004107220 */ /* 0x004fe20000400000 */
[----:B------:R-:W-:Y:S01]  /*0860*/  FMUL R26, R26, R22 ;  /* 0x000000161a1a7220 */ /* 0x000fe20000400000 */
[----:B------:R-:W-:Y:S01]  /*0870*/  FMUL R22, R29, 1.2999999523162841797 ;  /* 0x3fa666661d167820 */ /* 0x000fe20000400000 */
[----:B---3--:R-:W-:Y:S01]  /*0880*/  FMUL R18, R4, R18 ;  /* 0x0000001204127220 */ /* 0x008fe20000400000 */
[----:B------:R2:W3:Y:S01]  /*0890*/  I2F.U64 R13, R8 ;  /* 0x00000008000d7312 */ /* 0x0004e20000301000 */
[----:B0-----:R-:W-:Y:S01]  /*08a0*/  IADD3 R20, P1, PT, R2, 0x12, RZ ;  /* 0x0000001202147810 */ /* 0x001fe20007f3e0ff */
[----:B------:R-:W-:Y:S01]  /*08b0*/  FMUL R26, R26, R22 ;  /* 0x000000161a1a7220 */ /* 0x000fe20000400000 */
[----:B------:R-:W-:Y:S01]  /*08c0*/  FMUL R22, R6, R10 ;  /* 0x0000000a06167220 */ /* 0x000fe20000400000 */
[----:B------:R-:W-:Y:S01]  /*08d0*/  FMUL R18, R18, 2.2999999523162841797 ;  /* 0x4013333312127820 */ /* 0x000fe20000400000 */
[----:B------:R-:W-:Y:S01]  /*08e0*/  IADD3.X R21, PT, PT, RZ, R7, RZ, P1, !PT ;  /* 0x00000007ff157210 */ /* 0x000fe20000ffe4ff */
[----:B-1----:R-:W-:Y:S01]  /*08f0*/  FMUL R11, R4, R11 ;  /* 0x0000000b040b7220 */ /* 0x002fe20000400000 */
[----:B------:R-:W-:Y:S01]  /*0900*/  FMUL R22, R22, 1.2999999523162841797 ;  /* 0x3fa6666616167820 */ /* 0x000fe20000400000 */
[----:B--2---:R-:W-:Y:S01]  /*0910*/  IADD3 R8, P1, PT, R2, 0x13, RZ ;  /* 0x0000001302087810 */ /* 0x004fe20007f3e0ff */
[----:B------:R0:W1:Y:S02]  /*0920*/  I2F.U64 R25, R20 ;  /* 0x0000001400197312 */ /* 0x0000640000301000 */
[----:B------:R-:W-:Y:S01]  /*0930*/  FMUL R26, R26, R22 ;  /* 0x000000161a1a7220 */ /* 0x000fe20000400000 */
[----:B------:R-:W-:Y:S01]  /*0940*/  FMUL R11, R11, 2.2999999523162841797 ;  /* 0x401333330b0b7820 */ /* 0x000fe20000400000 */
[----:B------:R-:W-:Y:S01]  /*0950*/  IADD3.X R9, PT, PT, RZ, R7, RZ, P1, !PT ;  /* 0x00000007ff097210 */ /* 0x000fe20000ffe4ff */
[----:B---3--:R-:W-:-:S02]  /*0960*/  FMUL R13, R4, R13 ;  /* 0x0000000d040d7220 */ /* 0x008fc40000400000 */
[----:B------:R-:W-:Y:S01]  /*0970*/  FMUL R11, R6, R11 ;  /* 0x0000000b060b7220 */ /* 0x000fe20000400000 */
[----:B------:R2:W3:Y:S01]  /*0980*/  I2F.U64 R27, R8 ;  /* 0x00000008001b7312 */ /* 0x0004e20000301000 */
[----:B------:R-:W-:Y:S01]  /*0990*/  FMUL R13, R13, 2.2999999523162841797 ;  /* 0x401333330d0d7820 */ /* 0x000fe20000400000 */
[----:B0-----:R-:W-:-:S04]  /*09a0*/  IADD3 R20, P1, PT, R2, 0x14, RZ ;  /* 0x0000001402147810 */ /* 0x001fc80007f3e0ff */
[----:B------:R-:W-:Y:S01]  /*09b0*/  IADD3.X R21, PT, PT, RZ, R7, RZ, P1, !PT ;  /* 0x00000007ff157210 */ /* 0x000fe20000ffe4ff */
[----:B-1----:R-:W-:-:S03]  /*09c0*/  FMUL R25, R4, R25 ;  /* 0x0000001904197220 */ /* 0x002fc60000400000 */
[----:B------:R0:W1:Y:S01]  /*09d0*/  I2F.U64 R29, R20 ;  /* 0x00000014001d7312 */ /* 0x0000620000301000 */
[----:B--2---:R-:W-:Y:S01]  /*09e0*/  IADD3 R8, P1, PT, R2, 0x15, RZ ;  /* 0x0000001502087810 */ /* 0x004fe20007f3e0ff */
[----:B------:R-:W-:-:S03]  /*09f0*/  FMUL R25, R25, 2.2999999523162841797 ;  /* 0x4013333319197820 */ /* 0x000fc60000400000 */
[----:B------:R-:W-:Y:S01]  /*0a00*/  IADD3.X R9, PT, PT, RZ, R7, RZ, P1, !PT ;  /* 0x00000007ff097210 */ /* 0x000fe20000ffe4ff */
[----:B------:R-:W-:Y:S01]  /*0a10*/  FMUL R25, R6, R25 ;  /* 0x0000001906197220 */ /* 0x000fe20000400000 */
[----:B---3--:R-:W-:Y:S02]  /*0a20*/  FMUL R27, R4, R27 ;  /* 0x0000001b041b7220 */ /* 0x008fe40000400000 */
[----:B------:R2:W3:Y:S01]  /*0a30*/  I2F.U64 R10, R8 ;  /* 0x00000008000a7312 */ /* 0x0004e20000301000 */
[----:B0-----:R-:W-:Y:S01]  /*0a40*/  FMUL R21, R12, 2.2999999523162841797 ;  /* 0x401333330c157820 */ /* 0x001fe20000400000 */
[----:B------:R-:W-:Y:S01]  /*0a50*/  IADD3 R20, P1, PT, R2, 0x16, RZ ;  /* 0x0000001602147810 */ /* 0x000fe20007f3e0ff */
[----:B------:R-:W-:Y:S02]  /*0a60*/  FMUL R27, R27, 2.2999999523162841797 ;  /* 0x401333331b1b7820 */ /* 0x000fe40000400000 */
[----:B------:R-:W-:Y:S01]  /*0a70*/  FMUL R12, R6, R21 ;  /* 0x00000015060c7220 */ /* 0x000fe20000400000 */
[----:B------:R-:W-:Y:S01]  /*0a80*/  IADD3.X R21, PT, PT, RZ, R7, RZ, P1, !PT ;  /* 0x00000007ff157210 */ /* 0x000fe20000ffe4ff */
[----:B-1----:R-:W-:-:S02]  /*0a90*/  FMUL R29, R4, R29 ;  /* 0x0000001d041d7220 */ /* 0x002fc40000400000 */
[----:B------:R-:W-:Y:S01]  /*0aa0*/  FMUL R22, R12, 1.2999999523162841797 ;  /* 0x3fa666660c167820 */ /* 0x000fe20000400000 */
[----:B--2---:R-:W-:Y:S01]  /*0ab0*/  IADD3 R8, P1, PT, R2, 0x17, RZ ;  /* 0x0000001702087810 */ /* 0x004fe20007f3e0ff */
[----:B------:R0:W1:Y:S01]  /*0ac0*/  I2F.U64 R12, R20 ;  /* 0x00000014000c7312 */ /* 0x0000620000301000 */
[----:B------:R-:W-:Y:S01]  /*0ad0*/  FMUL R29, R29, 2.2999999523162841797 ;  /* 0x401333331d1d7820 */ /* 0x000fe20000400000 */
[----:B------:R-:W-:Y:S01]  /*0ae0*/  FMUL R26, R26, R22 ;  /* 0x000000161a1a7220 */ /* 0x000fe20000400000 */
[----:B------:R-:W-:Y:S01]  /*0af0*/  IADD3.X R9, PT, PT, RZ, R7, RZ, P1, !PT ;  /* 0x00000007ff097210 */ /* 0x000fe20000ffe4ff */
[----:B---3--:R-:W-:Y:S01]  /*0b00*/  FMUL R10, R4, R10 ;  /* 0x0000000a040a7220 */ /* 0x008fe20000400000 */
[----:B------:R-:W-:Y:S01]  /*0b10*/  FMUL R29, R6, R29 ;  /* 0x0000001d061d7220 */ /* 0x000fe20000400000 */
[----:B------:R-:W-:Y:S02]  /*0b20*/  FMUL R26, R26, R24 ;  /* 0x000000181a1a7220 */ /* 0x000fe40000400000 */
[----:B------:R2:W3:Y:S01]  /*0b30*/  I2F.U64 R22, R8 ;  /* 0x0000000800167312 */ /* 0x0004e20000301000 */
[----:B------:R-:W-:Y:S01]  /*0b40*/  FMUL R10, R10, 2.2999999523162841797 ;  /* 0x401333330a0a7820 */ /* 0x000fe20000400000 */
[----:B0-----:R-:W-:Y:S01]  /*0b50*/  FMUL R21, R28, 2.2999999523162841797 ;  /* 0x401333331c157820 */ /* 0x001fe20000400000 */
[----:B------:R-:W-:-:S03]  /*0b60*/  IADD3 R20, P1, PT, R2, 0x18, RZ ;  /* 0x0000001802147810 */ /* 0x000fc60007f3e0ff */
[----:B------:R-:W-:Y:S01]  /*0b70*/  FMUL R24, R6, R21 ;  /* 0x0000001506187220 */ /* 0x000fe20000400000 */
[-C--:B------:R-:W-:Y:S01]  /*0b80*/  IADD3.X R21, PT, PT, RZ, R7.reuse, RZ, P1, !PT ;  /* 0x00000007ff157210 */ /* 0x080fe20000ffe4ff */
[----:B-1----:R-:W-:Y:S01]  /*0b90*/  FMUL R12, R4, R12 ;  /* 0x0000000c040c7220 */ /* 0x002fe20000400000 */
[----:B--2---:R-:W-:Y:S01]  /*0ba0*/  IADD3 R8, P1, PT, R2, 0x19, RZ ;  /* 0x0000001902087810 */ /* 0x004fe20007f3e0ff */
[----:B------:R-:W-:Y:S02]  /*0bb0*/  FMUL R28, R24, 1.2999999523162841797 ;  /* 0x3fa66666181c7820 */ /* 0x000fe40000400000 */
[----:B------:R0:W1:Y:S01]  /*0bc0*/  I2F.U64 R24, R20 ;  /* 0x0000001400187312 */ /* 0x0000620000301000 */
[----:B------:R-:W-:Y:S01]  /*0bd0*/  IADD3.X R9, PT, PT, RZ, R7, RZ, P1, !PT ;  /* 0x00000007ff097210 */ /* 0x000fe20000ffe4ff */
[----:B------:R-:W-:Y:S01]  /*0be0*/  FMUL R28, R26, R28 ;  /* 0x0000001c1a1c7220 */ /* 0x000fe20000400000 */
[----:B---3--:R-:W-:-:S03]  /*0bf0*/  FMUL R22, R4, R22 ;  /* 0x0000001604167220 */ /* 0x008fc60000400000 */
[----:B------:R-:W-:Y:S01]  /*0c00*/  FMUL R28, R28, R17 ;  /* 0x000000111c1c7220 */ /* 0x000fe20000400000 */
[----:B------:R-:W-:Y:S01]  /*0c10*/  FMUL R17, R16, 2.2999999523162841797 ;  /* 0x4013333310117820 */ /* 0x000fe20000400000 */
[----:B------:R2:W3:Y:S01]  /*0c20*/  I2F.U64 R26, R8 ;  /* 0x00000008001a7312 */ /* 0x0004e20000301000 */
[----:B------:R-:W-:Y:S01]  /*0c30*/  FMUL R22, R22, 2.2999999523162841797 ;  /* 0x4013333316167820 */ /* 0x000fe20000400000 */
[----:B0-----:R-:W-:Y:S01]  /*0c40*/  IADD3 R20, P1, PT, R2, 0x1a, RZ ;  /* 0x0000001a02147810 */ /* 0x001fe20007f3e0ff */
[----:B------:R-:W-:Y:S02]  /*0c50*/  FMUL R28, R28, R19 ;  /* 0x000000131c1c7220 */ /* 0x000fe40000400000 */
[----:B------:R-:W-:Y:S01]  /*0c60*/  FMUL R22, R6, R22 ;  /* 0x0000001606167220 */ /* 0x000fe20000400000 */
[----:B------:R-:W-:Y:S01]  /*0c70*/  IADD3.X R21, PT, PT, RZ, R7, RZ, P1, !PT ;  /* 0x00000007ff157210 */ /* 0x000fe20000ffe4ff */
[----:B------:R-:W-:Y:S01]  /*0c80*/  FMUL R28, R28, R23 ;  /* 0x000000171c1c7220 */ /* 0x000fe20000400000 */
[----:B-1----:R-:W-:Y:S01]  /*0c90*/  FMUL R24, R4, R24 ;  /* 0x0000001804187220 */ /* 0x002fe20000400000 */
[----:B------:R-:W-:Y:S01]  /*0ca0*/  FMUL R22, R22, 1.2999999523162841797 ;  /* 0x3fa6666616167820 */ /* 0x000fe20000400000 */
[----:B--2---:R-:W-:-:S02]  /*0cb0*/  IADD3 R8, P1, PT, R2, 0x1b, RZ ;  /* 0x0000001b02087810 */ /* 0x004fc40007f3e0ff */
[----:B------:R0:W1:Y:S02]  /*0cc0*/  I2F.U64 R21, R20 ;  /* 0x0000001400157312 */ /* 0x0000640000301000 */
[----:B------:R-:W-:Y:S01]  /*0cd0*/  IADD3.X R9, PT, PT, RZ, R7, RZ, P1, !PT ;  /* 0x00000007ff097210 */ /* 0x000fe20000ffe4ff */
[----:B---3--:R-:W-:Y:S01]  /*0ce0*/  FMUL R26, R4, R26 ;  /* 0x0000001a041a7220 */ /* 0x008fe20000400000 */
[----:B------:R-:W-:-:S03]  /*0cf0*/  IADD3 R16, P1, PT, R2, 0x1c, RZ ;  /* 0x0000001c02107810 */ /* 0x000fc60007f3e0ff */
[----:B------:R-:W-:Y:S01]  /*0d00*/  FMUL R26, R26, 2.2999999523162841797 ;  /* 0x401333331a1a7820 */ /* 0x000fe20000400000 */
[----:B------:R2:W3:Y:S01]  /*0d10*/  I2F.U64 R19, R8 ;  /* 0x0000000800137312 */ /* 0x0004e20000301000 */
[C---:B0-----:R-:W-:Y:S01]  /*0d20*/  FMUL R20, R6.reuse, R17 ;  /* 0x0000001106147220 */ /* 0x041fe20000400000 */
[----:B------:R-:W-:Y:S01]  /*0d30*/  IADD3.X R17, PT, PT, RZ, R7, RZ, P1, !PT ;  /* 0x00000007ff117210 */ /* 0x000fe20000ffe4ff */
[----:B------:R-:W-:Y:S02]  /*0d40*/  FMUL R26, R6, R26 ;  /* 0x0000001a061a7220 */ /* 0x000fe40000400000 */
[----:B------:R-:W-:Y:S01]  /*0d50*/  FMUL R20, R20, 1.2999999523162841797 ;  /* 0x3fa6666614147820 */ /* 0x000fe20000400000 */
[----:B-1----:R-:W-:Y:S02]  /*0d60*/  FMUL R21, R4, R21 ;  /* 0x0000001504157220 */ /* 0x002fe40000400000 */
[----:B------:R0:W1:Y:S01]  /*0d70*/  I2F.U64 R23, R16 ;  /* 0x0000001000177312 */ /* 0x0000620000301000 */
[----:B------:R-:W-:Y:S01]  /*0d80*/  FMUL R26, R26, 1.2999999523162841797 ;  /* 0x3fa666661a1a7820 */ /* 0x000fe20000400000 */
[----:B------:R-:W-:Y:S01]  /*0d90*/  FMUL R28, R28, R20 ;  /* 0x000000141c1c7220 */ /* 0x000fe20000400000 */
[----:B------:R-:W-:Y:S01]  /*0da0*/  FMUL R20, R6, R18 ;  /* 0x0000001206147220 */ /* 0x000fe20000400000 */
[----:B--2---:R-:W-:Y:S01]  /*0db0*/  IADD3 R8, P1, PT, R2, 0x1d, RZ ;  /* 0x0000001d02087810 */ /* 0x004fe20007f3e0ff */
[----:B------:R-:W-:-:S02]  /*0dc0*/  FMUL R21, R21, 2.2999999523162841797 ;  /* 0x4013333315157820 */ /* 0x000fc40000400000 */
[----:B------:R-:W-:Y:S01]  /*0dd0*/  FMUL R20, R20, 1.2999999523162841797 ;  /* 0x3fa6666614147820 */ /* 0x000fe20000400000 */
[----:B------:R-:W-:Y:S01]  /*0de0*/  IADD3.X R9, PT, PT, RZ, R7, RZ, P1, !PT ;  /* 0x00000007ff097210 */ /* 0x000fe20000ffe4ff */
[----:B------:R-:W-:Y:S01]  /*0df0*/  FMUL R21, R6, R21 ;  /* 0x0000001506157220 */ /* 0x000fe20000400000 */
[----:B0-----:R-:W-:Y:S01]  /*0e00*/  IADD3 R16, P1, PT, R2, 0x1e, RZ ;  /* 0x0000001e02107810 */ /* 0x001fe20007f3e0ff */
[----:B------:R-:W-:Y:S01]  /*0e10*/  FMUL R28, R28, R20 ;  /* 0x000000141c1c7220 */ /* 0x000fe20000400000 */
[----:B------:R-:W-:Y:S01]  /*0e20*/  FMUL R20, R11, 1.2999999523162841797 ;  /* 0x3fa666660b147820 */ /* 0x000fe20000400000 */
[----:B------:R0:W2:Y:S01]  /*0e30*/  I2F.U64 R18, R8 ;  /* 0x0000000800127312 */ /* 0x0000a20000301000 */
[----:B------:R-:W-:Y:S01]  /*0e40*/  IADD3.X R17, PT, PT, RZ, R7, RZ, P1, !PT ;  /* 0x00000007ff117210 */ /* 0x000fe20000ffe4ff */
[----:B---3--:R-:W-:Y:S01]  /*0e50*/  FMUL R19, R4, R19 ;  /* 0x0000001304137220 */ /* 0x008fe20000400000 */
[----:B------:R-:W-:Y:S01]  /*0e60*/  FMUL R28, R28, R20 ;  /* 0x000000141c1c7220 */ /* 0x000fe20000400000 */
[----:B------:R-:W-:Y:S01]  /*0e70*/  FMUL R20, R6, R13 ;  /* 0x0000000d06147220 */ /* 0x000fe20000400000 */
[----:B-1----:R-:W-:Y:S01]  /*0e80*/  FMUL R23, R4, R23 ;  /* 0x0000001704177220 */ /* 0x002fe20000400000 */
[----:B------:R-:W-:-:S02]  /*0e90*/  FMUL R19, R19, 2.2999999523162841797 ;  /* 0x4013333313137820 */ /* 0x000fc40000400000 */
[----:B------:R-:W-:Y:S01]  /*0ea0*/  FMUL R20, R20, 1.2999999523162841797 ;  /* 0x3fa6666614147820 */ /* 0x000fe20000400000 */
[----:B------:R1:W3:Y:S01]  /*0eb0*/  I2F.U64 R11, R16 ;  /* 0x00000010000b7312 */ /* 0x0002e20000301000 */
[----:B0-----:R-:W-:Y:S01]  /*0ec0*/  IADD3 R8, P1, PT, R2, 0x1f, RZ ;  /* 0x0000001f02087810 */ /* 0x001fe20007f3e0ff */
[----:B------:R-:W-:Y:S01]  /*0ed0*/  FMUL R23, R23, 2.2999999523162841797 ;  /* 0x4013333317177820 */ /* 0x000fe20000400000 */
[----:B------:R-:W-:Y:S01]  /*0ee0*/  FMUL R28, R28, R20 ;  /* 0x000000141c1c7220 */ /* 0x000fe20000400000 */
[----:B------:R-:W-:Y:S01]  /*0ef0*/  FMUL R20, R25, 1.2999999523162841797 ;  /* 0x3fa6666619147820 */ /* 0x000fe20000400000 */
[----:B------:R-:W-:Y:S01]  /*0f00*/  IADD3.X R9, PT, PT, RZ, R7, RZ, P1, !PT ;  /* 0x00000007ff097210 */ /* 0x000fe20000ffe4ff */
[----:B------:R-:W-:Y:S01]  /*0f10*/  FMUL R23, R6, R23 ;  /* 0x0000001706177220 */ /* 0x000fe20000400000 */
[----:B--2---:R-:W-:Y:S01]  /*0f20*/  FMUL R18, R4, R18 ;  /* 0x0000001204127220 */ /* 0x004fe20000400000 */
[----:B------:R-:W-:Y:S01]  /*0f30*/  FMUL R28, R28, R20 ;  /* 0x000000141c1c7220 */ /* 0x000fe20000400000 */
[----:B------:R0:W2:Y:S01]  /*0f40*/  I2F.U64 R13, R8 ;  /* 0x00000008000d7312 */ /* 0x0000a20000301000 */
[----:B-1----:R-:W-:Y:S01]  /*0f50*/  IADD3 R16, P1, PT, R2, 0x20, RZ ;  /* 0x0000002002107810 */ /* 0x002fe20007f3e0ff */
[----:B------:R-:W-:Y:S01]  /*0f60*/  FMUL R20, R6, R27 ;  /* 0x0000001b06147220 */ /* 0x000fe20000400000 */
[----:B------:R-:W-:-:S02]  /*0f70*/  FMUL R18, R18, 2.2999999523162841797 ;  /* 0x4013333312127820 */ /* 0x000fc40000400000 */
[----:B------:R-:W-:Y:S01]  /*0f80*/  IADD3.X R17, PT, PT, RZ, R7, RZ, P1, !PT ;  /* 0x00000007ff117210 */ /* 0x000fe20000ffe4ff */
[----:B------:R-:W-:Y:S01]  /*0f90*/  FMUL R20, R20, 1.2999999523162841797 ;  /* 0x3fa6666614147820 */ /* 0x000fe20000400000 */
[----:B---3--:R-:W-:Y:S02]  /*0fa0*/  FMUL R11, R4, R11 ;  /* 0x0000000b040b7220 */ /* 0x008fe40000400000 */
[----:B------:R1:W3:Y:S01]  /*0fb0*/  I2F.U64 R25, R16 ;  /* 0x0000001000197312 */ /* 0x0002e20000301000 */
[----:B0-----:R-:W-:Y:S01]  /*0fc0*/  IADD3 R8, P1, PT, R2, 0x21, RZ ;  /* 0x0000002102087810 */ /* 0x001fe20007f3e0ff */
[----:B------:R-:W-:Y:S01]  /*0fd0*/  FMUL R28, R28, R20 ;  /* 0x000000141c1c7220 */ /* 0x000fe20000400000 */
[----:B------:R-:W-:Y:S01]  /*0fe0*/  FMUL R20, R29, 1.2999999523162841797 ;  /* 0x3fa666661d147820 */ /* 0x000fe20000400000 */
[----:B------:R-:W-:Y:S01]  /*0ff0*/  FMUL R11, R11, 2.2999999523162841797 ;  /* 0x401333330b0b7820 */ /* 0x000fe20000400000 */
[----:B------:R-:W-:Y:S01]  /*1000*/  IADD3.X R9, PT, PT, RZ, R7, RZ, P1, !PT ;  /* 0x00000007ff097210 */ /* 0x000fe20000ffe4ff */
[----:B--2---:R-:W-:Y:S01]  /*1010*/  FMUL R13, R4, R13 ;  /* 0x0000000d040d7220 */ /* 0x004fe20000400000 */
[----:B------:R-:W-:Y:S01]  /*1020*/  FMUL R28, R28, R20 ;  /* 0x000000141c1c7220 */ /* 0x000fe20000400000 */
[----:B------:R-:W-:Y:S01]  /*1030*/  FMUL R20, R6, R10 ;  /* 0x0000000a06147220 */ /* 0x000fe20000400000 */
[----:B------:R0:W2:Y:S01]  /*1040*/  I2F.U64 R27, R8 ;  /* 0x00000008001b7312 */ /* 0x0000a20000301000 */
[----:B-1----:R-:W-:Y:S01]  /*1050*/  IADD3 R16, P1, PT, R2, 0x22, RZ ;  /* 0x0000002202107810 */ /* 0x002fe20007f3e0ff */
[----:B------:R-:W-:Y:S01]  /*1060*/  FMUL R11, R6, R11 ;  /* 0x0000000b060b7220 */ /* 0x000fe20000400000 */
[----:B------:R-:W-:Y:S01]  /*1070*/  FMUL R20, R20, 1.2999999523162841797 ;  /* 0x3fa6666614147820 */ /* 0x000fe20000400000 */
[----:B------:R-:W-:Y:S01]  /*1080*/  FMUL R13, R13, 2.2999999523162841797 ;  /* 0x401333330d0d7820 */ /* 0x000fe20000400000 */
[----:B------:R-:W-:Y:S01]  /*1090*/  IADD3.X R17, PT, PT, RZ, R7, RZ, P1, !PT ;  /* 0x00000007ff117210 */ /* 0x000fe20000ffe4ff */
[----:B---3--:R-:W-:Y:S01]  /*10a0*/  FMUL R25, R4, R25 ;  /* 0x0000001904197220 */ /* 0x008fe20000400000 */
[----:B------:R-:W-:-:S02]  /*10b0*/  FMUL R28, R28, R20 ;  /* 0x000000141c1c7220 */ /* 0x000fc40000400000 */
[----:B------:R1:W3:Y:S01]  /*10c0*/  I2F.U64 R29, R16 ;  /* 0x00000010001d7312 */ /* 0x0002e20000301000 */
[----:B0-----:R-:W-:Y:S01]  /*10d0*/  IADD3 R8, P1, PT, R2, 0x23, RZ ;  /* 0x0000002302087810 */ /* 0x001fe20007f3e0ff */
[----:B------:R-:W-:-:S03]  /*10e0*/  FMUL R25, R25, 2.2999999523162841797 ;  /* 0x4013333319197820 */ /* 0x000fc60000400000 */
[----:B------:R-:W-:Y:S01]  /*10f0*/  IADD3.X R9, PT, PT, RZ, R7, RZ, P1, !PT ;  /* 0x00000007ff097210 */ /* 0x000fe20000ffe4ff */
[----:B------:R-:W-:Y:S01]  /*1100*/  FMUL R25, R6, R25 ;  /* 0x0000001906197220 */ /* 0x000fe20000400000 */
[----:B--2---:R-:W-:Y:S02]  /*1110*/  FMUL R27, R4, R27 ;  /* 0x0000001b041b7220 */ /* 0x004fe40000400000 */
[----:B------:R0:W2:Y:S01]  /*1120*/  I2F.U64 R10, R8 ;  /* 0x00000008000a7312 */ /* 0x0000a20000301000 */
[----:B-1----:R-:W-:Y:S01]  /*1130*/  FMUL R17, R12, 2.2999999523162841797 ;  /* 0x401333330c117820 */ /* 0x002fe20000400000 */
[----:B------:R-:W-:Y:S01]  /*1140*/  IADD3 R16, P1, PT, R2, 0x24, RZ ;  /* 0x0000002402107810 */ /* 0x000fe20007f3e0ff */
[----:B------:R-:W-:Y:S02]  /*1150*/  FMUL R27, R27, 2.2999999523162841797 ;  /* 0x401333331b1b7820 */ /* 0x000fe40000400000 */
[----:B------:R-:W-:Y:S01]  /*1160*/  FMUL R12, R6, R17 ;  /* 0x00000011060c7220 */ /* 0x000fe20000400000 */
[----:B------:R-:W-:Y:S01]  /*1170*/  IADD3.X R17, PT, PT, RZ, R7, RZ, P1, !PT ;  /* 0x00000007ff117210 */ /* 0x000fe20000ffe4ff */
[----:B---3--:R-:W-:-:S02]  /*1180*/  FMUL R29, R4, R29 ;  /* 0x0000001d041d7220 */ /* 0x008fc40000400000 */
[----:B------:R-:W-:Y:S01]  /*1190*/  FMUL R20, R12, 1.2999999523162841797 ;  /* 0x3fa666660c147820 */ /* 0x000fe20000400000 */
[----:B0-----:R-:W-:Y:S01]  /*11a0*/  IADD3 R8, P1, PT, R2, 0x25, RZ ;  /* 0x0000002502087810 */ /* 0x001fe20007f3e0ff */
[----:B------:R0:W1:Y:S01]  /*11b0*/  I2F.U64 R12, R16 ;  /* 0x00000010000c7312 */ /* 0x0000620000301000 */
[----:B------:R-:W-:Y:S01]  /*11c0*/  FMUL R29, R29, 2.2999999523162841797 ;  /* 0x401333331d1d7820 */ /* 0x000fe20000400000 */
[----:B------:R-:W-:Y:S01]  /*11d0*/  FMUL R28, R28, R20 ;  /* 0x000000141c1c7220 */ /* 0x000fe20000400000 */
[----:B------:R-:W-:Y:S01]  /*11e0*/  IADD3.X R9, PT, PT, RZ, R7, RZ, P1, !PT ;  /* 0x00000007ff097210 */ /* 0x000fe20000ffe4ff */
[----:B--2---:R-:W-:Y:S01]  /*11f0*/  FMUL R10, R4, R10 ;  /* 0x0000000a040a7220 */ /* 0x004fe20000400000 */
        /* <DEDUP_REMOVED lines=8> */
[----:B-1----:R-:W-:Y:S02]  /*1280*/  FMUL R12, R4, R12 ;  /* 0x0000000c040c7220 */ /* 0x002fe40000400000 */
[----:B------:R-:W-:Y:S01]  /*1290*/  FMUL R24, R22, 1.2999999523162841797 ;  /* 0x3fa6666616187820 */ /* 0x000fe20000400000 */
[----:B--2---:R-:W-:Y:S01]  /*12a0*/  IADD3 R8, P1, PT, R2, 0x27, RZ ;  /* 0x0000002702087810 */ /* 0x004fe20007f3e0ff */
[----:B------:R0:W1:Y:S02]  /*12b0*/  I2F.U64 R22, R16 ;  /* 0x0000001000167312 */ /* 0x0000640000301000 */
[----:B------:R-:W-:Y:S01]  /*12c0*/  FMUL R28, R28, R24 ;  /* 0x000000181c1c7220 */ /* 0x000fe20000400000 */
[----:B------:R-:W-:Y:S01]  /*12d0*/  IADD3.X R9, PT, PT, RZ, R7, RZ, P1, !PT ;  /* 0x00000007ff097210 */ /* 0x000fe20000ffe4ff */
[----:B---3--:R-:W-:-:S02]  /*12e0*/  FMUL R20, R4, R20 ;  /* 0x0000001404147220 */ /* 0x008fc40000400000 */
[----:B------:R-:W-:Y:S01]  /*12f0*/  FMUL R28, R28, R26 ;  /* 0x0000001a1c1c7220 */ /* 0x000fe20000400000 */
[----:B------:R-:W-:Y:S01]  /*1300*/  FMUL R26, R21, 1.2999999523162841797 ;  /* 0x3fa66666151a7820 */ /* 0x000fe20000400000 */
[----:B------:R2:W3:Y:S01]  /*1310*/  I2F.U64 R24, R8 ;  /* 0x0000000800187312 */ /* 0x0004e20000301000 */
[----:B------:R-:W-:Y:S01]  /*1320*/  FMUL R20, R20, 2.2999999523162841797 ;  /* 0x4013333314147820 */ /* 0x000fe20000400000 */
[----:B0-----:R-:W-:Y:S01]  /*1330*/  IADD3 R16, P1, PT, R2, 0x28, RZ ;  /* 0x0000002802107810 */ /* 0x001fe20007f3e0ff */
[----:B------:R-:W-:Y:S01]  /*1340*/  FMUL R28, R28, R26 ;  /* 0x0000001a1c1c7220 */ /* 0x000fe20000400000 */
[----:B------:R-:W-:Y:S02]  /*1350*/  FMUL R26, R6, R19 ;  /* 0x00000013061a7220 */ /* 0x000fe40000400000 */
[-C--:B------:R-:W-:Y:S01]  /*1360*/  IADD3.X R17, PT, PT, RZ, R7.reuse, RZ, P1, !PT ;  /* 0x00000007ff117210 */ /* 0x080fe20000ffe4ff */
        /* <DEDUP_REMOVED lines=9> */
[----:B------:R-:W-:Y:S01]  /*1400*/  FMUL R26, R6, R18 ;  /* 0x00000012061a7220 */ /* 0x000fe20000400000 */
[----:B------:R2:W3:Y:S01]  /*1410*/  I2F.U64 R19, R8 ;  /* 0x0000000800137312 */ /* 0x0004e20000301000 */
[----:B------:R-:W-:Y:S01]  /*1420*/  FMUL R24, R24, 2.2999999523162841797 ;  /* 0x4013333318187820 */ /* 0x000fe20000400000 */
[----:B0-----:R-:W-:Y:S01]  /*1430*/  IADD3 R16, P1, PT, R2, 0x2a, RZ ;  /* 0x0000002a02107810 */ /* 0x001fe20007f3e0ff */
[----:B------:R-:W-:-:S03]  /*1440*/  FMUL R26, R26, 1.2999999523162841797 ;  /* 0x3fa666661a1a7820 */ /* 0x000fc60000400000 */
[----:B------:R-:W-:Y:S01]  /*1450*/  IADD3.X R17, PT, PT, RZ, R7, RZ, P1, !PT ;  /* 0x00000007ff117210 */ /* 0x000fe20000ffe4ff */
[----:B------:R-:W-:Y:S01]  /*1460*/  FMUL R28, R28, R26 ;  /* 0x0000001a1c1c7220 */ /* 0x000fe20000400000 */
[----:B------:R-:W-:Y:S01]  /*1470*/  FMUL R26, R11, 1.2999999523162841797 ;  /* 0x3fa666660b1a7820 */ /* 0x000fe20000400000 */
[----:B-1----:R-:W-:Y:S01]  /*1480*/  FMUL R21, R4, R21 ;  /* 0x0000001504157220 */ /* 0x002fe20000400000 */
[----:B--2---:R-:W-:Y:S01]  /*1490*/  IADD3 R8, P1, PT, R2, 0x2b, RZ ;  /* 0x0000002b02087810 */ /* 0x004fe20007f3e0ff */
[----:B------:R0:W1:Y:S01]  /*14a0*/  I2F.U64 R23, R16 ;  /* 0x0000001000177312 */ /* 0x0000620000301000 */
[----:B------:R-:W-:Y:S01]  /*14b0*/  FMUL R28, R28, R26 ;  /* 0x0000001a1c1c7220 */ /* 0x000fe20000400000 */
[----:B------:R-:W-:Y:S01]  /*14c0*/  FMUL R26, R6, R13 ;  /* 0x0000000d061a7220 */ /* 0x000fe20000400000 */
[----:B------:R-:W-:Y:S01]  /*14d0*/  IADD3.X R9, PT, PT, RZ, R7, RZ, P1, !PT ;  /* 0x00000007ff097210 */ /* 0x000fe20000ffe4ff */
[----:B------:R-:W-:Y:S01]  /*14e0*/  FMUL R21, R21, 2.2999999523162841797 ;  /* 0x4013333315157820 */ /* 0x000fe20000400000 */
[----:B---3--:R-:W-:Y:S01]  /*14f0*/  FMUL R19, R4, R19 ;  /* 0x0000001304137220 */ /* 0x008fe20000400000 */
[----:B------:R-:W-:-:S02]  /*1500*/  FMUL R26, R26, 1.2999999523162841797 ;  /* 0x3fa666661a1a7820 */ /* 0x000fc40000400000 */
[----:B------:R2:W3:Y:S01]  /*1510*/  I2F.U64 R18, R8 ;  /* 0x0000000800127312 */ /* 0x0004e20000301000 */
[----:B------:R-:W-:Y:S01]  /*1520*/  FMUL R21, R6, R21 ;  /* 0x0000001506157220 */ /* 0x000fe20000400000 */
[----:B0-----:R-:W-:Y:S01]  /*1530*/  IADD3 R16, P1, PT, R2, 0x2c, RZ ;  /* 0x0000002c02107810 */ /* 0x001fe20007f3e0ff */
[----:B------:R-:W-:Y:S01]  /*1540*/  FMUL R28, R28, R26 ;  /* 0x0000001a1c1c7220 */ /* 0x000fe20000400000 */
[----:B------:R-:W-:Y:S01]  /*1550*/  FMUL R26, R25, 1.2999999523162841797 ;  /* 0x3fa66666191a7820 */ /* 0x000fe20000400000 */
[----:B------:R-:W-:Y:S01]  /*1560*/  FMUL R19, R19, 2.2999999523162841797 ;  /* 0x4013333313137820 */ /* 0x000fe20000400000 */
[----:B------:R-:W-:Y:S01]  /*1570*/  IADD3.X R17, PT, PT, RZ, R7, RZ, P1, !PT ;  /* 0x00000007ff117210 */ /* 0x000fe20000ffe4ff */
[----:B-1----:R-:W-:Y:S01]  /*1580*/  FMUL R23, R4, R23 ;  /* 0x0000001704177220 */ /* 0x002fe20000400000 */
[----:B------:R-:W-:Y:S01]  /*1590*/  FMUL R28, R28, R26 ;  /* 0x0000001a1c1c7220 */ /* 0x000fe20000400000 */
[----:B------:R-:W-:Y:S01]  /*15a0*/  FMUL R26, R6, R27 ;  /* 0x0000001b061a7220 */ /* 0x000fe20000400000 */
[----:B--2---:R-:W-:Y:S01]  /*15b0*/  IADD3 R8, P1, PT, R2, 0x2d, RZ ;  /* 0x0000002d02087810 */ /* 0x004fe20007f3e0ff */
[----:B------:R0:W1:Y:S01]  /*15c0*/  I2F.U64 R11, R16 ;  /* 0x00000010000b7312 */ /* 0x0000620000301000 */
[----:B------:R-:W-:Y:S01]  /*15d0*/  FMUL R23, R23, 2.2999999523162841797 ;  /* 0x4013333317177820 */ /* 0x000fe20000400000 */
[----:B------:R-:W-:Y:S01]  /*15e0*/  FMUL R26, R26, 1.2999999523162841797 ;  /* 0x3fa666661a1a7820 */ /* 0x000fe20000400000 */
[----:B------:R-:W-:Y:S01]  /*15f0*/  IADD3.X R9, PT, PT, RZ, R7, RZ, P1, !PT ;  /* 0x00000007ff097210 */ /* 0x000fe20000ffe4ff */
[----:B---3--:R-:W-:Y:S01]  /*1600*/  FMUL R18, R4, R18 ;  /* 0x0000001204127220 */ /* 0x008fe20000400000 */
[----:B------:R-:W-:Y:S01]  /*1610*/  FMUL R23, R6, R23 ;  /* 0x0000001706177220 */ /* 0x000fe20000400000 */
[----:B------:R-:W-:Y:S01]  /*1620*/  FMUL R28, R28, R26 ;  /* 0x0000001a1c1c7220 */ /* 0x000fe20000400000 */
[----:B------:R-:W-:Y:S01]  /*1630*/  FMUL R26, R29, 1.2999999523162841797 ;  /* 0x3fa666661d1a7820 */ /* 0x000fe20000400000 */
[----:B------:R2:W3:Y:S01]  /*1640*/  I2F.U64 R13, R8 ;  /* 0x00000008000d7312 */ /* 0x0004e20000301000 */
[----:B------:R-:W-:Y:S01]  /*1650*/  FMUL R18, R18, 2.2999999523162841797 ;  /* 0x4013333312127820 */ /* 0x000fe20000400000 */
[----:B0-----:R-:W-:Y:S01]  /*1660*/  IADD3 R16, P1, PT, R2, 0x2e, RZ ;  /* 0x0000002e02107810 */ /* 0x001fe20007f3e0ff */
[----:B------:R-:W-:Y:S01]  /*1670*/  FMUL R28, R28, R26 ;  /* 0x0000001a1c1c7220 */ /* 0x000fe20000400000 */
[----:B------:R-:W-:-:S02]  /*1680*/  FMUL R26, R6, R10 ;  /* 0x0000000a061a7220 */ /* 0x000fc40000400000 */
        /* <DEDUP_REMOVED lines=8> */
[----:B---3--:R-:W-:Y:S02]  /*1710*/  FMUL R13, R4, R13 ;  /* 0x0000000d040d7220 */ /* 0x008fe40000400000 */
        /* <DEDUP_REMOVED lines=24> */
[C---:B------:R-:W-:Y:S01]  /*18a0*/  FMUL R26, R6.reuse, R20 ;  /* 0x00000014061a7220 */ /* 0x040fe20000400000 */
[----:B------:R-:W-:Y:S01]  /*18b0*/  IADD3.X R9, PT, PT, RZ, R7, RZ, P1, !PT ;  /* 0x00000007ff097210 */ /* 0x000fe20000ffe4ff */
[----:B------:R-:W-:Y:S01]  /*18c0*/  FMUL R29, R6, R29 ;  /* 0x0000001d061d7220 */ /* 0x000fe20000400000 */
[----:B---3--:R-:W-:Y:S01]  /*18d0*/  FMUL R10, R4, R10 ;  /* 0x0000000a040a7220 */ /* 0x008fe20000400000 */
[----:B------:R-:W-:Y:S01]  /*18e0*/  FMUL R26, R26, 1.2999999523162841797 ;  /* 0x3fa666661a1a7820 */ /* 0x000fe20000400000 */
[----:B------:R2:W3:Y:S01]  /*18f0*/  I2F.U64 R20, R8 ;  /* 0x0000000800147312 */ /* 0x0004e20000301000 */
[----:B------:R-:W-:Y:S01]  /*1900*/  FMUL R29, R29, 1.2999999523162841797 ;  /* 0x3fa666661d1d7820 */ /* 0x000fe20000400000 */
[----:B0-----:R-:W-:Y:S01]  /*1910*/  FMUL R17, R22, 2.2999999523162841797 ;  /* 0x4013333316117820 */ /* 0x001fe20000400000 */
[----:B------:R-:W-:Y:S01]  /*1920*/  FMUL R28, R28, R26 ;  /* 0x0000001a1c1c7220 */ /* 0x000fe20000400000 */
[----:B------:R-:W-:-:S02]  /*1930*/  IADD3 R16, P1, PT, R2, 0x34, RZ ;  /* 0x0000003402107810 */ /* 0x000fc40007f3e0ff */
[----:B------:R-:W-:Y:S01]  /*1940*/  FMUL R22, R6, R17 ;  /* 0x0000001106167220 */ /* 0x000fe20000400000 */
[----:B-1----:R-:W-:Y:S01]  /*1950*/  FMUL R12, R4, R12 ;  /* 0x0000000c040c7220 */ /* 0x002fe20000400000 */
[-C--:B------:R-:W-:Y:S02]  /*1960*/  IADD3.X R17, PT, PT, RZ, R7.reuse, RZ, P1, !PT ;  /* 0x00000007ff117210 */ /* 0x080fe40000ffe4ff */
[----:B------:R-:W-:Y:S01]  /*1970*/  FMUL R26, R22, 1.2999999523162841797 ;  /* 0x3fa66666161a7820 */ /* 0x000fe20000400000 */
[----:B--2---:R-:W-:Y:S01]  /*1980*/  IADD3 R8, P1, PT, R2, 0x35, RZ ;  /* 0x0000003502087810 */ /* 0x004fe20007f3e0ff */
[----:B------:R0:W1:Y:S01]  /*1990*/  I2F.U64 R22, R16 ;  /* 0x0000001000167312 */ /* 0x0000620000301000 */
[----:B------:R-:W-:Y:S01]  /*19a0*/  FMUL R12, R12, 2.2999999523162841797 ;  /* 0x401333330c0c7820 */ /* 0x000fe20000400000 */
[----:B------:R-:W-:Y:S01]  /*19b0*/  FMUL R28, R28, R26 ;  /* 0x0000001a1c1c7220 */ /* 0x000fe20000400000 */
[----:B------:R-:W-:Y:S01]  /*19c0*/  FMUL R26, R6, R24 ;  /* 0x00000018061a7220 */ /* 0x000fe20000400000 */
[-C--:B------:R-:W-:Y:S01]  /*19d0*/  IADD3.X R9, PT, PT, RZ, R7.reuse, RZ, P1, !PT ;  /* 0x00000007ff097210 */ /* 0x080fe20000ffe4ff */
[----:B---3--:R-:W-:Y:S01]  /*19e0*/  FMUL R20, R4, R20 ;  /* 0x0000001404147220 */ /* 0x008fe20000400000 */
[----:B------:R-:W-:Y:S01]  /*19f0*/  FMUL R12, R6, R12 ;  /* 0x0000000c060c7220 */ /* 0x000fe20000400000 */
[----:B------:R-:W-:Y:S01]  /*1a00*/  FMUL R26, R26, 1.2999999523162841797 ;  /* 0x3fa666661a1a7820 */ /* 0x000fe20000400000 */
[----:B------:R2:W3:Y:S01]  /*1a10*/  I2F.U64 R24, R8 ;  /* 0x0000000800187312 */ /* 0x0004e20000301000 */
[----:B------:R-:W-:Y:S01]  /*1a20*/  FMUL R20, R20, 2.2999999523162841797 ;  /* 0x4013333314147820 */ /* 0x000fe20000400000 */
[----:B0-----:R-:W-:Y:S01]  /*1a30*/  IADD3 R16, P1, PT, R2, 0x36, RZ ;  /* 0x0000003602107810 */ /* 0x001fe20007f3e0ff */
[----:B------:R-:W-:Y:S01]  /*1a40*/  FMUL R28, R28, R26 ;  /* 0x0000001a1c1c7220 */ /* 0x000fe20000400000 */
[----:B------:R-:W-:Y:S01]  /*1a50*/  FMUL R26, R21, 1.2999999523162841797 ;  /* 0x3fa66666151a7820 */ /* 0x000fe20000400000 */
[----:B------:R-:W-:Y:S01]  /*1a60*/  FMUL R20, R6, R20 ;  /* 0x0000001406147220 */ /* 0x000fe20000400000 */
[----:B------:R-:W-:Y:S01]  /*1a70*/  IADD3.X R17, PT, PT, RZ, R7, RZ, P1, !PT ;  /* 0x00000007ff117210 */ /* 0x000fe20000ffe4ff */
[----:B-1----:R-:W-:Y:S01]  /*1a80*/  FMUL R22, R4, R22 ;  /* 0x0000001604167220 */ /* 0x002fe20000400000 */
[----:B------:R-:W-:Y:S01]  /*1a90*/  FMUL R28, R28, R26 ;  /* 0x0000001a1c1c7220 */ /* 0x000fe20000400000 */
[----:B------:R-:W-:Y:S01]  /*1aa0*/  FMUL R26, R6, R19 ;  /* 0x00000013061a7220 */ /* 0x000fe20000400000 */
[----:B--2---:R-:W-:Y:S01]  /*1ab0*/  IADD3 R8, P1, PT, R2, 0x37, RZ ;  /* 0x0000003702087810 */ /* 0x004fe20007f3e0ff */
[----:B------:R0:W-:Y:S01]  /*1ac0*/  I2F.U64 R21, R16 ;  /* 0x0000001000157312 */ /* 0x0001e20000301000 */
[----:B------:R-:W-:Y:S01]  /*1ad0*/  FMUL R22, R22, 2.2999999523162841797 ;  /* 0x4013333316167820 */ /* 0x000fe20000400000 */
[----:B------:R-:W-:Y:S01]  /*1ae0*/  FMUL R26, R26, 1.2999999523162841797 ;  /* 0x3fa666661a1a7820 */ /* 0x000fe20000400000 */
[-C--:B------:R-:W-:Y:S01]  /*1af0*/  IADD3.X R9, PT, PT, RZ, R7.reuse, RZ, P1, !PT ;  /* 0x00000007ff097210 */ /* 0x080fe20000ffe4ff */
[----:B---3--:R-:W-:Y:S01]  /*1b00*/  FMUL R24, R4, R24 ;  /* 0x0000001804187220 */ /* 0x008fe20000400000 */
[----:B------:R-:W-:Y:S01]  /*1b10*/  FMUL R22, R6, R22 ;  /* 0x0000001606167220 */ /* 0x000fe20000400000 */
[----:B------:R-:W-:Y:S01]  /*1b20*/  FMUL R28, R28, R26 ;  /* 0x0000001a1c1c7220 */ /* 0x000fe20000400000 */
[----:B------:R-:W-:Y:S01]  /*1b30*/  FMUL R26, R23, 1.2999999523162841797 ;  /* 0x3fa66666171a7820 */ /* 0x000fe20000400000 */
[----:B------:R1:W2:Y:S01]  /*1b40*/  I2F.U64 R19, R8 ;  /* 0x0000000800137312 */ /* 0x0002a20000301000 */
[----:B------:R-:W-:Y:S01]  /*1b50*/  FMUL R24, R24, 2.2999999523162841797 ;  /* 0x4013333318187820 */ /* 0x000fe20000400000 */
[----:B0-----:R-:W-:Y:S01]  /*1b60*/  IADD3 R16, P1, PT, R2, 0x38, RZ ;  /* 0x0000003802107810 */ /* 0x001fe20007f3e0ff */
[----:B------:R-:W-:Y:S01]  /*1b70*/  FMUL R28, R28, R26 ;  /* 0x0000001a1c1c7220 */ /* 0x000fe20000400000 */
[C---:B------:R-:W-:Y:S01]  /*1b80*/  FMUL R26, R6.reuse, R18 ;  /* 0x00000012061a7220 */ /* 0x040fe20000400000 */
[----:B------:R-:W-:Y:S01]  /*1b90*/  FMUL R24, R6, R24 ;  /* 0x0000001806187220 */ /* 0x000fe20000400000 */
[----:B------:R-:W-:-:S02]  /*1ba0*/  IADD3.X R17, PT, PT, RZ, R7, RZ, P1, !PT ;  /* 0x00000007ff117210 */ /* 0x000fc40000ffe4ff */
[----:B------:R-:W-:Y:S01]  /*1bb0*/  FMUL R26, R26, 1.2999999523162841797 ;  /* 0x3fa666661a1a7820 */ /* 0x000fe20000400000 */
[----:B------:R-:W-:Y:S01]  /*1bc0*/  FMUL R24, R24, 1.2999999523162841797 ;  /* 0x3fa6666618187820 */ /* 0x000fe20000400000 */
[----:B-1----:R-:W-:Y:S01]  /*1bd0*/  IADD3 R8, P1, PT, R2, 0x39, RZ ;  /* 0x0000003902087810 */ /* 0x002fe20007f3e0ff */
[----:B------:R0:W1:Y:S01]  /*1be0*/  I2F.U64 R23, R16 ;  /* 0x0000001000177312 */ /* 0x0000620000301000 */
[----:B------:R-:W-:Y:S01]  /*1bf0*/  FMUL R28, R28, R26 ;  /* 0x0000001a1c1c7220 */ /* 0x000fe20000400000 */
[----:B------:R-:W-:Y:S01]  /*1c00*/  FMUL R26, R11, 1.2999999523162841797 ;  /* 0x3fa666660b1a7820 */ /* 0x000fe20000400000 */
[----:B------:R-:W-:Y:S01]  /*1c10*/  IADD3.X R9, PT, PT, RZ, R7, RZ, P1, !PT ;  /* 0x00000007ff097210 */ /* 0x000fe20000ffe4ff */
[----:B--2---:R-:W-:Y:S02]  /*1c20*/  FMUL R19, R4, R19 ;  /* 0x0000001304137220 */ /* 0x004fe40000400000 */
[----:B------:R-:W-:Y:S01]  /*1c30*/  FMUL R28, R28, R26 ;  /* 0x0000001a1c1c7220 */ /* 0x000fe20000400000 */
[----:B------:R-:W-:Y:S01]  /*1c40*/  FMUL R26, R6, R13 ;  /* 0x0000000d061a7220 */ /* 0x000fe20000400000 */
[----:B------:R2:W3:Y:S01]  /*1c50*/  I2F.U64 R18, R8 ;  /* 0x0000000800127312 */ /* 0x0004e20000301000 */
[----:B------:R-:W-:Y:S01]  /*1c60*/  FMUL R19, R19, 2.2999999523162841797 ;  /* 0x4013333313137820 */ /* 0x000fe20000400000 */
[----:B0-----:R-:W-:Y:S01]  /*1c70*/  IADD3 R16, P1, PT, R2, 0x3a, RZ ;  /* 0x0000003a02107810 */ /* 0x001fe20007f3e0ff */
[----:B------:R-:W-:-:S02]  /*1c80*/  FMUL R26, R26, 1.2999999523162841797 ;  /* 0x3fa666661a1a7820 */ /* 0x000fc40000400000 */
[----:B------:R-:W-:Y:S01]  /*1c90*/  FMUL R19, R6, R19 ;  /* 0x0000001306137220 */ /* 0x000fe20000400000 */
        /* <DEDUP_REMOVED lines=11> */
[----:B------:R-:W-:Y:S01]  /*1d50*/  FMUL R26, R26, 1.2999999523162841797 ;  /* 0x3fa666661a1a7820 */ /* 0x000fe20000400000 */
[----:B------:R-:W-:Y:S01]  /*1d60*/  FMUL R19, R19, 1.2999999523162841797 ;  /* 0x3fa6666613137820 */ /* 0x000fe20000400000 */
[----:B------:R2:W3:Y:S01]  /*1d70*/  I2F.U64 R13, R8 ;  /* 0x00000008000d7312 */ /* 0x0004e20000301000 */
[----:B------:R-:W-:Y:S01]  /*1d80*/  FMUL R23, R6, R23 ;  /* 0x0000001706177220 */ /* 0x000fe20000400000 */
[----:B0-----:R-:W-:Y:S01]  /*1d90*/  IADD3 R16, P1, PT, R2, 0x3c, RZ ;  /* 0x0000003c02107810 */ /* 0x001fe20007f3e0ff */
[----:B------:R-:W-:-:S02]  /*1da0*/  FMUL R28, R28, R26 ;  /* 0x0000001a1c1c7220 */ /* 0x000fc40000400000 */
[----:B------:R-:W-:Y:S01]  /*1db0*/  FMUL R23, R23, 1.2999999523162841797 ;  /* 0x3fa6666617177820 */ /* 0x000fe20000400000 */
[----:B------:R-:W-:Y:S01]  /*1dc0*/  IADD3.X R17, PT, PT, RZ, R7, RZ, P1, !PT ;  /* 0x00000007ff117210 */ /* 0x000fe20000ffe4ff */
[----:B------:R-:W-:Y:S01]  /*1dd0*/  FMUL R28, R28, R29 ;  /* 0x0000001d1c1c7220 */ /* 0x000fe20000400000 */
[----:B------:R-:W-:Y:S01]  /*1de0*/  FMUL R29, R10, 2.2999999523162841797 ;  /* 0x401333330a1d7820 */ /* 0x000fe20000400000 */
[----:B-1----:R-:W-:Y:S01]  /*1df0*/  FMUL R11, R4, R11 ;  /* 0x0000000b040b7220 */ /* 0x002fe20000400000 */
[----:B--2---:R-:W-:Y:S01]  /*1e00*/  IADD3 R8, P1, PT, R2, 0x3d, RZ ;  /* 0x0000003d02087810 */ /* 0x004fe20007f3e0ff */
[----:B------:R0:W1:Y:S01]  /*1e10*/  I2F.U64 R25, R16 ;  /* 0x0000001000197312 */ /* 0x0000620000301000 */
[----:B------:R-:W-:Y:S01]  /*1e20*/  FMUL R29, R6, R29 ;  /* 0x0000001d061d7220 */ /* 0x000fe20000400000 */
[----:B------:R-:W-:Y:S01]  /*1e30*/  FMUL R11, R11, 2.2999999523162841797 ;  /* 0x401333330b0b7820 */ /* 0x000fe20000400000 */
[----:B------:R-:W-:Y:S01]  /*1e40*/  IADD3.X R9, PT, PT, RZ, R7, RZ, P1, !PT ;  /* 0x00000007ff097210 */ /* 0x000fe20000ffe4ff */
[----:B---3--:R-:W-:Y:S01]  /*1e50*/  FMUL R13, R4, R13 ;  /* 0x0000000d040d7220 */ /* 0x008fe20000400000 */
[----:B------:R-:W-:Y:S01]  /*1e60*/  FMUL R29, R29, 1.2999999523162841797 ;  /* 0x3fa666661d1d7820 */ /* 0x000fe20000400000 */
[----:B------:R-:W-:-:S02]  /*1e70*/  FMUL R11, R6, R11 ;  /* 0x0000000b060b7220 */ /* 0x000fc40000400000 */
[----:B------:R2:W3:Y:S01]  /*1e80*/  I2F.U64 R27, R8 ;  /* 0x00000008001b7312 */ /* 0x0004e20000301000 */
[----:B------:R-:W-:Y:S01]  /*1e90*/  FMUL R28, R28, R29 ;  /* 0x0000001d1c1c7220 */ /* 0x000fe20000400000 */
[----:B0-----:R-:W-:Y:S01]  /*1ea0*/  IADD3 R16, P1, PT, R2, 0x3e, RZ ;  /* 0x0000003e02107810 */ /* 0x001fe20007f3e0ff */
[----:B------:R-:W-:Y:S01]  /*1eb0*/  FMUL R29, R12, 1.2999999523162841797 ;  /* 0x3fa666660c1d7820 */ /* 0x000fe20000400000 */
[----:B------:R-:W-:Y:S01]  /*1ec0*/  FMUL R13, R13, 2.2999999523162841797 ;  /* 0x401333330d0d7820 */ /* 0x000fe20000400000 */
[----:B------:R-:W-:Y:S01]  /*1ed0*/  FMUL R11, R11, 1.2999999523162841797 ;  /* 0x3fa666660b0b7820 */ /* 0x000fe20000400000 */
[----:B------:R-:W-:Y:S01]  /*1ee0*/  IADD3.X R17, PT, PT, RZ, R7, RZ, P1, !PT ;  /* 0x00000007ff117210 */ /* 0x000fe20000ffe4ff */
[----:B------:R-:W-:Y:S01]  /*1ef0*/  FMUL R28, R28, R29 ;  /* 0x0000001d1c1c7220 */ /* 0x000fe20000400000 */
[----:B------:R-:W-:Y:S01]  /*1f00*/  FMUL R29, R20, 1.2999999523162841797 ;  /* 0x3fa66666141d7820 */ /* 0x000fe20000400000 */
[----:B-1----:R-:W-:Y:S01]  /*1f10*/  FMUL R25, R4, R25 ;  /* 0x0000001904197220 */ /* 0x002fe20000400000 */
[----:B--2---:R-:W-:Y:S01]  /*1f20*/  IADD3 R8, P1, PT, R2, 0x3f, RZ ;  /* 0x0000003f02087810 */ /* 0x004fe20007f3e0ff */
[----:B------:R-:W-:Y:S01]  /*1f30*/  FMUL R13, R6, R13 ;  /* 0x0000000d060d7220 */ /* 0x000fe20000400000 */
[----:B------:R-:W-:Y:S01]  /*1f40*/  FMUL R28, R28, R29 ;  /* 0x0000001d1c1c7220 */ /* 0x000fe20000400000 */
[----:B------:R-:W0:Y:S01]  /*1f50*/  I2F.U64 R17, R16 ;  /* 0x0000001000117312 */ /* 0x000e220000301000 */
[----:B------:R-:W-:Y:S01]  /*1f60*/  IADD3.X R9, PT, PT, RZ, R7, RZ, P1, !PT ;  /* 0x00000007ff097210 */ /* 0x000fe20000ffe4ff */
[----:B------:R-:W-:Y:S01]  /*1f70*/  FMUL R25, R25, 2.2999999523162841797 ;  /* 0x4013333319197820 */ /* 0x000fe20000400000 */
[----:B---3--:R-:W-:Y:S01]  /*1f80*/  FMUL R27, R4, R27 ;  /* 0x0000001b041b7220 */ /* 0x008fe20000400000 */
[----:B------:R-:W-:Y:S01]  /*1f90*/  IADD3 R2, P1, PT, R2, 0x40, RZ ;  /* 0x0000004002027810 */ /* 0x000fe20007f3e0ff */
[----:B------:R-:W-:Y:S01]  /*1fa0*/  FMUL R13, R13, 1.2999999523162841797 ;  /* 0x3fa666660d0d7820 */ /* 0x000fe20000400000 */
[----:B------:R-:W-:Y:S01]  /*1fb0*/  FMUL R25, R6, R25 ;  /* 0x0000001906197220 */ /* 0x000fe20000400000 */
[----:B------:R-:W-:Y:S01]  /*1fc0*/  FMUL R27, R27, 2.2999999523162841797 ;  /* 0x401333331b1b7820 */ /* 0x000fe20000400000 */
[----:B------:R1:W2:Y:S01]  /*1fd0*/  I2F.U64 R9, R8 ;  /* 0x0000000800097312 */ /* 0x0002a20000301000 */
[----:B------:R-:W-:Y:S01]  /*1fe0*/  IADD3.X R7, PT, PT, RZ, R7, RZ, P1, !PT ;  /* 0x00000007ff077210 */ /* 0x000fe20000ffe4ff */
[----:B------:R-:W-:Y:S01]  /*1ff0*/  FMUL R25, R25, 1.2999999523162841797 ;  /* 0x3fa6666619197820 */ /* 0x000fe20000400000 */
[----:B------:R-:W-:Y:S01]  /*2000*/  ISETP.NE.U32.AND P1, PT, R2, 0x1f40, PT ;  /* 0x00001f400200780c */ /* 0x000fe20003f25070 */
[----:B------:R-:W-:Y:S01]  /*2010*/  FMUL R27, R6, R27 ;  /* 0x0000001b061b7220 */ /* 0x000fe20000400000 */
[----:B0-----:R-:W-:-:S02]  /*2020*/  FMUL R17, R4, R17 ;  /* 0x0000001104117220 */ /* 0x001fc40000400000 */
[----:B------:R-:W-:Y:S01]  /*2030*/  ISETP.NE.AND.EX P1, PT, R7, RZ, PT, P1 ;  /* 0x000000ff0700720c */ /* 0x000fe20003f25310 */
[----:B------:R-:W-:Y:S01]  /*2040*/  FMUL R27, R27, 1.2999999523162841797 ;  /* 0x3fa666661b1b7820 */ /* 0x000fe20000400000 */
[----:B-1----:R-:W-:Y:S01]  /*2050*/  FMUL R8, R4, R21 ;  /* 0x0000001504087220 */ /* 0x002fe20000400000 */
[----:B------:R-:W-:Y:S01]  /*2060*/  FMUL R21, R22, 1.2999999523162841797 ;  /* 0x3fa6666616157820 */ /* 0x000fe20000400000 */
[----:B------:R-:W-:Y:S02]  /*2070*/  FMUL R17, R17, 2.2999999523162841797 ;  /* 0x4013333311117820 */ /* 0x000fe40000400000 */
[----:B------:R-:W-:Y:S01]  /*2080*/  FMUL R29, R8, 2.2999999523162841797 ;  /* 0x40133333081d7820 */ /* 0x000fe20000400000 */
[----:B------:R-:W-:Y:S01]  /*2090*/  FMUL R21, R28, R21 ;  /* 0x000000151c157220 */ /* 0x000fe20000400000 */
[----:B--2---:R-:W-:Y:S01]  /*20a0*/  FMUL R9, R4, R9 ;  /* 0x0000000904097220 */ /* 0x004fe20000400000 */
[C---:B------:R-:W-:Y:S01]  /*20b0*/  FMUL R17, R6.reuse, R17 ;  /* 0x0000001106117220 */ /* 0x040fe20000400000 */
[----:B------:R-:W-:Y:S01]  /*20c0*/  FMUL R29, R6, R29 ;  /* 0x0000001d061d7220 */ /* 0x000fe20000400000 */
[----:B------:R-:W-:Y:S01]  /*20d0*/  FMUL R21, R21, R24 ;  /* 0x0000001815157220 */ /* 0x000fe20000400000 */
[----:B------:R-:W-:Y:S01]  /*20e0*/  FMUL R9, R9, 2.2999999523162841797 ;  /* 0x4013333309097820 */ /* 0x000fe20000400000 */
[----:B------:R-:W-:Y:S01]  /*20f0*/  FMUL R17, R17, 1.2999999523162841797 ;  /* 0x3fa6666611117820 */ /* 0x000fe20000400000 */
[----:B------:R-:W-:-:S02]  /*2100*/  FMUL R8, R29, 1.2999999523162841797 ;  /* 0x3fa666661d087820 */ /* 0x000fc40000400000 */
[----:B------:R-:W-:Y:S02]  /*2110*/  FMUL R9, R6, R9 ;  /* 0x0000000906097220 */ /* 0x000fe40000400000 */
[----:B------:R-:W-:Y:S01]  /*2120*/  FMUL R8, R21, R8 ;  /* 0x0000000815087220 */ /* 0x000fe20000400000 */
[----:B------:R-:W-:Y:S01]  /*2130*/  FMUL R21, R18, 2.2999999523162841797 ;  /* 0x4013333312157820 */ /* 0x000fe20000400000 */
[----:B------:R-:W-:Y:S02]  /*2140*/  FMUL R9, R9, 1.2999999523162841797 ;  /* 0x3fa6666609097820 */ /* 0x000fe40000400000 */
[----:B------:R-:W-:Y:S01]  /*2150*/  FMUL R8, R8, R19 ;  /* 0x0000001308087220 */ /* 0x000fe20000400000 */
[----:B------:R-:W-:-:S03]  /*2160*/  FMUL R21, R6, R21 ;  /* 0x0000001506157220 */ /* 0x000fc60000400000 */
[----:B------:R-:W-:Y:S01]  /*2170*/  FMUL R8, R8, R23 ;  /* 0x0000001708087220 */ /* 0x000fe20000400000 */
[----:B------:R-:W-:-:S04]  /*2180*/  FMUL R21, R21, 1.2999999523162841797 ;  /* 0x3fa6666615157820 */ /* 0x000fc80000400000 */
[----:B------:R-:W-:-:S04]  /*2190*/  FMUL R8, R8, R21 ;  /* 0x0000001508087220 */ /* 0x000fc80000400000 */
[----:B------:R-:W-:-:S04]  /*21a0*/  FMUL R8, R8, R11 ;  /* 0x0000000b08087220 */ /* 0x000fc80000400000 */
[----:B------:R-:W-:-:S04]  /*21b0*/  FMUL R8, R8, R13 ;  /* 0x0000000d08087220 */ /* 0x000fc80000400000 */
[----:B------:R-:W-:-:S04]  /*21c0*/  FMUL R8, R8, R25 ;  /* 0x0000001908087220 */ /* 0x000fc80000400000 */
[----:B------:R-:W-:-:S04]  /*21d0*/  FMUL R8, R8, R27 ;  /* 0x0000001b08087220 */ /* 0x000fc80000400000 */
[----:B------:R-:W-:-:S04]  /*21e0*/  FMUL R8, R8, R17 ;  /* 0x0000001108087220 */ /* 0x000fc80000400000 */
[----:B------:R-:W-:Y:S01]  /*21f0*/  FMUL R8, R8, R9 ;  /* 0x0000000908087220 */ /* 0x000fe20000400000 */
[----:B------:R-:W-:Y:S06]  /*2200*/  @P1 BRA `(.L_x_340) ;  /* 0xffffffdc00ec1947 */ /* 0x000fec000383ffff */
[----:B------:R0:W-:Y:S01]  /*2210*/  STG.E desc[UR8][R14.64], R8 ;  /* 0x000000080e007986 */ /* 0x0001e2000c101908 */
[----:B------:R-:W-:Y:S05]  /*2220*/  @!P0 BRA `(.L_x_341) ;  /* 0xffffffdc00b48947 */ /* 0x000fea000383ffff */
[----:B------:R-:W-:Y:S05]  /*2230*/  EXIT ;  /* 0x000000000000794d */ /* 0x000fea0003800000 */
.L_x_342:
        /* <DEDUP_REMOVED lines=12> */
.L_x_414:


//--------------------- .text._Z24load_and_multiply_kernelIfEvPT_S1_S1_m --------------------------
	.section	.text._Z24load_and_multiply_kernelIfEvPT_S1_S1_m,"ax",@progbits
	.align	128
        .global         _Z24load_and_multiply_kernelIfEvPT_S1_S1_m
        .type           _Z24load_and_multiply_kernelIfEvPT_S1_S1_m,@function
        .size           _Z24load_and_multiply_kernelIfEvPT_S1_S1_m,(.L_x_415 - _Z24load_and_multiply_kernelIfEvPT_S1_S1_m)
        .other          _Z24load_and_multiply_kernelIfEvPT_S1_S1_m,@"STO_CUDA_ENTRY STV_DEFAULT"
_Z24load_and_multiply_kernelIfEvPT_S1_S1_m:
.text._Z24load_and_multiply_kernelIfEvPT_S1_S1_m:
        /* <DEDUP_REMOVED lines=17> */
.L_x_344:
[----:B0-----:R-:W0:Y:S01]  /*0110*/  LDCU.128 UR12, c[0x0][0x380] ;  /* 0x00007000ff0c77ac */ /* 0x001e220008000c00 */
[C---:B------:R-:W-:Y:S02]  /*0120*/  SHF.L.U64.HI R15, R0.reuse, 0x2, R11 ;  /* 0x00000002000f7819 */ /* 0x040fe4000001020b */
[----:B------:R-:W-:Y:S01]  /*0130*/  SHF.L.U32 R12, R0, 0x2, RZ ;  /* 0x00000002000c7819 */ /* 0x000fe200000006ff */
[----:B------:R-:W2:Y:S01]  /*0140*/  LDCU.64 UR6, c[0x0][0x390] ;  /* 0x00007200ff0677ac */ /* 0x000ea20008000a00 */
[----:B------:R-:W-:Y:S02]  /*0150*/  IADD3 R0, P0, PT, R13, R0, RZ ;  /* 0x000000000d007210 */ /* 0x000fe40007f1e0ff */
[----:B------:R-:W-:Y:S02]  /*0160*/  MOV R17, 0x80 ;  /* 0x0000008000117802 */ /* 0x000fe40000000f00 */
[----:B------:R-:W-:Y:S02]  /*0170*/  IADD3.X R11, PT, PT, RZ, R11, RZ, P0, !PT ;  /* 0x0000000bff0b7210 */ /* 0x000fe400007fe4ff */
[----:B------:R-:W-:-:S02]  /*0180*/  ISETP.GE.U32.AND P0, PT, R0, UR4, PT ;  /* 0x0000000400007c0c */ /* 0x000fc4000bf06070 */
[----:B------:R-:W-:Y:S02]  /*0190*/  MOV R19, RZ ;  /* 0x000000ff00137202 */ /* 0x000fe40000000f00 */
[----:B------:R-:W-:Y:S02]  /*01a0*/  ISETP.GE.U32.AND.EX P0, PT, R11, UR5, PT, P0 ;  /* 0x000000050b007c0c */ /* 0x000fe4000bf06100 */
[C---:B0-----:R-:W-:Y:S02]  /*01b0*/  IADD3 R2, P1, PT, R12.reuse, UR12, RZ ;  /* 0x0000000c0c027c10 */ /* 0x041fe4000ff3e0ff */
[C---:B------:R-:W-:Y:S02]  /*01c0*/  IADD3 R10, P2, PT, R12.reuse, UR14, RZ ;  /* 0x0000000e0c0a7c10 */ /* 0x040fe4000ff5e0ff */
[----:B--2---:R-:W-:Y:S02]  /*01d0*/  IADD3 R12, P3, PT, R12, UR6, RZ ;  /* 0x000000060c0c7c10 */ /* 0x004fe4000ff7e0ff */
[----:B------:R-:W-:-:S02]  /*01e0*/  IADD3.X R3, PT, PT, R15, UR13, RZ, P1, !PT ;  /* 0x0000000d0f037c10 */ /* 0x000fc40008ffe4ff */
[C---:B------:R-:W-:Y:S02]  /*01f0*/  IADD3.X R14, PT, PT, R15.reuse, UR15, RZ, P2, !PT ;  /* 0x0000000f0f0e7c10 */ /* 0x040fe400097fe4ff */
[----:B------:R-:W-:-:S07]  /*0200*/  IADD3.X R15, PT, PT, R15, UR7, RZ, P3, !PT ;  /* 0x000000070f0f7c10 */ /* 0x000fce0009ffe4ff */
.L_x_343:
[C---:B------:R-:W-:Y:S02]  /*0210*/  IADD3 R8, P1, PT, R17.reuse, R2, RZ ;  /* 0x0000000211087210 */ /* 0x040fe40007f3e0ff */
[C---:B------:R-:W-:Y:S02]  /*0220*/  IADD3 R4, P2, PT, R17.reuse, R10, RZ ;  /* 0x0000000a11047210 */ /* 0x040fe40007f5e0ff */
[----:B------:R-:W-:Y:S02]  /*0230*/  IADD3 R6, P3, PT, R17, R12, RZ ;  /* 0x0000000c11067210 */ /* 0x000fe40007f7e0ff */
[C---:B------:R-:W-:Y:S02]  /*0240*/  IADD3.X R9, PT, PT, R19.reuse, R3, RZ, P1, !PT ;  /* 0x0000000313097210 */ /* 0x040fe40000ffe4ff */
[C---:B------:R-:W-:Y:S02]  /*0250*/  IADD3.X R5, PT, PT, R19.reuse, R14, RZ, P2, !PT ;  /* 0x0000000e13057210 */ /* 0x040fe400017fe4ff */
[----:B------:R-:W-:Y:S01]  /*0260*/  IADD3.X R7, PT, PT, R19, R15, RZ, P3, !PT ;  /* 0x0000000f13077210 */ /* 0x000fe20001ffe4ff */
[----:B-1----:R-:W2:Y:S04]  /*0270*/  LDG.E R18, desc[UR8][R8.64+-0x80] ;  /* 0xffff800808127981 */ /* 0x002ea8000c1e1900 */
[----:B------:R-:W2:Y:S04]  /*0280*/  LDG.E R27, desc[UR8][R4.64+-0x80] ;  /* 0xffff8008041b7981 */ /* 0x000ea8000c1e1900 */
[----:B------:R-:W3:Y:S04]  /*0290*/  LDG.E R24, desc[UR8][R6.64+-0x80] ;  /* 0xffff800806187981 */ /* 0x000ee8000c1e1900 */
[----:B------:R-:W4:Y:S04]  /*02a0*/  LDG.E R21, desc[UR8][R8.64+-0x7c] ;  /* 0xffff840808157981 */ /* 0x000f28000c1e1900 */
[----:B------:R-:W4:Y:S04]  /*02b0*/  LDG.E R16, desc[UR8][R4.64+-0x7c] ;  /* 0xffff840804107981 */ /* 0x000f28000c1e1900 */
[----:B------:R-:W5:Y:S04]  /*02c0*/  LDG.E R23, desc[UR8][R8.64+-0x78] ;  /* 0xffff880808177981 */ /* 0x000f68000c1e1900 */
[----:B------:R-:W5:Y:S04]  /*02d0*/  LDG.E R20, desc[UR8][R4.64+-0x78] ;  /* 0xffff880804147981 */ /* 0x000f68000c1e1900 */
[----:B------:R-:W5:Y:S04]  /*02e0*/  LDG.E R22, desc[UR8][R6.64+-0x7c] ;  /* 0xffff840806167981 */ /* 0x000f68000c1e1900 */
[----:B------:R-:W5:Y:S01]  /*02f0*/  LDG.E R28, desc[UR8][R8.64+0x24] ;  /* 0x00002408081c7981 */ /* 0x000f62000c1e1900 */
[----:B--2---:R-:W-:-:S03]  /*0300*/  FMUL R27, R18, R27 ;  /* 0x0000001b121b7220 */ /* 0x004fc60000400000 */
[----:B------:R-:W2:Y:S01]  /*0310*/  LDG.E R18, desc[UR8][R6.64+-0x78] ;  /* 0xffff880806127981 */ /* 0x000ea2000c1e1900 */
[----:B---3--:R-:W-:-:S04]  /*0320*/  FMUL R24, R27, R24 ;  /* 0x000000181b187220 */ /* 0x008fc80000400000 */
[----:B------:R-:W-:Y:S01]  /*0330*/  FMUL R24, R24, R25 ;  /* 0x0000001918187220 */ /* 0x000fe20000400000 */
[----:B----4-:R-:W-:Y:S02]  /*0340*/  FMUL R25, R21, R16 ;  /* 0x0000001015197220 */ /* 0x010fe40000400000 */
[----:B------:R-:W3:Y:S04]  /*0350*/  LDG.E R21, desc[UR8][R8.64+-0x74] ;  /* 0xffff8c0808157981 */ /* 0x000ee8000c1e1900 */
[----:B------:R-:W3:Y:S01]  /*0360*/  LDG.E R16, desc[UR8][R4.64+-0x74] ;  /* 0xffff8c0804107981 */ /* 0x000ee2000c1e1900 */
[----:B-----5:R-:W-:-:S03]  /*0370*/  FMUL R23, R23, R20 ;  /* 0x0000001417177220 */ /* 0x020fc60000400000 */
[----:B------:R-:W4:Y:S01]  /*0380*/  LDG.E R20, desc[UR8][R6.64+-0x74] ;  /* 0xffff8c0806147981 */ /* 0x000f22000c1e1900 */
[----:B------:R-:W-:-:S03]  /*0390*/  FMUL R27, R25, R22 ;  /* 0x00000016191b7220 */ /* 0x000fc60000400000 */
[----:B------:R-:W5:Y:S01]  /*03a0*/  LDG.E R22, desc[UR8][R8.64+-0x70] ;  /* 0xffff900808167981 */ /* 0x000f62000c1e1900 */
[----:B------:R-:W-:-:S03]  /*03b0*/  FMUL R26, R24, R27 ;  /* 0x0000001b181a7220 */ /* 0x000fc60000400000 */
[----:B------:R-:W5:Y:S04]  /*03c0*/  LDG.E R25, desc[UR8][R4.64+-0x70] ;  /* 0xffff900804197981 */ /* 0x000f68000c1e1900 */
[----:B------:R-:W5:Y:S01]  /*03d0*/  LDG.E R24, desc[UR8][R6.64+-0x70] ;  /* 0xffff900806187981 */ /* 0x000f62000c1e1900 */
[----:B--2---:R-:W-:-:S03]  /*03e0*/  FMUL R23, R23, R18 ;  /* 0x0000001217177220 */ /* 0x004fc60000400000 */
[----:B------:R-:W2:Y:S01]  /*03f0*/  LDG.E R18, desc[UR8][R8.64+-0x6c] ;  /* 0xffff940808127981 */ /* 0x000ea2000c1e1900 */
[----:B------:R-:W-:-:S03]  /*0400*/  FMUL R26, R26, R23 ;  /* 0x000000171a1a7220 */ /* 0x000fc60000400000 */
[----:B------:R-:W2:Y:S01]  /*0410*/  LDG.E R23, desc[UR8][R4.64+-0x6c] ;  /* 0xffff940804177981 */ /* 0x000ea2000c1e1900 */
[----:B---3--:R-:W-:-:S03]  /*0420*/  FMUL R21, R21, R16 ;  /* 0x0000001015157220 */ /* 0x008fc60000400000 */
[----:B------:R-:W3:Y:S01]  /*0430*/  LDG.E R16, desc[UR8][R6.64+-0x6c] ;  /* 0xffff940806107981 */ /* 0x000ee2000c1e1900 */
[----:B----4-:R-:W-:-:S03]  /*0440*/  FMUL R27, R21, R20 ;  /* 0x00000014151b7220 */ /* 0x010fc60000400000 */
[----:B------:R-:W4:Y:S04]  /*0450*/  LDG.E R21, desc[UR8][R8.64+-0x68] ;  /* 0xffff980808157981 */ /* 0x000f28000c1e1900 */
[----:B------:R-:W4:Y:S01]  /*0460*/  LDG.E R20, desc[UR8][R4.64+-0x68] ;  /* 0xffff980804147981 */ /* 0x000f22000c1e1900 */
[----:B-----5:R-:W-:Y:S01]  /*0470*/  FMUL R25, R22, R25 ;  /* 0x0000001916197220 */ /* 0x020fe20000400000 */
[----:B------:R-:W-:Y:S02]  /*0480*/  FMUL R26, R26, R27 ;  /* 0x0000001b1a1a7220 */ /* 0x000fe40000400000 */
[----:B------:R-:W5:Y:S01]  /*0490*/  LDG.E R22, desc[UR8][R6.64+-0x68] ;  /* 0xffff980806167981 */ /* 0x000f62000c1e1900 */
[----:B------:R-:W-:-:S03]  /*04a0*/  FMUL R25, R25, R24 ;  /* 0x0000001819197220 */ /* 0x000fc60000400000 */
[----:B------:R-:W5:Y:S01]  /*04b0*/  LDG.E R24, desc[UR8][R4.64+-0x60] ;  /* 0xffffa00804187981 */ /* 0x000f62000c1e1900 */
[----:B------:R-:W-:-:S03]  /*04c0*/  FMUL R26, R26, R25 ;  /* 0x000000191a1a7220 */ /* 0x000fc60000400000 */
[----:B------:R-:W5:Y:S01]  /*04d0*/  LDG.E R25, desc[UR8][R4.64+-0x64] ;  /* 0xffff9c0804197981 */ /* 0x000f62000c1e1900 */
[----:B--2---:R-:W-:-:S03]  /*04e0*/  FMUL R23, R18, R23 ;  /* 0x0000001712177220 */ /* 0x004fc60000400000 */
[----:B------:R-:W2:Y:S01]  /*04f0*/  LDG.E R18, desc[UR8][R8.64+-0x64] ;  /* 0xffff9c0808127981 */ /* 0x000ea2000c1e1900 */
[----:B---3--:R-:W-:-:S03]  /*0500*/  FMUL R27, R23, R16 ;  /* 0x00000010171b7220 */ /* 0x008fc60000400000 */
[----:B------:R-:W3:Y:S01]  /*0510*/  LDG.E R23, desc[UR8][R6.64+-0x64] ;  /* 0xffff9c0806177981 */ /* 0x000ee2000c1e1900 */
[----:B------:R-:W-:-:S03]  /*0520*/  FMUL R26, R26, R27 ;  /* 0x0000001b1a1a7220 */ /* 0x000fc60000400000 */
[----:B------:R-:W3:Y:S01]  /*0530*/  LDG.E R27, desc[UR8][R8.64+-0x60] ;  /* 0xffffa008081b7981 */ /* 0x000ee2000c1e1900 */
[----:B----4-:R-:W-:-:S03]  /*0540*/  FMUL R21, R21, R20 ;  /* 0x0000001415157220 */ /* 0x010fc60000400000 */
[----:B------:R-:W4:Y:S01]  /*0550*/  LDG.E R16, desc[UR8][R6.64+-0x60] ;  /* 0xffffa00806107981 */ /* 0x000f22000c1e1900 */
[----:B-----5:R-:W-:-:S03]  /*0560*/  FMUL R21, R21, R22 ;  /* 0x0000001615157220 */ /* 0x020fc60000400000 */
[----:B------:R-:W5:Y:S01]  /*0570*/  LDG.E R22, desc[UR8][R6.64+-0x58] ;  /* 0xffffa80806167981 */ /* 0x000f62000c1e1900 */
[----:B------:R-:W-:-:S03]  /*0580*/  FMUL R26, R26, R21 ;  /* 0x000000151a1a7220 */ /* 0x000fc60000400000 */
[----:B------:R-:W5:Y:S01]  /*0590*/  LDG.E R21, desc[UR8][R8.64+-0x5c] ;  /* 0xffffa40808157981 */ /* 0x000f62000c1e1900 */
[----:B--2---:R-:W-:-:S03]  /*05a0*/  FMUL R20, R18, R25 ;  /* 0x0000001912147220 */ /* 0x004fc60000400000 */
[----:B------:R-:W5:Y:S04]  /*05b0*/  LDG.E R18, desc[UR8][R4.64+-0x5c] ;  /* 0xffffa40804127981 */ /* 0x000f68000c1e1900 */
[----:B------:R-:W2:Y:S01]  /*05c0*/  LDG.E R25, desc[UR8][R8.64+-0x58] ;  /* 0xffffa80808197981 */ /* 0x000ea2000c1e1900 */
[----:B---3--:R-:W-:-:S03]  /*05d0*/  FMUL R27, R27, R24 ;  /* 0x000000181b1b7220 */ /* 0x008fc60000400000 */
[----:B------:R-:W3:Y:S01]  /*05e0*/  LDG.E R24, desc[UR8][R6.64+-0x5c] ;  /* 0xffffa40806187981 */ /* 0x000ee2000c1e1900 */
[----:B------:R-:W-:Y:S01]  /*05f0*/  FMUL R23, R20, R23 ;  /* 0x0000001714177220 */ /* 0x000fe20000400000 */
[----:B----4-:R-:W-:Y:S02]  /*0600*/  FMUL R16, R27, R16 ;  /* 0x000000101b107220 */ /* 0x010fe40000400000 */
[----:B------:R-:W4:Y:S01]  /*0610*/  LDG.E R20, desc[UR8][R4.64+-0x54] ;  /* 0xffffac0804147981 */ /* 0x000f22000c1e1900 */
[----:B------:R-:W-:-:S03]  /*0620*/  FMUL R23, R26, R23 ;  /* 0x000000171a177220 */ /* 0x000fc60000400000 */
[----:B------:R-:W2:Y:S01]  /*0630*/  LDG.E R26, desc[UR8][R4.64+-0x58] ;  /* 0xffffa808041a7981 */ /* 0x000ea2000c1e1900 */
[----:B------:R-:W-:-:S03]  /*0640*/  FMUL R27, R23, R16 ;  /* 0x00000010171b7220 */ /* 0x000fc60000400000 */
[----:B------:R-:W4:Y:S04]  /*0650*/  LDG.E R23, desc[UR8][R8.64+-0x54] ;  /* 0xffffac0808177981 */ /* 0x000f28000c1e1900 */
[----:B------:R-:W4:Y:S01]  /*0660*/  LDG.E R16, desc[UR8][R6.64+-0x54] ;  /* 0xffffac0806107981 */ /* 0x000f22000c1e1900 */
[----:B-----5:R-:W-:-:S03]  /*0670*/  FMUL R21, R21, R18 ;  /* 0x0000001215157220 */ /* 0x020fc60000400000 */
[----:B------:R-:W5:Y:S01]  /*0680*/  LDG.E R18, desc[UR8][R4.64+-0x50] ;  /* 0xffffb00804127981 */ /* 0x000f62000c1e1900 */
[----:B---3--:R-:W-:-:S03]  /*0690*/  FMUL R24, R21, R24 ;  /* 0x0000001815187220 */ /* 0x008fc60000400000 */
[----:B------:R-:W5:Y:S01]  /*06a0*/  LDG.E R21, desc[UR8][R8.64+-0x50] ;  /* 0xffffb00808157981 */ /* 0x000f62000c1e1900 */
[----:B------:R-:W-:Y:S01]  /*06b0*/  FMUL R27, R27, R24 ;  /* 0x000000181b1b7220 */ /* 0x000fe20000400000 */
[----:B--2---:R-:W-:Y:S02]  /*06c0*/  FMUL R25, R25, R26 ;  /* 0x0000001a19197220 */ /* 0x004fe40000400000 */
[----:B------:R-:W2:Y:S02]  /*06d0*/  LDG.E R26, desc[UR8][R6.64+-0x4c] ;  /* 0xffffb408061a7981 */ /* 0x000ea4000c1e1900 */
[----:B------:R-:W-:Y:S01]  /*06e0*/  FMUL R24, R25, R22 ;  /* 0x0000001619187220 */ /* 0x000fe20000400000 */
[----:B----4-:R-:W-:Y:S01]  /*06f0*/  FMUL R25, R23, R20 ;  /* 0x0000001417197220 */ /* 0x010fe20000400000 */
[----:B------:R-:W3:Y:S02]  /*0700*/  LDG.E R22, desc[UR8][R8.64+-0x4c] ;  /* 0xffffb40808167981 */ /* 0x000ee4000c1e1900 */
[----:B------:R-:W-:Y:S01]  /*0710*/  FMUL R24, R27, R24 ;  /* 0x000000181b187220 */ /* 0x000fe20000400000 */
[----:B------:R-:W-:Y:S01]  /*0720*/  FMUL R25, R25, R16 ;  /* 0x0000001019197220 */ /* 0x000fe20000400000 */
[----:B------:R-:W4:Y:S03]  /*0730*/  LDG.E R20, desc[UR8][R6.64+-0x50] ;  /* 0xffffb00806147981 */ /* 0x000f26000c1e1900 */
[----:B------:R-:W-:Y:S01]  /*0740*/  FMUL R25, R24, R25 ;  /* 0x0000001918197220 */ /* 0x000fe20000400000 */
[----:B------:R-:W3:Y:S04]  /*0750*/  LDG.E R23, desc[UR8][R4.64+-0x4c] ;  /* 0xffffb40804177981 */ /* 0x000ee8000c1e1900 */
[----:B------:R-:W2:Y:S04]  /*0760*/  LDG.E R27, desc[UR8][R8.64+-0x48] ;  /* 0xffffb808081b7981 */ /* 0x000ea8000c1e1900 */
[----:B------:R-:W2:Y:S04]  /*0770*/  LDG.E R24, desc[UR8][R4.64+-0x48] ;  /* 0xffffb80804187981 */ /* 0x000ea8000c1e1900 */
[----:B------:R-:W2:Y:S01]  /*0780*/  LDG.E R16, desc[UR8][R8.64+-0x44] ;  /* 0xffffbc0808107981 */ /* 0x000ea2000c1e1900 */
[----:B-----5:R-:W-:-:S03]  /*0790*/  FMUL R21, R21, R18 ;  /* 0x0000001215157220 */ /* 0x020fc60000400000 */
[----:B------:R-:W5:Y:S01]  /*07a0*/  LDG.E R18, desc[UR8][R6.64+-0x48] ;  /* 0xffffb80806127981 */ /* 0x000f62000c1e1900 */
[----:B----4-:R-:W-:-:S03]  /*07b0*/  FMUL R20, R21, R20 ;  /* 0x0000001415147220 */ /* 0x010fc60000400000 */
[----:B------:R-:W4:Y:S01]  /*07c0*/  LDG.E R21, desc[UR8][R4.64+-0x44] ;  /* 0xffffbc0804157981 */ /* 0x000f22000c1e1900 */
[----:B---3--:R-:W-:Y:S01]  /*07d0*/  FMUL R23, R22, R23 ;  /* 0x0000001716177220 */ /* 0x008fe20000400000 */
[----:B------:R-:W-:Y:S02]  /*07e0*/  FMUL R25, R25, R20 ;  /* 0x0000001419197220 */ /* 0x000fe40000400000 */
[----:B------:R-:W3:Y:S01]  /*07f0*/  LDG.E R20, desc[UR8][R6.64+-0x44] ;  /* 0xffffbc0806147981 */ /* 0x000ee2000c1e1900 */
[----:B--2---:R-:W-:-:S03]  /*0800*/  FMUL R26, R23, R26 ;  /* 0x0000001a171a7220 */ /* 0x004fc60000400000 */
[----:B------:R-:W2:Y:S01]  /*0810*/  LDG.E R23, desc[UR8][R8.64+-0x40] ;  /* 0xffffc00808177981 */ /* 0x000ea2000c1e1900 */
[----:B------:R-:W-:Y:S01]  /*0820*/  FMUL R27, R27, R24 ;  /* 0x000000181b1b7220 */ /* 0x000fe20000400000 */
[----:B------:R-:W-:Y:S02]  /*0830*/  FMUL R25, R25, R26 ;  /* 0x0000001a19197220 */ /* 0x000fe40000400000 */
[----:B------:R-:W2:Y:S04]  /*0840*/  LDG.E R24, desc[UR8][R8.64+-0x3c] ;  /* 0xffffc40808187981 */ /* 0x000ea8000c1e1900 */
[----:B------:R-:W2:Y:S01]  /*0850*/  LDG.E R26, desc[UR8][R6.64+-0x3c] ;  /* 0xffffc408061a7981 */ /* 0x000ea2000c1e1900 */
[----:B-----5:R-:W-:-:S03]  /*0860*/  FMUL R22, R27, R18 ;  /* 0x000000121b167220 */ /* 0x020fc60000400000 */
[----:B------:R-:W2:Y:S01]  /*0870*/  LDG.E R18, desc[UR8][R4.64+-0x40] ;  /* 0xffffc00804127981 */ /* 0x000ea2000c1e1900 */
[----:B------:R-:W-:-:S03]  /*0880*/  FMUL R27, R25, R22 ;  /* 0x00000016191b7220 */ /* 0x000fc60000400000 */
[----:B------:R-:W5:Y:S04]  /*0890*/  LDG.E R22, desc[UR8][R6.64+-0x40] ;  /* 0xffffc00806167981 */ /* 0x000f68000c1e1900 */
[----:B------:R-:W5:Y:S01]  /*08a0*/  LDG.E R25, desc[UR8][R4.64+-0x3c] ;  /* 0xffffc40804197981 */ /* 0x000f62000c1e1900 */
[----:B----4-:R-:W-:-:S03]  /*08b0*/  FMUL R21, R16, R21 ;  /* 0x0000001510157220 */ /* 0x010fc60000400000 */
[----:B------:R-:W4:Y:S01]  /*08c0*/  LDG.E R16, desc[UR8][R8.64+-0x38] ;  /* 0xffffc80808107981 */ /* 0x000f22000c1e1900 */
[----:B---3--:R-:W-:-:S03]  /*08d0*/  FMUL R20, R21, R20 ;  /* 0x0000001415147220 */ /* 0x008fc60000400000 */
[----:B------:R-:W4:Y:S01]  /*08e0*/  LDG.E R21, desc[UR8][R4.64+-0x38] ;  /* 0xffffc80804157981 */ /* 0x000f22000c1e1900 */
[----:B--2---:R-:W-:-:S03]  /*08f0*/  FMUL R23, R23, R18 ;  /* 0x0000001217177220 */ /* 0x004fc60000400000 */
[----:B------:R-:W2:Y:S01]  /*0900*/  LDG.E R18, desc[UR8][R6.64+-0x38] ;  /* 0xffffc80806127981 */ /* 0x000ea2000c1e1900 */
[----:B------:R-:W-:Y:S01]  /*0910*/  FMUL R20, R27, R20 ;  /* 0x000000141b147220 */ /* 0x000fe20000400000 */
[----:B-----5:R-:W-:Y:S01]  /*0920*/  FMUL R23, R23, R22 ;  /* 0x0000001617177220 */ /* 0x020fe20000400000 */
[----:B------:R-:W-:-:S03]  /*0930*/  FMUL R25, R24, R25 ;  /* 0x0000001918197220 */ /* 0x000fc60000400000 */
[----:B------:R-:W-:Y:S01]  /*0940*/  FMUL R22, R20, R23 ;  /* 0x0000001714167220 */ /* 0x000fe20000400000 */
[----:B------:R-:W3:Y:S01]  /*0950*/  LDG.E R24, desc[UR8][R8.64+-0x30] ;  /* 0xffffd00808187981 */ /* 0x000ee2000c1e1900 */
[----:B------:R-:W-:-:S03]  /*0960*/  FMUL R25, R25, R26 ;  /* 0x0000001a19197220 */ /* 0x000fc60000400000 */
[----:B------:R-:W5:Y:S04]  /*0970*/  LDG.E R23, desc[UR8][R8.64+-0x34] ;  /* 0xffffcc0808177981 */ /* 0x000f68000c1e1900 */
[----:B------:R-:W5:Y:S01]  /*0980*/  LDG.E R20, desc[UR8][R4.64+-0x34] ;  /* 0xffffcc0804147981 */ /* 0x000f62000c1e1900 */
[----:B------:R-:W-:-:S03]  /*0990*/  FMUL R26, R22, R25 ;  /* 0x00000019161a7220 */ /* 0x000fc60000400000 */
[----:B------:R-:W3:Y:S04]  /*09a0*/  LDG.E R22, desc[UR8][R6.64+-0x34] ;  /* 0xffffcc0806167981 */ /* 0x000ee8000c1e1900 */
[----:B------:R-:W3:Y:S01]  /*09b0*/  LDG.E R25, desc[UR8][R4.64+-0x30] ;  /* 0xffffd00804197981 */ /* 0x000ee2000c1e1900 */
[----:B----4-:R-:W-:-:S03]  /*09c0*/  FMUL R21, R16, R21 ;  /* 0x0000001510157220 */ /* 0x010fc60000400000 */
[----:B------:R-:W4:Y:S01]  /*09d0*/  LDG.E R16, desc[UR8][R6.64+-0x30] ;  /* 0xffffd00806107981 */ /* 0x000f22000c1e1900 */
[----:B--2---:R-:W-:-:S03]  /*09e0*/  FMUL R21, R21, R18 ;  /* 0x0000001215157220 */ /* 0x004fc60000400000 */
[----:B------:R-:W2:Y:S01]  /*09f0*/  LDG.E R18, desc[UR8][R4.64+-0x2c] ;  /* 0xffffd40804127981 */ /* 0x000ea2000c1e1900 */
[----:B------:R-:W-:-:S03]  /*0a00*/  FMUL R26, R26, R21 ;  /* 0x000000151a1a7220 */ /* 0x000fc60000400000 */
[----:B------:R-:W2:Y:S01]  /*0a10*/  LDG.E R21, desc[UR8][R8.64+-0x2c] ;  /* 0xffffd40808157981 */ /* 0x000ea2000c1e1900 */
[----:B-----5:R-:W-:-:S03]  /*0a20*/  FMUL R23, R23, R20 ;  /* 0x0000001417177220 */ /* 0x020fc60000400000 */
[----:B------:R-:W5:Y:S01]  /*0a30*/  LDG.E R20, desc[UR8][R6.64+-0x2c] ;  /* 0xffffd40806147981 */ /* 0x000f62000c1e1900 */
[----:B---3--:R-:W-:-:S03]  /*0a40*/  FMUL R23, R23, R22 ;  /* 0x0000001617177220 */ /* 0x008fc60000400000 */
[----:B------:R-:W3:Y:S01]  /*0a50*/  LDG.E R22, desc[UR8][R8.64+-0x28] ;  /* 0xffffd80808167981 */ /* 0x000ee2000c1e1900 */
[----:B------:R-:W-:-:S03]  /*0a60*/  FMUL R27, R24, R25 ;  /* 0x00000019181b7220 */ /* 0x000fc60000400000 */
[----:B------:R-:W3:Y:S01]  /*0a70*/  LDG.E R25, desc[UR8][R4.64+-0x28] ;  /* 0xffffd80804197981 */ /* 0x000ee2000c1e1900 */
[----:B------:R-:W-:Y:S01]  /*0a80*/  FMUL R26, R26, R23 ;  /* 0x000000171a1a7220 */ /* 0x000fe20000400000 */
[----:B----4-:R-:W-:Y:S02]  /*0a90*/  FMUL R27, R27, R16 ;  /* 0x000000101b1b7220 */ /* 0x010fe40000400000 */
[----:B------:R-:W4:Y:S04]  /*0aa0*/  LDG.E R23, desc[UR8][R8.64+-0x24] ;  /* 0xffffdc0808177981 */ /* 0x000f28000c1e1900 */
[----:B------:R-:W4:Y:S04]  /*0ab0*/  LDG.E R16, desc[UR8][R4.64+-0x24] ;  /* 0xffffdc0804107981 */ /* 0x000f28000c1e1900 */
[----:B------:R-:W4:Y:S01]  /*0ac0*/  LDG.E R24, desc[UR8][R6.64+-0x28] ;  /* 0xffffd80806187981 */ /* 0x000f22000c1e1900 */
[----:B--2---:R-:W-:-:S03]  /*0ad0*/  FMUL R21, R21, R18 ;  /* 0x0000001215157220 */ /* 0x004fc60000400000 */
[----:B------:R-:W2:Y:S01]  /*0ae0*/  LDG.E R18, desc[UR8][R6.64+-0x24] ;  /* 0xffffdc0806127981 */ /* 0x000ea2000c1e1900 */
[----:B------:R-:W-:Y:S01]  /*0af0*/  FMUL R26, R26, R27 ;  /* 0x0000001b1a1a7220 */ /* 0x000fe20000400000 */
[----:B-----5:R-:W-:Y:S02]  /*0b00*/  FMUL R27, R21, R20 ;  /* 0x00000014151b7220 */ /* 0x020fe40000400000 */
[----:B------:R-:W5:Y:S04]  /*0b10*/  LDG.E R21, desc[UR8][R8.64+-0x20] ;  /* 0xffffe00808157981 */ /* 0x000f68000c1e1900 */
[----:B------:R-:W5:Y:S01]  /*0b20*/  LDG.E R20, desc[UR8][R4.64+-0x20] ;  /* 0xffffe00804147981 */ /* 0x000f62000c1e1900 */
[----:B---3--:R-:W-:-:S03]  /*0b30*/  FMUL R25, R22, R25 ;  /* 0x0000001916197220 */ /* 0x008fc60000400000 */
[----:B------:R-:W3:Y:S01]  /*0b40*/  LDG.E R22, desc[UR8][R6.64+-0x20] ;  /* 0xffffe00806167981 */ /* 0x000ee2000c1e1900 */
[----:B------:R-:W-:Y:S01]  /*0b50*/  FMUL R26, R26, R27 ;  /* 0x0000001b1a1a7220 */ /* 0x000fe20000400000 */
[----:B----4-:R-:W-:Y:S02]  /*0b60*/  FMUL R27, R23, R16 ;  /* 0x00000010171b7220 */ /* 0x010fe40000400000 */
[----:B------:R-:W4:Y:S04]  /*0b70*/  LDG.E R23, desc[UR8][R8.64+-0x1c] ;  /* 0xffffe40808177981 */ /* 0x000f28000c1e1900 */
[----:B------:R-:W4:Y:S01]  /*0b80*/  LDG.E R16, desc[UR8][R4.64+-0x1c] ;  /* 0xffffe40804107981 */ /* 0x000f22000c1e1900 */
[----:B------:R-:W-:Y:S01]  /*0b90*/  FMUL R25, R25, R24 ;  /* 0x0000001819197220 */ /* 0x000fe20000400000 */
[----:B--2---:R-:W-:-:S02]  /*0ba0*/  FMUL R24, R27, R18 ;  /* 0x000000121b187220 */ /* 0x004fc40000400000 */
[----:B------:R-:W2:Y:S01]  /*0bb0*/  LDG.E R18, desc[UR8][R6.64+-0x1c] ;  /* 0xffffe40806127981 */ /* 0x000ea2000c1e1900 */
[----:B------:R-:W-:-:S04]  /*0bc0*/  FMUL R25, R26, R25 ;  /* 0x000000191a197220 */ /* 0x000fc80000400000 */
[----:B------:R-:W-:Y:S02]  /*0bd0*/  FMUL R26, R25, R24 ;  /* 0x00000018191a7220 */ /* 0x000fe40000400000 */
[----:B------:R-:W2:Y:S04]  /*0be0*/  LDG.E R25, desc[UR8][R8.64+-0x18] ;  /* 0xffffe80808197981 */ /* 0x000ea8000c1e1900 */
[----:B------:R-:W2:Y:S01]  /*0bf0*/  LDG.E R24, desc[UR8][R4.64+-0x18] ;  /* 0xffffe80804187981 */ /* 0x000ea2000c1e1900 */
[----:B-----5:R-:W-:-:S03]  /*0c00*/  FMUL R21, R21, R20 ;  /* 0x0000001415157220 */ /* 0x020fc60000400000 */
[----:B------:R-:W5:Y:S01]  /*0c10*/  LDG.E R20, desc[UR8][R6.64+-0x18] ;  /* 0xffffe80806147981 */ /* 0x000f62000c1e1900 */
[----:B---3--:R-:W-:-:S03]  /*0c20*/  FMUL R21, R21, R22 ;  /* 0x0000001615157220 */ /* 0x008fc60000400000 */
[----:B------:R-:W3:Y:S01]  /*0c30*/  LDG.E R22, desc[UR8][R6.64+-0x10] ;  /* 0xfffff00806167981 */ /* 0x000ee2000c1e1900 */
[----:B------:R-:W-:-:S03]  /*0c40*/  FMUL R26, R26, R21 ;  /* 0x000000151a1a7220 */ /* 0x000fc60000400000 */
[----:B------:R-:W3:Y:S01]  /*0c50*/  LDG.E R21, desc[UR8][R8.64+-0x14] ;  /* 0xffffec0808157981 */ /* 0x000ee2000c1e1900 */
[----:B----4-:R-:W-:-:S03]  /*0c60*/  FMUL R23, R23, R16 ;  /* 0x0000001017177220 */ /* 0x010fc60000400000 */
[----:B------:R-:W3:Y:S01]  /*0c70*/  LDG.E R16, desc[UR8][R4.64+-0x14] ;  /* 0xffffec0804107981 */ /* 0x000ee2000c1e1900 */
[----:B--2---:R-:W-:-:S03]  /*0c80*/  FMUL R23, R23, R18 ;  /* 0x0000001217177220 */ /* 0x004fc60000400000 */
[----:B------:R-:W2:Y:S01]  /*0c90*/  LDG.E R18, desc[UR8][R6.64+-0x14] ;  /* 0xffffec0806127981 */ /* 0x000ea2000c1e1900 */
[----:B------:R-:W-:Y:S01]  /*0ca0*/  FMUL R26, R26, R23 ;  /* 0x000000171a1a7220 */ /* 0x000fe20000400000 */
[----:B------:R-:W-:Y:S02]  /*0cb0*/  FMUL R23, R25, R24 ;  /* 0x0000001819177220 */ /* 0x000fe40000400000 */
[----:B------:R-:W4:Y:S02]  /*0cc0*/  LDG.E R24, desc[UR8][R8.64+-0x10] ;  /* 0xfffff00808187981 */ /* 0x000f24000c1e1900 */
[----:B-----5:R-:W-:Y:S02]  /*0cd0*/  FMUL R23, R23, R20 ;  /* 0x0000001417177220 */ /* 0x020fe40000400000 */
[----:B------:R-:W4:Y:S02]  /*0ce0*/  LDG.E R25, desc[UR8][R4.64+-0x10] ;  /* 0xfffff00804197981 */ /* 0x000f24000c1e1900 */
[----:B------:R-:W-:-:S02]  /*0cf0*/  FMUL R26, R26, R23 ;  /* 0x000000171a1a7220 */ /* 0x000fc40000400000 */
[----:B------:R-:W5:Y:S04]  /*0d00*/  LDG.E R20, desc[UR8][R4.64+-0xc] ;  /* 0xfffff40804147981 */ /* 0x000f68000c1e1900 */
[----:B------:R-:W5:Y:S01]  /*0d10*/  LDG.E R23, desc[UR8][R8.64+-0xc] ;  /* 0xfffff40808177981 */ /* 0x000f62000c1e1900 */
[----:B---3--:R-:W-:-:S03]  /*0d20*/  FMUL R21, R21, R16 ;  /* 0x0000001015157220 */ /* 0x008fc60000400000 */
[----:B------:R-:W3:Y:S01]  /*0d30*/  LDG.E R16, desc[UR8][R6.64+-0xc] ;  /* 0xfffff40806107981 */ /* 0x000ee2000c1e1900 */
[----:B--2---:R-:W-:-:S03]  /*0d40*/  FMUL R27, R21, R18 ;  /* 0x00000012151b7220 */ /* 0x004fc60000400000 */
[----:B------:R-:W2:Y:S04]  /*0d50*/  LDG.E R18, desc[UR8][R8.64+-0x8] ;  /* 0xfffff80808127981 */ /* 0x000ea8000c1e1900 */
[----:B------:R-:W2:Y:S01]  /*0d60*/  LDG.E R21, desc[UR8][R4.64+-0x8] ;  /* 0xfffff80804157981 */ /* 0x000ea2000c1e1900 */
[----:B------:R-:W-:Y:S01]  /*0d70*/  FMUL R26, R26, R27 ;  /* 0x0000001b1a1a7220 */ /* 0x000fe20000400000 */
[----:B----4-:R-:W-:Y:S02]  /*0d80*/  FMUL R25, R24, R25 ;  /* 0x0000001918197220 */ /* 0x010fe40000400000 */
[----:B------:R-:W4:Y:S02]  /*0d90*/  LDG.E R24, desc[UR8][R6.64+-0x4] ;  /* 0xfffffc0806187981 */ /* 0x000f24000c1e1900 */
[----:B------:R-:W-:-:S02]  /*0da0*/  FMUL R27, R25, R22 ;  /* 0x00000016191b7220 */ /* 0x000fc40000400000 */
[----:B------:R-:W4:Y:S01]  /*0db0*/  LDG.E R22, desc[UR8][R8.64+-0x4] ;  /* 0xfffffc0808167981 */ /* 0x000f22000c1e1900 */
[----:B-----5:R-:W-:-:S03]  /*0dc0*/  FMUL R23, R23, R20 ;  /* 0x0000001417177220 */ /* 0x020fc60000400000 */
[----:B------:R-:W5:Y:S04]  /*0dd0*/  LDG.E R20, desc[UR8][R6.64+-0x8] ;  /* 0xfffff80806147981 */ /* 0x000f68000c1e1900 */
[----:B------:R-:W4:Y:S01]  /*0de0*/  LDG.E R25, desc[UR8][R4.64+-0x4] ;  /* 0xfffffc0804197981 */ /* 0x000f22000c1e1900 */
[----:B------:R-:W-:Y:S01]  /*0df0*/  FMUL R26, R26, R27 ;  /* 0x0000001b1a1a7220 */ /* 0x000fe20000400000 */
[----:B---3--:R-:W-:Y:S02]  /*0e00*/  FMUL R23, R23, R16 ;  /* 0x0000001017177220 */ /* 0x008fe40000400000 */
[----:B------:R-:W3:Y:S02]  /*0e10*/  LDG.E R16, desc[UR8][R8.64] ;  /* 0x0000000808107981 */ /* 0x000ee4000c1e1900 */
[----:B------:R-:W-:-:S02]  /*0e20*/  FMUL R26, R26, R23 ;  /* 0x000000171a1a7220 */ /* 0x000fc40000400000 */
[----:B------:R-:W3:Y:S01]  /*0e30*/  LDG.E R23, desc[UR8][R4.64] ;  /* 0x0000000804177981 */ /* 0x000ee2000c1e1900 */
[----:B--2---:R-:W-:-:S03]  /*0e40*/  FMUL R21, R18, R21 ;  /* 0x0000001512157220 */ /* 0x004fc60000400000 */
[----:B------:R-:W2:Y:S01]  /*0e50*/  LDG.E R18, desc[UR8][R6.64] ;  /* 0x0000000806127981 */ /* 0x000ea2000c1e1900 */
[----:B-----5:R-:W-:-:S03]  /*0e60*/  FMUL R27, R21, R20 ;  /* 0x00000014151b7220 */ /* 0x020fc60000400000 */
[----:B------:R-:W5:Y:S01]  /*0e70*/  LDG.E R21, desc[UR8][R8.64+0x4] ;  /* 0x0000040808157981 */ /* 0x000f62000c1e1900 */
[----:B----4-:R-:W-:-:S03]  /*0e80*/  FMUL R25, R22, R25 ;  /* 0x0000001916197220 */ /* 0x010fc60000400000 */
[----:B------:R-:W5:Y:S01]  /*0e90*/  LDG.E R20, desc[UR8][R4.64+0x4] ;  /* 0x0000040804147981 */ /* 0x000f62000c1e1900 */
[----:B------:R-:W-:Y:S01]  /*0ea0*/  FMUL R26, R26, R27 ;  /* 0x0000001b1a1a7220 */ /* 0x000fe20000400000 */
[----:B------:R-:W-:Y:S02]  /*0eb0*/  FMUL R25, R25, R24 ;  /* 0x0000001819197220 */ /* 0x000fe40000400000 */
[----:B------:R-:W4:Y:S02]  /*0ec0*/  LDG.E R22, desc[UR8][R6.64+0x4] ;  /* 0x0000040806167981 */ /* 0x000f24000c1e1900 */
[----:B------:R-:W-:Y:S01]  /*0ed0*/  FMUL R26, R26, R25 ;  /* 0x000000191a1a7220 */ /* 0x000fe20000400000 */
[----:B---3--:R-:W-:Y:S01]  /*0ee0*/  FMUL R23, R16, R23 ;  /* 0x0000001710177220 */ /* 0x008fe20000400000 */
[----:B------:R-:W3:Y:S04]  /*0ef0*/  LDG.E R24, desc[UR8][R8.64+0x8] ;  /* 0x0000080808187981 */ /* 0x000ee8000c1e1900 */
[----:B------:R-:W3:Y:S04]  /*0f00*/  LDG.E R25, desc[UR8][R4.64+0x8] ;  /* 0x0000080804197981 */ /* 0x000ee8000c1e1900 */
[----:B------:R-:W3:Y:S01]  /*0f10*/  LDG.E R16, desc[UR8][R6.64+0xc] ;  /* 0x00000c0806107981 */ /* 0x000ee2000c1e1900 */
[----:B--2---:R-:W-:-:S03]  /*0f20*/  FMUL R27, R23, R18 ;  /* 0x00000012171b7220 */ /* 0x004fc60000400000 */
[----:B------:R-:W2:Y:S01]  /*0f30*/  LDG.E R23, desc[UR8][R6.64+0x8] ;  /* 0x0000080806177981 */ /* 0x000ea2000c1e1900 */
[----:B------:R-:W-:-:S03]  /*0f40*/  FMUL R18, R26, R27 ;  /* 0x0000001b1a127220 */ /* 0x000fc60000400000 */
[----:B------:R-:W2:Y:S04]  /*0f50*/  LDG.E R27, desc[UR8][R8.64+0xc] ;  /* 0x00000c08081b7981 */ /* 0x000ea8000c1e1900 */
[----:B------:R-:W2:Y:S01]  /*0f60*/  LDG.E R26, desc[UR8][R4.64+0xc] ;  /* 0x00000c08041a7981 */ /* 0x000ea2000c1e1900 */
[----:B-----5:R-:W-:-:S04]  /*0f70*/  FMUL R21, R21, R20 ;  /* 0x0000001415157220 */ /* 0x020fc80000400000 */
[----:B----4-:R-:W-:Y:S02]  /*0f80*/  FMUL R21, R21, R22 ;  /* 0x0000001615157220 */ /* 0x010fe40000400000 */
[----:B------:R-:W4:Y:S02]  /*0f90*/  LDG.E R22, desc[UR8][R6.64+0x14] ;  /* 0x0000140806167981 */ /* 0x000f24000c1e1900 */
[----:B------:R-:W-:Y:S02]  /*0fa0*/  FMUL R20, R18, R21 ;  /* 0x0000001512147220 */ /* 0x000fe40000400000 */
[----:B------:R-:W5:Y:S01]  /*0fb0*/  LDG.E R21, desc[UR8][R8.64+0x10] ;  /* 0x0000100808157981 */ /* 0x000f62000c1e1900 */
[----:B---3--:R-:W-:-:S03]  /*0fc0*/  FMUL R24, R24, R25 ;  /* 0x0000001918187220 */ /* 0x008fc60000400000 */
[----:B------:R-:W5:Y:S04]  /*0fd0*/  LDG.E R18, desc[UR8][R4.64+0x10] ;  /* 0x0000100804127981 */ /* 0x000f68000c1e1900 */
[----:B------:R-:W3:Y:S01]  /*0fe0*/  LDG.E R25, desc[UR8][R8.64+0x14] ;  /* 0x0000140808197981 */ /* 0x000ee2000c1e1900 */
[----:B--2---:R-:W-:-:S03]  /*0ff0*/  FMUL R23, R24, R23 ;  /* 0x0000001718177220 */ /* 0x004fc60000400000 */
[----:B------:R-:W2:Y:S01]  /*1000*/  LDG.E R24, desc[UR8][R6.64+0x10] ;  /* 0x0000100806187981 */ /* 0x000ea2000c1e1900 */
[----:B------:R-:W-:-:S03]  /*1010*/  FMUL R20, R20, R23 ;  /* 0x0000001714147220 */ /* 0x000fc60000400000 */
[----:B------:R-:W4:Y:S01]  /*1020*/  LDG.E R23, desc[UR8][R8.64+0x18] ;  /* 0x0000180808177981 */ /* 0x000f22000c1e1900 */
[----:B------:R-:W-:-:S03]  /*1030*/  FMUL R27, R27, R26 ;  /* 0x0000001a1b1b7220 */ /* 0x000fc60000400000 */
[----:B------:R-:W3:Y:S01]  /*1040*/  LDG.E R26, desc[UR8][R4.64+0x14] ;  /* 0x00001408041a7981 */ /* 0x000ee2000c1e1900 */
[----:B------:R-:W-:-:S03]  /*1050*/  FMUL R27, R27, R16 ;  /* 0x000000101b1b7220 */ /* 0x000fc60000400000 */
[----:B------:R-:W4:Y:S01]  /*1060*/  LDG.E R16, desc[UR8][R6.64+0x18] ;  /* 0x0000180806107981 */ /* 0x000f22000c1e1900 */
[----:B------:R-:W-:-:S03]  /*1070*/  FMUL R27, R20, R27 ;  /* 0x0000001b141b7220 */ /* 0x000fc60000400000 */
[----:B------:R-:W4:Y:S01]  /*1080*/  LDG.E R20, desc[UR8][R4.64+0x18] ;  /* 0x0000180804147981 */ /* 0x000f22000c1e1900 */
[----:B-----5:R-:W-:-:S03]  /*1090*/  FMUL R21, R21, R18 ;  /* 0x0000001215157220 */ /* 0x020fc60000400000 */
[----:B------:R-:W5:Y:S01]  /*10a0*/  LDG.E R18, desc[UR8][R8.64+0x1c] ;  /* 0x00001c0808127981 */ /* 0x000f62000c1e1900 */
[----:B--2---:R-:W-:-:S03]  /*10b0*/  FMUL R24, R21, R24 ;  /* 0x0000001815187220 */ /* 0x004fc60000400000 */
[----:B------:R-:W5:Y:S01]  /*10c0*/  LDG.E R21, desc[UR8][R4.64+0x1c] ;  /* 0x00001c0804157981 */ /* 0x000f62000c1e1900 */
[----:B------:R-:W-:Y:S01]  /*10d0*/  FMUL R27, R27, R24 ;  /* 0x000000181b1b7220 */ /* 0x000fe20000400000 */
[----:B---3--:R-:W-:Y:S02]  /*10e0*/  FMUL R25, R25, R26 ;  /* 0x0000001a19197220 */ /* 0x008fe40000400000 */
[----:B------:R-:W2:Y:S02]  /*10f0*/  LDG.E R26, desc[UR8][R6.64+0x20] ;  /* 0x00002008061a7981 */ /* 0x000ea4000c1e1900 */
[----:B----4-:R-:W-:Y:S02]  /*1100*/  FMUL R24, R25, R22 ;  /* 0x0000001619187220 */ /* 0x010fe40000400000 */
[----:B------:R-:W3:Y:S01]  /*1110*/  LDG.E R22, desc[UR8][R8.64+0x20] ;  /* 0x0000200808167981 */ /* 0x000ee2000c1e1900 */
[----:B------:R-:W-:Y:S01]  /*1120*/  FMUL R25, R23, R20 ;  /* 0x0000001417197220 */ /* 0x000fe20000400000 */
[----:B------:R-:W-:-:S02]  /*1130*/  FMUL R24, R27, R24 ;  /* 0x000000181b187220 */ /* 0x000fc40000400000 */
[----:B------:R-:W4:Y:S01]  /*1140*/  LDG.E R20, desc[UR8][R6.64+0x1c] ;  /* 0x00001c0806147981 */ /* 0x000f22000c1e1900 */
[----:B------:R-:W-:-:S03]  /*1150*/  FMUL R25, R25, R16 ;  /* 0x0000001019197220 */ /* 0x000fc60000400000 */
[----:B------:R-:W3:Y:S01]  /*1160*/  LDG.E R23, desc[UR8][R4.64+0x20] ;  /* 0x0000200804177981 */ /* 0x000ee2000c1e1900 */
[----:B------:R-:W-:-:S03]  /*1170*/  FMUL R24, R24, R25 ;  /* 0x0000001918187220 */ /* 0x000fc60000400000 */
        /* <DEDUP_REMOVED lines=9> */
[----:B--2---:R-:W-:Y:S01]  /*1210*/  FMUL R23, R23, R26 ;  /* 0x0000001a17177220 */ /* 0x004fe20000400000 */
[----:B------:R-:W-:Y:S02]  /*1220*/  FMUL R25, R28, R25 ;  /* 0x000000191c197220 */ /* 0x000fe40000400000 */
[----:B------:R-:W2:Y:S01]  /*1230*/  LDG.E R22, desc[UR8][R6.64+0x2c] ;  /* 0x00002c0806167981 */ /* 0x000ea2000c1e1900 */
[----:B------:R-:W-:-:S03]  /*1240*/  FMUL R24, R24, R23 ;  /* 0x0000001718187220 */ /* 0x000fc60000400000 */
        /* <DEDUP_REMOVED lines=14> */
[----:B------:R-:W-:Y:S01]  /*1330*/  FMUL R23, R23, R22 ;  /* 0x0000001617177220 */ /* 0x000fe20000400000 */
[----:B-----5:R-:W-:-:S03]  /*1340*/  FMUL R25, R24, R25 ;  /* 0x0000001918197220 */ /* 0x020fc60000400000 */
[----:B------:R-:W-:Y:S01]  /*1350*/  FMUL R22, R20, R23 ;  /* 0x0000001714167220 */ /* 0x000fe20000400000 */
[----:B------:R-:W3:Y:S01]  /*1360*/  LDG.E R24, desc[UR8][R8.64+0x3c] ;  /* 0x00003c0808187981 */ /* 0x000ee2000c1e1900 */
[----:B------:R-:W-:-:S03]  /*1370*/  FMUL R25, R25, R26 ;  /* 0x0000001a19197220 */ /* 0x000fc60000400000 */
[----:B------:R-:W5:Y:S04]  /*1380*/  LDG.E R23, desc[UR8][R8.64+0x38] ;  /* 0x0000380808177981 */ /* 0x000f68000c1e1900 */
[----:B------:R-:W5:Y:S01]  /*1390*/  LDG.E R20, desc[UR8][R4.64+0x38] ;  /* 0x0000380804147981 */ /* 0x000f62000c1e1900 */
[----:B------:R-:W-:Y:S01]  /*13a0*/  FMUL R26, R22, R25 ;  /* 0x00000019161a7220 */ /* 0x000fe20000400000 */
[----:B----4-:R-:W-:Y:S02]  /*13b0*/  FMUL R21, R16, R21 ;  /* 0x0000001510157220 */ /* 0x010fe40000400000 */
[----:B------:R-:W4:Y:S04]  /*13c0*/  LDG.E R22, desc[UR8][R6.64+0x38] ;  /* 0x0000380806167981 */ /* 0x000f28000c1e1900 */
[----:B------:R-:W3:Y:S04]  /*13d0*/  LDG.E R25, desc[UR8][R4.64+0x3c] ;  /* 0x00003c0804197981 */ /* 0x000ee8000c1e1900 */
[----:B------:R-:W3:Y:S01]  /*13e0*/  LDG.E R16, desc[UR8][R6.64+0x3c] ;  /* 0x00003c0806107981 */ /* 0x000ee2000c1e1900 */
[----:B--2---:R-:W-:-:S03]  /*13f0*/  FMUL R21, R21, R18 ;  /* 0x0000001215157220 */ /* 0x004fc60000400000 */
[----:B------:R-:W2:Y:S01]  /*1400*/  LDG.E R18, desc[UR8][R8.64+0x40] ;  /* 0x0000400808127981 */ /* 0x000ea2000c1e1900 */
[----:B------:R-:W-:-:S03]  /*1410*/  FMUL R26, R26, R21 ;  /* 0x000000151a1a7220 */ /* 0x000fc60000400000 */
[----:B------:R-:W2:Y:S01]  /*1420*/  LDG.E R21, desc[UR8][R4.64+0x40] ;  /* 0x0000400804157981 */ /* 0x000ea2000c1e1900 */
[----:B-----5:R-:W-:-:S03]  /*1430*/  FMUL R23, R23, R20 ;  /* 0x0000001417177220 */ /* 0x020fc60000400000 */
[----:B------:R-:W5:Y:S01]  /*1440*/  LDG.E R20, desc[UR8][R6.64+0x40] ;  /* 0x0000400806147981 */ /* 0x000f62000c1e1900 */
[----:B----4-:R-:W-:-:S03]  /*1450*/  FMUL R23, R23, R22 ;  /* 0x0000001617177220 */ /* 0x010fc60000400000 */
[----:B------:R-:W4:Y:S01]  /*1460*/  LDG.E R22, desc[UR8][R8.64+0x44] ;  /* 0x0000440808167981 */ /* 0x000f22000c1e1900 */
[----:B---3--:R-:W-:-:S03]  /*1470*/  FMUL R27, R24, R25 ;  /* 0x00000019181b7220 */ /* 0x008fc60000400000 */
[----:B------:R-:W4:Y:S01]  /*1480*/  LDG.E R25, desc[UR8][R4.64+0x44] ;  /* 0x0000440804197981 */ /* 0x000f22000c1e1900 */
[----:B------:R-:W-:Y:S01]  /*1490*/  FMUL R26, R26, R23 ;  /* 0x000000171a1a7220 */ /* 0x000fe20000400000 */
[----:B------:R-:W-:Y:S02]  /*14a0*/  FMUL R27, R27, R16 ;  /* 0x000000101b1b7220 */ /* 0x000fe40000400000 */
[----:B------:R-:W3:Y:S04]  /*14b0*/  LDG.E R24, desc[UR8][R6.64+0x44] ;  /* 0x0000440806187981 */ /* 0x000ee8000c1e1900 */
[----:B------:R-:W3:Y:S04]  /*14c0*/  LDG.E R16, desc[UR8][R8.64+0x48] ;  /* 0x0000480808107981 */ /* 0x000ee8000c1e1900 */
[----:B------:R-:W3:Y:S01]  /*14d0*/  LDG.E R23, desc[UR8][R4.64+0x48] ;  /* 0x0000480804177981 */ /* 0x000ee2000c1e1900 */
[----:B--2---:R-:W-:-:S03]  /*14e0*/  FMUL R21, R18, R21 ;  /* 0x0000001512157220 */ /* 0x004fc60000400000 */
[----:B------:R-:W2:Y:S01]  /*14f0*/  LDG.E R18, desc[UR8][R6.64+0x48] ;  /* 0x0000480806127981 */ /* 0x000ea2000c1e1900 */
[----:B------:R-:W-:Y:S01]  /*1500*/  FMUL R26, R26, R27 ;  /* 0x0000001b1a1a7220 */ /* 0x000fe20000400000 */
[----:B-----5:R-:W-:Y:S02]  /*1510*/  FMUL R27, R21, R20 ;  /* 0x00000014151b7220 */ /* 0x020fe40000400000 */
[----:B------:R-:W5:Y:S01]  /*1520*/  LDG.E R21, desc[UR8][R8.64+0x4c] ;  /* 0x00004c0808157981 */ /* 0x000f62000c1e1900 */
[----:B----4-:R-:W-:-:S03]  /*1530*/  FMUL R25, R22, R25 ;  /* 0x0000001916197220 */ /* 0x010fc60000400000 */
[----:B------:R-:W5:Y:S01]  /*1540*/  LDG.E R20, desc[UR8][R4.64+0x4c] ;  /* 0x00004c0804147981 */ /* 0x000f62000c1e1900 */
[----:B------:R-:W-:Y:S01]  /*1550*/  FMUL R26, R26, R27 ;  /* 0x0000001b1a1a7220 */ /* 0x000fe20000400000 */
[----:B---3--:R-:W-:Y:S02]  /*1560*/  FMUL R25, R25, R24 ;  /* 0x0000001819197220 */ /* 0x008fe40000400000 */
[----:B------:R-:W3:Y:S02]  /*1570*/  LDG.E R22, desc[UR8][R6.64+0x4c] ;  /* 0x00004c0806167981 */ /* 0x000ee4000c1e1900 */
[----:B------:R-:W-:Y:S02]  /*1580*/  FMUL R26, R26, R25 ;  /* 0x000000191a1a7220 */ /* 0x000fe40000400000 */
[----:B------:R-:W4:Y:S01]  /*1590*/  LDG.E R24, desc[UR8][R8.64+0x50] ;  /* 0x0000500808187981 */ /* 0x000f22000c1e1900 */
[----:B------:R-:W-:-:S03]  /*15a0*/  FMUL R23, R16, R23 ;  /* 0x0000001710177220 */ /* 0x000fc60000400000 */
[----:B------:R-:W4:Y:S04]  /*15b0*/  LDG.E R25, desc[UR8][R4.64+0x50] ;  /* 0x0000500804197981 */ /* 0x000f28000c1e1900 */
[----:B------:R-:W4:Y:S01]  /*15c0*/  LDG.E R16, desc[UR8][R6.64+0x54] ;  /* 0x0000540806107981 */ /* 0x000f22000c1e1900 */
[----:B--2---:R-:W-:-:S03]  /*15d0*/  FMUL R27, R23, R18 ;  /* 0x00000012171b7220 */ /* 0x004fc60000400000 */
[----:B------:R-:W2:Y:S01]  /*15e0*/  LDG.E R23, desc[UR8][R6.64+0x50] ;  /* 0x0000500806177981 */ /* 0x000ea2000c1e1900 */
[----:B------:R-:W-:-:S03]  /*15f0*/  FMUL R18, R26, R27 ;  /* 0x0000001b1a127220 */ /* 0x000fc60000400000 */
[----:B------:R-:W2:Y:S04]  /*1600*/  LDG.E R27, desc[UR8][R8.64+0x54] ;  /* 0x00005408081b7981 */ /* 0x000ea8000c1e1900 */
[----:B------:R-:W2:Y:S01]  /*1610*/  LDG.E R26, desc[UR8][R4.64+0x54] ;  /* 0x00005408041a7981 */ /* 0x000ea2000c1e1900 */
[----:B-----5:R-:W-:-:S04]  /*1620*/  FMUL R21, R21, R20 ;  /* 0x0000001415157220 */ /* 0x020fc80000400000 */
[----:B---3--:R-:W-:Y:S02]  /*1630*/  FMUL R21, R21, R22 ;  /* 0x0000001615157220 */ /* 0x008fe40000400000 */
[----:B------:R-:W3:Y:S02]  /*1640*/  LDG.E R22, desc[UR8][R6.64+0x5c] ;  /* 0x00005c0806167981 */ /* 0x000ee4000c1e1900 */
[----:B------:R-:W-:Y:S02]  /*1650*/  FMUL R20, R18, R21 ;  /* 0x0000001512147220 */ /* 0x000fe40000400000 */
[----:B------:R-:W5:Y:S01]  /*1660*/  LDG.E R21, desc[UR8][R8.64+0x58] ;  /* 0x0000580808157981 */ /* 0x000f62000c1e1900 */
[----:B----4-:R-:W-:-:S03]  /*1670*/  FMUL R24, R24, R25 ;  /* 0x0000001918187220 */ /* 0x010fc60000400000 */
[----:B------:R-:W5:Y:S04]  /*1680*/  LDG.E R18, desc[UR8][R4.64+0x58] ;  /* 0x0000580804127981 */ /* 0x000f68000c1e1900 */
[----:B------:R-:W4:Y:S01]  /*1690*/  LDG.E R25, desc[UR8][R8.64+0x5c] ;  /* 0x00005c0808197981 */ /* 0x000f22000c1e1900 */
[----:B--2---:R-:W-:-:S03]  /*16a0*/  FMUL R23, R24, R23 ;  /* 0x0000001718177220 */ /* 0x004fc60000400000 */
[----:B------:R-:W2:Y:S01]  /*16b0*/  LDG.E R24, desc[UR8][R6.64+0x58] ;  /* 0x0000580806187981 */ /* 0x000ea2000c1e1900 */
[----:B------:R-:W-:-:S03]  /*16c0*/  FMUL R20, R20, R23 ;  /* 0x0000001714147220 */ /* 0x000fc60000400000 */
[----:B------:R-:W3:Y:S01]  /*16d0*/  LDG.E R23, desc[UR8][R8.64+0x60] ;  /* 0x0000600808177981 */ /* 0x000ee2000c1e1900 */
[----:B------:R-:W-:-:S03]  /*16e0*/  FMUL R27, R27, R26 ;  /* 0x0000001a1b1b7220 */ /* 0x000fc60000400000 */
[----:B------:R-:W4:Y:S01]  /*16f0*/  LDG.E R26, desc[UR8][R4.64+0x5c] ;  /* 0x00005c08041a7981 */ /* 0x000f22000c1e1900 */
[----:B------:R-:W-:-:S03]  /*1700*/  FMUL R27, R27, R16 ;  /* 0x000000101b1b7220 */ /* 0x000fc60000400000 */
[----:B------:R-:W4:Y:S01]  /*1710*/  LDG.E R16, desc[UR8][R6.64+0x60] ;  /* 0x0000600806107981 */ /* 0x000f22000c1e1900 */
[----:B------:R-:W-:-:S03]  /*1720*/  FMUL R27, R20, R27 ;  /* 0x0000001b141b7220 */ /* 0x000fc60000400000 */
[----:B------:R-:W3:Y:S01]  /*1730*/  LDG.E R20, desc[UR8][R4.64+0x60] ;  /* 0x0000600804147981 */ /* 0x000ee2000c1e1900 */
[----:B-----5:R-:W-:-:S03]  /*1740*/  FMUL R21, R21, R18 ;  /* 0x0000001215157220 */ /* 0x020fc60000400000 */
[----:B------:R-:W5:Y:S01]  /*1750*/  LDG.E R18, desc[UR8][R4.64+0x64] ;  /* 0x0000640804127981 */ /* 0x000f62000c1e1900 */
[----:B--2---:R-:W-:-:S03]  /*1760*/  FMUL R24, R21, R24 ;  /* 0x0000001815187220 */ /* 0x004fc60000400000 */
[----:B------:R-:W5:Y:S01]  /*1770*/  LDG.E R21, desc[UR8][R8.64+0x64] ;  /* 0x0000640808157981 */ /* 0x000f62000c1e1900 */
[----:B---3--:R-:W-:-:S03]  /*1780*/  FMUL R29, R23, R20 ;  /* 0x00000014171d7220 */ /* 0x008fc60000400000 */
[----:B------:R-:W2:Y:S01]  /*1790*/  LDG.E R20, desc[UR8][R6.64+0x64] ;  /* 0x0000640806147981 */ /* 0x000ea2000c1e1900 */
[----:B----4-:R-:W-:Y:S01]  /*17a0*/  FMUL R25, R25, R26 ;  /* 0x0000001a19197220 */ /* 0x010fe20000400000 */
[----:B------:R-:W-:Y:S02]  /*17b0*/  FMUL R27, R27, R24 ;  /* 0x000000181b1b7220 */ /* 0x000fe40000400000 */
[----:B------:R-:W3:Y:S01]  /*17c0*/  LDG.E R23, desc[UR8][R4.64+0x68] ;  /* 0x0000680804177981 */ /* 0x000ee2000c1e1900 */
[----:B------:R-:W-:Y:S01]  /*17d0*/  FMUL R24, R25, R22 ;  /* 0x0000001619187220 */ /* 0x000fe20000400000 */
[----:B------:R-:W-:Y:S02]  /*17e0*/  FMUL R16, R29, R16 ;  /* 0x000000101d107220 */ /* 0x000fe40000400000 */
[----:B------:R-:W3:Y:S01]  /*17f0*/  LDG.E R22, desc[UR8][R8.64+0x68] ;  /* 0x0000680808167981 */ /* 0x000ee2000c1e1900 */
[----:B------:R-:W-:-:S03]  /*1800*/  FMUL R25, R27, R24 ;  /* 0x000000181b197220 */ /* 0x000fc60000400000 */
[----:B------:R-:W4:Y:S01]  /*1810*/  LDG.E R24, desc[UR8][R6.64+0x68] ;  /* 0x0000680806187981 */ /* 0x000f22000c1e1900 */
[----:B------:R-:W-:-:S03]  /*1820*/  FMUL R25, R25, R16 ;  /* 0x0000001019197220 */ /* 0x000fc60000400000 */
[----:B------:R-:W4:Y:S04]  /*1830*/  LDG.E R27, desc[UR8][R8.64+0x6c] ;  /* 0x00006c08081b7981 */ /* 0x000f28000c1e1900 */
[----:B------:R-:W4:Y:S04]  /*1840*/  LDG.E R26, desc[UR8][R4.64+0x6c] ;  /* 0x00006c08041a7981 */ /* 0x000f28000c1e1900 */
[----:B------:R-:W4:Y:S04]  /*1850*/  LDG.E R16, desc[UR8][R6.64+0x6c] ;  /* 0x00006c0806107981 */ /* 0x000f28000c1e1900 */
        /* <DEDUP_REMOVED lines=14> */
[----:B------:R-:W2:Y:S04]  /*1940*/  LDG.E R20, desc[UR8][R6.64+0x70] ;  /* 0x0000700806147981 */ /* 0x000ea8000c1e1900 */
[----:B------:R-:W3:Y:S01]  /*1950*/  LDG.E R23, desc[UR8][R8.64+0x74] ;  /* 0x0000740808177981 */ /* 0x000ee2000c1e1900 */
[----:B------:R-:W-:-:S03]  /*1960*/  FMUL R25, R25, R16 ;  /* 0x0000001019197220 */ /* 0x000fc60000400000 */
[----:B------:R-:W4:Y:S04]  /*1970*/  LDG.E R16, desc[UR8][R8.64+0x78] ;  /* 0x0000780808107981 */ /* 0x000f28000c1e1900 */
[----:B------:R-:W4:Y:S01]  /*1980*/  LDG.E R27, desc[UR8][R4.64+0x78] ;  /* 0x00007808041b7981 */ /* 0x000f22000c1e1900 */
[----:B-----5:R-:W-:-:S03]  /*1990*/  FMUL R28, R18, R21 ;  /* 0x00000015121c7220 */ /* 0x020fc60000400000 */
[----:B------:R-:W5:Y:S04]  /*19a0*/  LDG.E R18, desc[UR8][R6.64+0x78] ;  /* 0x0000780806127981 */ /* 0x000f68000c1e1900 */
[----:B------:R-:W5:Y:S01]  /*19b0*/  LDG.E R21, desc[UR8][R6.64+0x7c] ;  /* 0x00007c0806157981 */ /* 0x000f62000c1e1900 */
[----:B------:R-:W-:-:S04]  /*19c0*/  IADD3 R17, P2, PT, R17, 0x100, RZ ;  /* 0x0000010011117810 */ /* 0x000fc80007f5e0ff */
[----:B------:R-:W-:Y:S02]  /*19d0*/  ISETP.NE.U32.AND P1, PT, R17, 0x7d80, PT ;  /* 0x00007d801100780c */ /* 0x000fe40003f25070 */
[----:B------:R-:W-:-:S04]  /*19e0*/  IADD3.X R19, PT, PT, RZ, R19, RZ, P2, !PT ;  /* 0x00000013ff137210 */ /* 0x000fc800017fe4ff */
[----:B------:R-:W-:Y:S01]  /*19f0*/  ISETP.NE.AND.EX P1, PT, R19, RZ, PT, P1 ;  /* 0x000000ff1300720c */ /* 0x000fe20003f25310 */
[----:B--2---:R-:W-:Y:S01]  /*1a00*/  FMUL R20, R28, R20 ;  /* 0x000000141c147220 */ /* 0x004fe20000400000 */
[----:B---3--:R-:W-:-:S03]  /*1a10*/  FMUL R23, R23, R22 ;  /* 0x0000001617177220 */ /* 0x008fc60000400000 */
[----:B------:R-:W-:Y:S01]  /*1a20*/  FMUL R20, R25, R20 ;  /* 0x0000001419147220 */ /* 0x000fe20000400000 */
[----:B------:R-:W-:Y:S01]  /*1a30*/  FMUL R23, R23, R24 ;  /* 0x0000001817177220 */ /* 0x000fe20000400000 */
[----:B----4-:R-:W-:-:S03]  /*1a40*/  FMUL R27, R16, R27 ;  /* 0x0000001b101b7220 */ /* 0x010fc60000400000 */
[----:B------:R-:W-:Y:S01]  /*1a50*/  FMUL R20, R20, R23 ;  /* 0x0000001714147220 */ /* 0x000fe20000400000 */
[----:B------:R-:W-:Y:S01]  /*1a60*/  FMUL R26, R26, R29 ;  /* 0x0000001d1a1a7220 */ /* 0x000fe20000400000 */
[----:B-----5:R-:W-:-:S03]  /*1a70*/  FMUL R27, R27, R18 ;  /* 0x000000121b1b7220 */ /* 0x020fc60000400000 */
[----:B------:R-:W-:Y:S01]  /*1a80*/  FMUL R21, R26, R21 ;  /* 0x000000151a157220 */ /* 0x000fe20000400000 */
[----:B------:R-:W-:-:S04]  /*1a90*/  FMUL R20, R20, R27 ;  /* 0x0000001b14147220 */ /* 0x000fc80000400000 */
[----:B------:R-:W-:Y:S01]  /*1aa0*/  FMUL R25, R20, R21 ;  /* 0x0000001514197220 */ /* 0x000fe20000400000 */
[----:B------:R-:W-:Y:S06]  /*1ab0*/  @P1 BRA `(.L_x_343) ;  /* 0xffffffe400d41947 */ /* 0x000fec000383ffff */
[----:B------:R0:W-:Y:S01]  /*1ac0*/  STG.E desc[UR8][R2.64], R25 ;  /* 0x0000001902007986 */ /* 0x0001e2000c101908 */
[----:B------:R-:W-:Y:S05]  /*1ad0*/  @!P0 BRA `(.L_x_344) ;  /* 0xffffffe4008c8947 */ /* 0x000fea000383ffff */
[----:B------:R-:W-:Y:S05]  /*1ae0*/  EXIT ;  /* 0x000000000000794d */ /* 0x000fea0003800000 */
.L_x_345:
        /* <DEDUP_REMOVED lines=9> */
.L_x_415:


//--------------------- .text._Z24load_and_sum_kernel_iterIfEvPT_S1_S1_m --------------------------
	.section	.text._Z24load_and_sum_kernel_iterIfEvPT_S1_S1_m,"ax",@progbits
	.align	128
        .global         _Z24load_and_sum_kernel_iterIfEvPT_S1_S1_m
        .type           _Z24load_and_sum_kernel_iterIfEvPT_S1_S1_m,@function
        .size           _Z24load_and_sum_kernel_iterIfEvPT_S1_S1_m,(.L_x_416 - _Z24load_and_sum_kernel_iterIfEvPT_S1_S1_m)
        .other          _Z24load_and_sum_kernel_iterIfEvPT_S1_S1_m,@"STO_CUDA_ENTRY STV_DEFAULT"
_Z24load_and_sum_kernel_iterIfEvPT_S1_S1_m:
.text._Z24load_and_sum_kernel_iterIfEvPT_S1_S1_m:
        /* <DEDUP_REMOVED lines=18> */
.L_x_347:
        /* <DEDUP_REMOVED lines=16> */
.L_x_346:
[C---:B------:R-:W-:Y:S02]  /*0220*/  IADD3 R6, P2, PT, R13.reuse, R18, RZ ;  /* 0x000000120d067210 */ /* 0x040fe40007f5e0ff */
[C---:B------:R-:W-:Y:S02]  /*0230*/  IADD3 R8, P1, PT, R13.reuse, R2, RZ ;  /* 0x000000020d087210 */ /* 0x040fe40007f3e0ff */
[----:B------:R-:W-:Y:S01]  /*0240*/  IADD3 R4, P3, PT, R13, R14, RZ ;  /* 0x0000000e0d047210 */ /* 0x000fe20007f7e0ff */
[C---:B------:R-:W-:Y:S02]  /*0250*/  IMAD.X R7, R15.reuse, 0x1, R20, P2 ;  /* 0x000000010f077824 */ /* 0x040fe400010e0614 */
[C---:B------:R-:W-:Y:S02]  /*0260*/  IMAD.X R9, R15.reuse, 0x1, R3, P1 ;  /* 0x000000010f097824 */ /* 0x040fe400008e0603 */
[----:B------:R-:W-:Y:S02]  /*0270*/  IMAD.X R5, R15, 0x1, R16, P3 ;  /* 0x000000010f057824 */ /* 0x000fe400018e0610 */
[----:B-1----:R-:W2:Y:S04]  /*0280*/  LDG.E R7, desc[UR8][R6.64] ;  /* 0x0000000806077981 */ /* 0x002ea8000c1e1900 */
[----:B------:R-:W2:Y:S04]  /*0290*/  LDG.E R8, desc[UR8][R8.64] ;  /* 0x0000000808087981 */ /* 0x000ea8000c1e1900 */
[----:B------:R-:W3:Y:S01]  /*02a0*/  LDG.E R5, desc[UR8][R4.64] ;  /* 0x0000000804057981 */ /* 0x000ee2000c1e1900 */
[----:B------:R-:W-:-:S05]  /*02b0*/  IADD3 R13, P1, PT, R13, 0x4, RZ ;  /* 0x000000040d0d7810 */ /* 0x000fca0007f3e0ff */
[----:B------:R-:W-:Y:S01]  /*02c0*/  IMAD.X R15, RZ, RZ, R15, P1 ;  /* 0x000000ffff0f7224 */ /* 0x000fe200008e060f */
[----:B------:R-:W-:-:S04]  /*02d0*/  ISETP.NE.U32.AND P1, PT, R13, 0x7d00, PT ;  /* 0x00007d000d00780c */ /* 0x000fc80003f25070 */
[----:B------:R-:W-:Y:S01]  /*02e0*/  ISETP.NE.AND.EX P1, PT, R15, RZ, PT, P1 ;  /* 0x000000ff0f00720c */ /* 0x000fe20003f25310 */
[----:B--2---:R-:W-:-:S04]  /*02f0*/  FADD R10, R8, R7 ;  /* 0x00000007080a7221 */ /* 0x004fc80000000000 */
[----:B---3--:R-:W-:-:S04]  /*0300*/  FADD R10, R10, R5 ;  /* 0x000000050a0a7221 */ /* 0x008fc80000000000 */
[----:B------:R-:W-:-:S04]  /*0310*/  FADD R11, R10, R11 ;  /* 0x0000000b0a0b7221 */ /* 0x000fc80000000000 */
[----:B------:R-:W-:Y:S05]  /*0320*/  @P1 BRA `(.L_x_346) ;  /* 0xfffffffc00bc1947 */ /* 0x000fea000383ffff */
[----:B------:R0:W-:Y:S01]  /*0330*/  STG.E desc[UR8][R2.64], R11 ;  /* 0x0000000b02007986 */ /* 0x0001e2000c101908 */
[----:B------:R-:W-:Y:S05]  /*0340*/  @!P0 BRA `(.L_x_347) ;  /* 0xfffffffc00748947 */ /* 0x000fea000383ffff */
[----:B------:R-:W-:Y:S05]  /*0350*/  EXIT ;  /* 0x000000000000794d */ /* 0x000fea0003800000 */
.L_x_348:
        /* <DEDUP_REMOVED lines=10> */
.L_x_416:


//--------------------- .text._Z19load_and_sum_kernelIfEvPT_S1_S1_m --------------------------
	.section	.text._Z19load_and_sum_kernelIfEvPT_S1_S1_m,"ax",@progbits
	.align	128
        .global         _Z19load_and_sum_kernelIfEvPT_S1_S1_m
        .type           _Z19load_and_sum_kernelIfEvPT_S1_S1_m,@function
        .size           _Z19load_and_sum_kernelIfEvPT_S1_S1_m,(.L_x_417 - _Z19load_and_sum_kernelIfEvPT_S1_S1_m)
        .other          _Z19load_and_sum_kernelIfEvPT_S1_S1_m,@"STO_CUDA_ENTRY STV_DEFAULT"
_Z19load_and_sum_kernelIfEvPT_S1_S1_m:
.text._Z19load_and_sum_kernelIfEvPT_S1_S1_m:
        /* <DEDUP_REMOVED lines=17> */
.L_x_350:
        /* <DEDUP_REMOVED lines=16> */
.L_x_349:
        /* <DEDUP_REMOVED lines=15> */
[----:B--2---:R-:W-:-:S03]  /*0300*/  FADD R27, R18, R27 ;  /* 0x0000001b121b7221 */ /* 0x004fc60000000000 */
[----:B------:R-:W2:Y:S01]  /*0310*/  LDG.E R18, desc[UR8][R6.64+-0x78] ;  /* 0xffff880806127981 */ /* 0x000ea2000c1e1900 */
[----:B---3--:R-:W-:-:S04]  /*0320*/  FADD R24, R27, R24 ;  /* 0x000000181b187221 */ /* 0x008fc80000000000 */
[----:B------:R-:W-:Y:S01]  /*0330*/  FADD R24, R24, R25 ;  /* 0x0000001918187221 */ /* 0x000fe20000000000 */
[----:B----4-:R-:W-:Y:S02]  /*0340*/  FADD R25, R21, R16 ;  /* 0x0000001015197221 */ /* 0x010fe40000000000 */
[----:B------:R-:W3:Y:S04]  /*0350*/  LDG.E R21, desc[UR8][R8.64+-0x74] ;  /* 0xffff8c0808157981 */ /* 0x000ee8000c1e1900 */
[----:B------:R-:W3:Y:S01]  /*0360*/  LDG.E R16, desc[UR8][R4.64+-0x74] ;  /* 0xffff8c0804107981 */ /* 0x000ee2000c1e1900 */
[----:B-----5:R-:W-:-:S03]  /*0370*/  FADD R23, R23, R20 ;  /* 0x0000001417177221 */ /* 0x020fc60000000000 */
[----:B------:R-:W4:Y:S01]  /*0380*/  LDG.E R20, desc[UR8][R6.64+-0x74] ;  /* 0xffff8c0806147981 */ /* 0x000f22000c1e1900 */
[----:B------:R-:W-:-:S03]  /*0390*/  FADD R27, R25, R22 ;  /* 0x00000016191b7221 */ /* 0x000fc60000000000 */
[----:B------:R-:W5:Y:S01]  /*03a0*/  LDG.E R22, desc[UR8][R8.64+-0x70] ;  /* 0xffff900808167981 */ /* 0x000f62000c1e1900 */
[----:B------:R-:W-:-:S03]  /*03b0*/  FADD R26, R24, R27 ;  /* 0x0000001b181a7221 */ /* 0x000fc60000000000 */
[----:B------:R-:W5:Y:S04]  /*03c0*/  LDG.E R25, desc[UR8][R4.64+-0x70] ;  /* 0xffff900804197981 */ /* 0x000f68000c1e1900 */
[----:B------:R-:W5:Y:S01]  /*03d0*/  LDG.E R24, desc[UR8][R6.64+-0x70] ;  /* 0xffff900806187981 */ /* 0x000f62000c1e1900 */
[----:B--2---:R-:W-:-:S03]  /*03e0*/  FADD R23, R23, R18 ;  /* 0x0000001217177221 */ /* 0x004fc60000000000 */
[----:B------:R-:W2:Y:S01]  /*03f0*/  LDG.E R18, desc[UR8][R8.64+-0x6c] ;  /* 0xffff940808127981 */ /* 0x000ea2000c1e1900 */
[----:B------:R-:W-:-:S03]  /*0400*/  FADD R26, R26, R23 ;  /* 0x000000171a1a7221 */ /* 0x000fc60000000000 */
[----:B------:R-:W2:Y:S01]  /*0410*/  LDG.E R23, desc[UR8][R4.64+-0x6c] ;  /* 0xffff940804177981 */ /* 0x000ea2000c1e1900 */
[----:B---3--:R-:W-:-:S03]  /*0420*/  FADD R21, R21, R16 ;  /* 0x0000001015157221 */ /* 0x008fc60000000000 */
[----:B------:R-:W3:Y:S01]  /*0430*/  LDG.E R16, desc[UR8][R6.64+-0x6c] ;  /* 0xffff940806107981 */ /* 0x000ee2000c1e1900 */
[----:B----4-:R-:W-:-:S03]  /*0440*/  FADD R27, R21, R20 ;  /* 0x00000014151b7221 */ /* 0x010fc60000000000 */
[----:B------:R-:W4:Y:S04]  /*0450*/  LDG.E R21, desc[UR8][R8.64+-0x68] ;  /* 0xffff980808157981 */ /* 0x000f28000c1e1900 */
[----:B------:R-:W4:Y:S01]  /*0460*/  LDG.E R20, desc[UR8][R4.64+-0x68] ;  /* 0xffff980804147981 */ /* 0x000f22000c1e1900 */
[----:B-----5:R-:W-:Y:S01]  /*0470*/  FADD R25, R22, R25 ;  /* 0x0000001916197221 */ /* 0x020fe20000000000 */
[----:B------:R-:W-:Y:S02]  /*0480*/  FADD R26, R26, R27 ;  /* 0x0000001b1a1a7221 */ /* 0x000fe40000000000 */
[----:B------:R-:W5:Y:S01]  /*0490*/  LDG.E R22, desc[UR8][R6.64+-0x68] ;  /* 0xffff980806167981 */ /* 0x000f62000c1e1900 */
[----:B------:R-:W-:-:S03]  /*04a0*/  FADD R25, R25, R24 ;  /* 0x0000001819197221 */ /* 0x000fc60000000000 */
[----:B------:R-:W5:Y:S01]  /*04b0*/  LDG.E R24, desc[UR8][R4.64+-0x60] ;  /* 0xffffa00804187981 */ /* 0x000f62000c1e1900 */
[----:B------:R-:W-:-:S03]  /*04c0*/  FADD R26, R26, R25 ;  /* 0x000000191a1a7221 */ /* 0x000fc60000000000 */
[----:B------:R-:W5:Y:S01]  /*04d0*/  LDG.E R25, desc[UR8][R4.64+-0x64] ;  /* 0xffff9c0804197981 */ /* 0x000f62000c1e1900 */
[----:B--2---:R-:W-:-:S03]  /*04e0*/  FADD R23, R18, R23 ;  /* 0x0000001712177221 */ /* 0x004fc60000000000 */
[----:B------:R-:W2:Y:S01]  /*04f0*/  LDG.E R18, desc[UR8][R8.64+-0x64] ;  /* 0xffff9c0808127981 */ /* 0x000ea2000c1e1900 */
[----:B---3--:R-:W-:-:S03]  /*0500*/  FADD R27, R23, R16 ;  /* 0x00000010171b7221 */ /* 0x008fc60000000000 */
[----:B------:R-:W3:Y:S01]  /*0510*/  LDG.E R23, desc[UR8][R6.64+-0x64] ;  /* 0xffff9c0806177981 */ /* 0x000ee2000c1e1900 */
[----:B------:R-:W-:-:S03]  /*0520*/  FADD R26, R26, R27 ;  /* 0x0000001b1a1a7221 */ /* 0x000fc60000000000 */
[----:B------:R-:W3:Y:S01]  /*0530*/  LDG.E R27, desc[UR8][R8.64+-0x60] ;  /* 0xffffa008081b7981 */ /* 0x000ee2000c1e1900 */
[----:B----4-:R-:W-:-:S03]  /*0540*/  FADD R21, R21, R20 ;  /* 0x0000001415157221 */ /* 0x010fc60000000000 */
[----:B------:R-:W4:Y:S01]  /*0550*/  LDG.E R16, desc[UR8][R6.64+-0x60] ;  /* 0xffffa00806107981 */ /* 0x000f22000c1e1900 */
[----:B-----5:R-:W-:-:S03]  /*0560*/  FADD R21, R21, R22 ;  /* 0x0000001615157221 */ /* 0x020fc60000000000 */
[----:B------:R-:W5:Y:S01]  /*0570*/  LDG.E R22, desc[UR8][R6.64+-0x58] ;  /* 0xffffa80806167981 */ /* 0x000f62000c1e1900 */
[----:B------:R-:W-:-:S03]  /*0580*/  FADD R26, R26, R21 ;  /* 0x000000151a1a7221 */ /* 0x000fc60000000000 */
[----:B------:R-:W5:Y:S01]  /*0590*/  LDG.E R21, desc[UR8][R8.64+-0x5c] ;  /* 0xffffa40808157981 */ /* 0x000f62000c1e1900 */
[----:B--2---:R-:W-:-:S03]  /*05a0*/  FADD R20, R18, R25 ;  /* 0x0000001912147221 */ /* 0x004fc60000000000 */
[----:B------:R-:W5:Y:S04]  /*05b0*/  LDG.E R18, desc[UR8][R4.64+-0x5c] ;  /* 0xffffa40804127981 */ /* 0x000f68000c1e1900 */
[----:B------:R-:W2:Y:S01]  /*05c0*/  LDG.E R25, desc[UR8][R8.64+-0x58] ;  /* 0xffffa80808197981 */ /* 0x000ea2000c1e1900 */
[----:B---3--:R-:W-:-:S03]  /*05d0*/  FADD R27, R27, R24 ;  /* 0x000000181b1b7221 */ /* 0x008fc60000000000 */
[----:B------:R-:W3:Y:S01]  /*05e0*/  LDG.E R24, desc[UR8][R6.64+-0x5c] ;  /* 0xffffa40806187981 */ /* 0x000ee2000c1e1900 */
[----:B------:R-:W-:Y:S01]  /*05f0*/  FADD R23, R20, R23 ;  /* 0x0000001714177221 */ /* 0x000fe20000000000 */
[----:B----4-:R-:W-:Y:S02]  /*0600*/  FADD R16, R27, R16 ;  /* 0x000000101b107221 */ /* 0x010fe40000000000 */
[----:B------:R-:W4:Y:S01]  /*0610*/  LDG.E R20, desc[UR8][R4.64+-0x54] ;  /* 0xffffac0804147981 */ /* 0x000f22000c1e1900 */
[----:B------:R-:W-:-:S03]  /*0620*/  FADD R23, R26, R23 ;  /* 0x000000171a177221 */ /* 0x000fc60000000000 */
[----:B------:R-:W2:Y:S01]  /*0630*/  LDG.E R26, desc[UR8][R4.64+-0x58] ;  /* 0xffffa808041a7981 */ /* 0x000ea2000c1e1900 */
[----:B------:R-:W-:-:S03]  /*0640*/  FADD R27, R23, R16 ;  /* 0x00000010171b7221 */ /* 0x000fc60000000000 */
[----:B------:R-:W4:Y:S04]  /*0650*/  LDG.E R23, desc[UR8][R8.64+-0x54] ;  /* 0xffffac0808177981 */ /* 0x000f28000c1e1900 */
[----:B------:R-:W4:Y:S01]  /*0660*/  LDG.E R16, desc[UR8][R6.64+-0x54] ;  /* 0xffffac0806107981 */ /* 0x000f22000c1e1900 */
[----:B-----5:R-:W-:-:S03]  /*0670*/  FADD R21, R21, R18 ;  /* 0x0000001215157221 */ /* 0x020fc60000000000 */
[----:B------:R-:W5:Y:S01]  /*0680*/  LDG.E R18, desc[UR8][R4.64+-0x50] ;  /* 0xffffb00804127981 */ /* 0x000f62000c1e1900 */
[----:B---3--:R-:W-:-:S03]  /*0690*/  FADD R24, R21, R24 ;  /* 0x0000001815187221 */ /* 0x008fc60000000000 */
[----:B------:R-:W5:Y:S01]  /*06a0*/  LDG.E R21, desc[UR8][R8.64+-0x50] ;  /* 0xffffb00808157981 */ /* 0x000f62000c1e1900 */
[----:B------:R-:W-:Y:S01]  /*06b0*/  FADD R27, R27, R24 ;  /* 0x000000181b1b7221 */ /* 0x000fe20000000000 */
[----:B--2---:R-:W-:Y:S02]  /*06c0*/  FADD R25, R25, R26 ;  /* 0x0000001a19197221 */ /* 0x004fe40000000000 */
[----:B------:R-:W2:Y:S02]  /*06d0*/  LDG.E R26, desc[UR8][R6.64+-0x4c] ;  /* 0xffffb408061a7981 */ /* 0x000ea4000c1e1900 */
[----:B------:R-:W-:Y:S01]  /*06e0*/  FADD R24, R25, R22 ;  /* 0x0000001619187221 */ /* 0x000fe20000000000 */
[----:B----4-:R-:W-:Y:S01]  /*06f0*/  FADD R25, R23, R20 ;  /* 0x0000001417197221 */ /* 0x010fe20000000000 */
[----:B------:R-:W3:Y:S02]  /*0700*/  LDG.E R22, desc[UR8][R8.64+-0x4c] ;  /* 0xffffb40808167981 */ /* 0x000ee4000c1e1900 */
[----:B------:R-:W-:Y:S01]  /*0710*/  FADD R24, R27, R24 ;  /* 0x000000181b187221 */ /* 0x000fe20000000000 */
[----:B------:R-:W-:Y:S01]  /*0720*/  FADD R25, R25, R16 ;  /* 0x0000001019197221 */ /* 0x000fe20000000000 */
[----:B------:R-:W4:Y:S03]  /*0730*/  LDG.E R20, desc[UR8][R6.64+-0x50] ;  /* 0xffffb00806147981 */ /* 0x000f26000c1e1900 */
[----:B------:R-:W-:Y:S01]  /*0740*/  FADD R25, R24, R25 ;  /* 0x0000001918197221 */ /* 0x000fe20000000000 */
[----:B------:R-:W3:Y:S04]  /*0750*/  LDG.E R23, desc[UR8][R4.64+-0x4c] ;  /* 0xffffb40804177981 */ /* 0x000ee8000c1e1900 */
[----:B------:R-:W2:Y:S04]  /*0760*/  LDG.E R27, desc[UR8][R8.64+-0x48] ;  /* 0xffffb808081b7981 */ /* 0x000ea8000c1e1900 */
[----:B------:R-:W2:Y:S04]  /*0770*/  LDG.E R24, desc[UR8][R4.64+-0x48] ;  /* 0xffffb80804187981 */ /* 0x000ea8000c1e1900 */
[----:B------:R-:W2:Y:S01]  /*0780*/  LDG.E R16, desc[UR8][R8.64+-0x44] ;  /* 0xffffbc0808107981 */ /* 0x000ea2000c1e1900 */
[----:B-----5:R-:W-:-:S03]  /*0790*/  FADD R21, R21, R18 ;  /* 0x0000001215157221 */ /* 0x020fc60000000000 */
[----:B------:R-:W5:Y:S01]  /*07a0*/  LDG.E R18, desc[UR8][R6.64+-0x48] ;  /* 0xffffb80806127981 */ /* 0x000f62000c1e1900 */
[----:B----4-:R-:W-:-:S03]  /*07b0*/  FADD R20, R21, R20 ;  /* 0x0000001415147221 */ /* 0x010fc60000000000 */
[----:B------:R-:W4:Y:S01]  /*07c0*/  LDG.E R21, desc[UR8][R4.64+-0x44] ;  /* 0xffffbc0804157981 */ /* 0x000f22000c1e1900 */
[----:B---3--:R-:W-:Y:S01]  /*07d0*/  FADD R23, R22, R23 ;  /* 0x0000001716177221 */ /* 0x008fe20000000000 */
[----:B------:R-:W-:Y:S02]  /*07e0*/  FADD R25, R25, R20 ;  /* 0x0000001419197221 */ /* 0x000fe40000000000 */
[----:B------:R-:W3:Y:S01]  /*07f0*/  LDG.E R20, desc[UR8][R6.64+-0x44] ;  /* 0xffffbc0806147981 */ /* 0x000ee2000c1e1900 */
[----:B--2---:R-:W-:-:S03]  /*0800*/  FADD R26, R23, R26 ;  /* 0x0000001a171a7221 */ /* 0x004fc60000000000 */
[----:B------:R-:W2:Y:S01]  /*0810*/  LDG.E R23, desc[UR8][R8.64+-0x40] ;  /* 0xffffc00808177981 */ /* 0x000ea2000c1e1900 */
[----:B------:R-:W-:Y:S01]  /*0820*/  FADD R27, R27, R24 ;  /* 0x000000181b1b7221 */ /* 0x000fe20000000000 */
[----:B------:R-:W-:Y:S02]  /*0830*/  FADD R25, R25, R26 ;  /* 0x0000001a19197221 */ /* 0x000fe40000000000 */
[----:B------:R-:W2:Y:S04]  /*0840*/  LDG.E R24, desc[UR8][R8.64+-0x3c] ;  /* 0xffffc40808187981 */ /* 0x000ea8000c1e1900 */
[----:B------:R-:W2:Y:S01]  /*0850*/  LDG.E R26, desc[UR8][R6.64+-0x3c] ;  /* 0xffffc408061a7981 */ /* 0x000ea2000c1e1900 */
[----:B-----5:R-:W-:-:S03]  /*0860*/  FADD R22, R27, R18 ;  /* 0x000000121b167221 */ /* 0x020fc60000000000 */
[----:B------:R-:W2:Y:S01]  /*0870*/  LDG.E R18, desc[UR8][R4.64+-0x40] ;  /* 0xffffc00804127981 */ /* 0x000ea2000c1e1900 */
[----:B------:R-:W-:-:S03]  /*0880*/  FADD R27, R25, R22 ;  /* 0x00000016191b7221 */ /* 0x000fc60000000000 */
[----:B------:R-:W5:Y:S04]  /*0890*/  LDG.E R22, desc[UR8][R6.64+-0x40] ;  /* 0xffffc00806167981 */ /* 0x000f68000c1e1900 */
[----:B------:R-:W5:Y:S01]  /*08a0*/  LDG.E R25, desc[UR8][R4.64+-0x3c] ;  /* 0xffffc40804197981 */ /* 0x000f62000c1e1900 */
[----:B----4-:R-:W-:-:S03]  /*08b0*/  FADD R21, R16, R21 ;  /* 0x0000001510157221 */ /* 0x010fc60000000000 */
[----:B------:R-:W4:Y:S01]  /*08c0*/  LDG.E R16, desc[UR8][R8.64+-0x38] ;  /* 0xffffc80808107981 */ /* 0x000f22000c1e1900 */
[----:B---3--:R-:W-:-:S03]  /*08d0*/  FADD R20, R21, R20 ;  /* 0x0000001415147221 */ /* 0x008fc60000000000 */
[----:B------:R-:W4:Y:S01]  /*08e0*/  LDG.E R21, desc[UR8][R4.64+-0x38] ;  /* 0xffffc80804157981 */ /* 0x000f22000c1e1900 */
[----:B--2---:R-:W-:-:S03]  /*08f0*/  FADD R23, R23, R18 ;  /* 0x0000001217177221 */ /* 0x004fc60000000000 */
[----:B------:R-:W2:Y:S01]  /*0900*/  LDG.E R18, desc[UR8][R6.64+-0x38] ;  /* 0xffffc80806127981 */ /* 0x000ea2000c1e1900 */
[----:B------:R-:W-:Y:S01]  /*0910*/  FADD R20, R27, R20 ;  /* 0x000000141b147221 */ /* 0x000fe20000000000 */
[----:B-----5:R-:W-:Y:S01]  /*0920*/  FADD R23, R23, R22 ;  /* 0x0000001617177221 */ /* 0x020fe20000000000 */
[----:B------:R-:W-:-:S03]  /*0930*/  FADD R25, R24, R25 ;  /* 0x0000001918197221 */ /* 0x000fc60000000000 */
[----:B------:R-:W-:Y:S01]  /*0940*/  FADD R22, R20, R23 ;  /* 0x0000001714167221 */ /* 0x000fe20000000000 */
[----:B------:R-:W3:Y:S01]  /*0950*/  LDG.E R24, desc[UR8][R8.64+-0x30] ;  /* 0xffffd00808187981 */ /* 0x000ee2000c1e1900 */
[----:B------:R-:W-:-:S03]  /*0960*/  FADD R25, R25, R26 ;  /* 0x0000001a19197221 */ /* 0x000fc60000000000 */
[----:B------:R-:W5:Y:S04]  /*0970*/  LDG.E R23, desc[UR8][R8.64+-0x34] ;  /* 0xffffcc0808177981 */ /* 0x000f68000c1e1900 */
[----:B------:R-:W5:Y:S01]  /*0980*/  LDG.E R20, desc[UR8][R4.64+-0x34] ;  /* 0xffffcc0804147981 */ /* 0x000f62000c1e1900 */
[----:B------:R-:W-:-:S03]  /*0990*/  FADD R26, R22, R25 ;  /* 0x00000019161a7221 */ /* 0x000fc60000000000 */
[----:B------:R-:W3:Y:S04]  /*09a0*/  LDG.E R22, desc[UR8][R6.64+-0x34] ;  /* 0xffffcc0806167981 */ /* 0x000ee8000c1e1900 */
[----:B------:R-:W3:Y:S01]  /*09b0*/  LDG.E R25, desc[UR8][R4.64+-0x30] ;  /* 0xffffd00804197981 */ /* 0x000ee2000c1e1900 */
[----:B----4-:R-:W-:-:S03]  /*09c0*/  FADD R21, R16, R21 ;  /* 0x0000001510157221 */ /* 0x010fc60000000000 */
[----:B------:R-:W4:Y:S01]  /*09d0*/  LDG.E R16, desc[UR8][R6.64+-0x30] ;  /* 0xffffd00806107981 */ /* 0x000f22000c1e1900 */
[----:B--2---:R-:W-:-:S03]  /*09e0*/  FADD R21, R21, R18 ;  /* 0x0000001215157221 */ /* 0x004fc60000000000 */
[----:B------:R-:W2:Y:S01]  /*09f0*/  LDG.E R18, desc[UR8][R4.64+-0x2c] ;  /* 0xffffd40804127981 */ /* 0x000ea2000c1e1900 */
[----:B------:R-:W-:-:S03]  /*0a00*/  FADD R26, R26, R21 ;  /* 0x000000151a1a7221 */ /* 0x000fc60000000000 */
[----:B------:R-:W2:Y:S01]  /*0a10*/  LDG.E R21, desc[UR8][R8.64+-0x2c] ;  /* 0xffffd40808157981 */ /* 0x000ea2000c1e1900 */
[----:B-----5:R-:W-:-:S03]  /*0a20*/  FADD R23, R23, R20 ;  /* 0x0000001417177221 */ /* 0x020fc60000000000 */
[----:B------:R-:W5:Y:S01]  /*0a30*/  LDG.E R20, desc[UR8][R6.64+-0x2c] ;  /* 0xffffd40806147981 */ /* 0x000f62000c1e1900 */
[----:B---3--:R-:W-:-:S03]  /*0a40*/  FADD R23, R23, R22 ;  /* 0x0000001617177221 */ /* 0x008fc60000000000 */
[----:B------:R-:W3:Y:S01]  /*0a50*/  LDG.E R22, desc[UR8][R8.64+-0x28] ;  /* 0xffffd80808167981 */ /* 0x000ee2000c1e1900 */
[----:B------:R-:W-:-:S03]  /*0a60*/  FADD R27, R24, R25 ;  /* 0x00000019181b7221 */ /* 0x000fc60000000000 */
[----:B------:R-:W3:Y:S01]  /*0a70*/  LDG.E R25, desc[UR8][R4.64+-0x28] ;  /* 0xffffd80804197981 */ /* 0x000ee2000c1e1900 */
[----:B------:R-:W-:Y:S01]  /*0a80*/  FADD R26, R26, R23 ;  /* 0x000000171a1a7221 */ /* 0x000fe20000000000 */
[----:B----4-:R-:W-:Y:S02]  /*0a90*/  FADD R27, R27, R16 ;  /* 0x000000101b1b7221 */ /* 0x010fe40000000000 */
[----:B------:R-:W4:Y:S04]  /*0aa0*/  LDG.E R23, desc[UR8][R8.64+-0x24] ;  /* 0xffffdc0808177981 */ /* 0x000f28000c1e1900 */
[----:B------:R-:W4:Y:S04]  /*0ab0*/  LDG.E R16, desc[UR8][R4.64+-0x24] ;  /* 0xffffdc0804107981 */ /* 0x000f28000c1e1900 */
[----:B------:R-:W4:Y:S01]  /*0ac0*/  LDG.E R24, desc[UR8][R6.64+-0x28] ;  /* 0xffffd80806187981 */ /* 0x000f22000c1e1900 */
[----:B--2---:R-:W-:-:S03]  /*0ad0*/  FADD R21, R21, R18 ;  /* 0x0000001215157221 */ /* 0x004fc60000000000 */
[----:B------:R-:W2:Y:S01]  /*0ae0*/  LDG.E R18, desc[UR8][R6.64+-0x24] ;  /* 0xffffdc0806127981 */ /* 0x000ea2000c1e1900 */
[----:B------:R-:W-:Y:S01]  /*0af0*/  FADD R26, R26, R27 ;  /* 0x0000001b1a1a7221 */ /* 0x000fe20000000000 */
[----:B-----5:R-:W-:Y:S02]  /*0b00*/  FADD R27, R21, R20 ;  /* 0x00000014151b7221 */ /* 0x020fe40000000000 */
[----:B------:R-:W5:Y:S04]  /*0b10*/  LDG.E R21, desc[UR8][R8.64+-0x20] ;  /* 0xffffe00808157981 */ /* 0x000f68000c1e1900 */
[----:B------:R-:W5:Y:S01]  /*0b20*/  LDG.E R20, desc[UR8][R4.64+-0x20] ;  /* 0xffffe00804147981 */ /* 0x000f62000c1e1900 */
[----:B---3--:R-:W-:-:S03]  /*0b30*/  FADD R25, R22, R25 ;  /* 0x0000001916197221 */ /* 0x008fc60000000000 */
[----:B------:R-:W3:Y:S01]  /*0b40*/  LDG.E R22, desc[UR8][R6.64+-0x20] ;  /* 0xffffe00806167981 */ /* 0x000ee2000c1e1900 */
[----:B------:R-:W-:Y:S01]  /*0b50*/  FADD R26, R26, R27 ;  /* 0x0000001b1a1a7221 */ /* 0x000fe20000000000 */
[----:B----4-:R-:W-:Y:S02]  /*0b60*/  FADD R27, R23, R16 ;  /* 0x00000010171b7221 */ /* 0x010fe40000000000 */
[----:B------:R-:W4:Y:S04]  /*0b70*/  LDG.E R23, desc[UR8][R8.64+-0x1c] ;  /* 0xffffe40808177981 */ /* 0x000f28000c1e1900 */
[----:B------:R-:W4:Y:S01]  /*0b80*/  LDG.E R16, desc[UR8][R4.64+-0x1c] ;  /* 0xffffe40804107981 */ /* 0x000f22000c1e1900 */
[----:B------:R-:W-:Y:S01]  /*0b90*/  FADD R25, R25, R24 ;  /* 0x0000001819197221 */ /* 0x000fe20000000000 */
[----:B--2---:R-:W-:-:S02]  /*0ba0*/  FADD R24, R27, R18 ;  /* 0x000000121b187221 */ /* 0x004fc40000000000 */
[----:B------:R-:W2:Y:S01]  /*0bb0*/  LDG.E R18, desc[UR8][R6.64+-0x1c] ;  /* 0xffffe40806127981 */ /* 0x000ea2000c1e1900 */
[----:B------:R-:W-:-:S04]  /*0bc0*/  FADD R25, R26, R25 ;  /* 0x000000191a197221 */ /* 0x000fc80000000000 */
[----:B------:R-:W-:Y:S02]  /*0bd0*/  FADD R26, R25, R24 ;  /* 0x00000018191a7221 */ /* 0x000fe40000000000 */
[----:B------:R-:W2:Y:S04]  /*0be0*/  LDG.E R25, desc[UR8][R8.64+-0x18] ;  /* 0xffffe80808197981 */ /* 0x000ea8000c1e1900 */
[----:B------:R-:W2:Y:S01]  /*0bf0*/  LDG.E R24, desc[UR8][R4.64+-0x18] ;  /* 0xffffe80804187981 */ /* 0x000ea2000c1e1900 */
[----:B-----5:R-:W-:-:S03]  /*0c00*/  FADD R21, R21, R20 ;  /* 0x0000001415157221 */ /* 0x020fc60000000000 */
[----:B------:R-:W5:Y:S01]  /*0c10*/  LDG.E R20, desc[UR8][R6.64+-0x18] ;  /* 0xffffe80806147981 */ /* 0x000f62000c1e1900 */
[----:B---3--:R-:W-:-:S03]  /*0c20*/  FADD R21, R21, R22 ;  /* 0x0000001615157221 */ /* 0x008fc60000000000 */
[----:B------:R-:W3:Y:S01]  /*0c30*/  LDG.E R22, desc[UR8][R6.64+-0x10] ;  /* 0xfffff00806167981 */ /* 0x000ee2000c1e1900 */
[----:B------:R-:W-:-:S03]  /*0c40*/  FADD R26, R26, R21 ;  /* 0x000000151a1a7221 */ /* 0x000fc60000000000 */
[----:B------:R-:W3:Y:S01]  /*0c50*/  LDG.E R21, desc[UR8][R8.64+-0x14] ;  /* 0xffffec0808157981 */ /* 0x000ee2000c1e1900 */
[----:B----4-:R-:W-:-:S03]  /*0c60*/  FADD R23, R23, R16 ;  /* 0x0000001017177221 */ /* 0x010fc60000000000 */
[----:B------:R-:W3:Y:S01]  /*0c70*/  LDG.E R16, desc[UR8][R4.64+-0x14] ;  /* 0xffffec0804107981 */ /* 0x000ee2000c1e1900 */
[----:B--2---:R-:W-:-:S03]  /*0c80*/  FADD R23, R23, R18 ;  /* 0x0000001217177221 */ /* 0x004fc60000000000 */
[----:B------:R-:W2:Y:S01]  /*0c90*/  LDG.E R18, desc[UR8][R6.64+-0x14] ;  /* 0xffffec0806127981 */ /* 0x000ea2000c1e1900 */
[----:B------:R-:W-:Y:S01]  /*0ca0*/  FADD R26, R26, R23 ;  /* 0x000000171a1a7221 */ /* 0x000fe20000000000 */
[----:B------:R-:W-:Y:S02]  /*0cb0*/  FADD R23, R25, R24 ;  /* 0x0000001819177221 */ /* 0x000fe40000000000 */
[----:B------:R-:W4:Y:S02]  /*0cc0*/  LDG.E R24, desc[UR8][R8.64+-0x10] ;  /* 0xfffff00808187981 */ /* 0x000f24000c1e1900 */
[----:B-----5:R-:W-:Y:S02]  /*0cd0*/  FADD R23, R23, R20 ;  /* 0x0000001417177221 */ /* 0x020fe40000000000 */
[----:B------:R-:W4:Y:S02]  /*0ce0*/  LDG.E R25, desc[UR8][R4.64+-0x10] ;  /* 0xfffff00804197981 */ /* 0x000f24000c1e1900 */
[----:B------:R-:W-:-:S02]  /*0cf0*/  FADD R26, R26, R23 ;  /* 0x000000171a1a7221 */ /* 0x000fc40000000000 */
[----:B------:R-:W5:Y:S04]  /*0d00*/  LDG.E R20, desc[UR8][R4.64+-0xc] ;  /* 0xfffff40804147981 */ /* 0x000f68000c1e1900 */
[----:B------:R-:W5:Y:S01]  /*0d10*/  LDG.E R23, desc[UR8][R8.64+-0xc] ;  /* 0xfffff40808177981 */ /* 0x000f62000c1e1900 */
[----:B---3--:R-:W-:-:S03]  /*0d20*/  FADD R21, R21, R16 ;  /* 0x0000001015157221 */ /* 0x008fc60000000000 */
[----:B------:R-:W3:Y:S01]  /*0d30*/  LDG.E R16, desc[UR8][R6.64+-0xc] ;  /* 0xfffff40806107981 */ /* 0x000ee2000c1e1900 */
[----:B--2---:R-:W-:-:S03]  /*0d40*/  FADD R27, R21, R18 ;  /* 0x00000012151b7221 */ /* 0x004fc60000000000 */
[----:B------:R-:W2:Y:S04]  /*0d50*/  LDG.E R18, desc[UR8][R8.64+-0x8] ;  /* 0xfffff80808127981 */ /* 0x000ea8000c1e1900 */
[----:B------:R-:W2:Y:S01]  /*0d60*/  LDG.E R21, desc[UR8][R4.64+-0x8] ;  /* 0xfffff80804157981 */ /* 0x000ea2000c1e1900 */
[----:B------:R-:W-:Y:S01]  /*0d70*/  FADD R26, R26, R27 ;  /* 0x0000001b1a1a7221 */ /* 0x000fe20000000000 */
[----:B----4-:R-:W-:Y:S02]  /*0d80*/  FADD R25, R24, R25 ;  /* 0x0000001918197221 */ /* 0x010fe40000000000 */
[----:B------:R-:W4:Y:S02]  /*0d90*/  LDG.E R24, desc[UR8][R6.64+-0x4] ;  /* 0xfffffc0806187981 */ /* 0x000f24000c1e1900 */
[----:B------:R-:W-:-:S02]  /*0da0*/  FADD R27, R25, R22 ;  /* 0x00000016191b7221 */ /* 0x000fc40000000000 */
[----:B------:R-:W4:Y:S01]  /*0db0*/  LDG.E R22, desc[UR8][R8.64+-0x4] ;  /* 0xfffffc0808167981 */ /* 0x000f22000c1e1900 */
[----:B-----5:R-:W-:-:S03]  /*0dc0*/  FADD R23, R23, R20 ;  /* 0x0000001417177221 */ /* 0x020fc60000000000 */
[----:B------:R-:W5:Y:S04]  /*0dd0*/  LDG.E R20, desc[UR8][R6.64+-0x8] ;  /* 0xfffff80806147981 */ /* 0x000f68000c1e1900 */
[----:B------:R-:W4:Y:S01]  /*0de0*/  LDG.E R25, desc[UR8][R4.64+-0x4] ;  /* 0xfffffc0804197981 */ /* 0x000f22000c1e1900 */
[----:B------:R-:W-:Y:S01]  /*0df0*/  FADD R26, R26, R27 ;  /* 0x0000001b1a1a7221 */ /* 0x000fe20000000000 */
[----:B---3--:R-:W-:Y:S02]  /*0e00*/  FADD R23, R23, R16 ;  /* 0x0000001017177221 */ /* 0x008fe40000000000 */
[----:B------:R-:W3:Y:S02]  /*0e10*/  LDG.E R16, desc[UR8][R8.64] ;  /* 0x0000000808107981 */ /* 0x000ee4000c1e1900 */
[----:B------:R-:W-:-:S02]  /*0e20*/  FADD R26, R26, R23 ;  /* 0x000000171a1a7221 */ /* 0x000fc40000000000 */
[----:B------:R-:W3:Y:S01]  /*0e30*/  LDG.E R23, desc[UR8][R4.64] ;  /* 0x0000000804177981 */ /* 0x000ee2000c1e1900 */
[----:B--2---:R-:W-:-:S03]  /*0e40*/  FADD R21, R18, R21 ;  /* 0x0000001512157221 */ /* 0x004fc60000000000 */
[----:B------:R-:W2:Y:S01]  /*0e50*/  LDG.E R18, desc[UR8][R6.64] ;  /* 0x0000000806127981 */ /* 0x000ea2000c1e1900 */
[----:B-----5:R-:W-:-:S03]  /*0e60*/  FADD R27, R21, R20 ;  /* 0x00000014151b7221 */ /* 0x020fc60000000000 */
[----:B------:R-:W5:Y:S01]  /*0e70*/  LDG.E R21, desc[UR8][R8.64+0x4] ;  /* 0x0000040808157981 */ /* 0x000f62000c1e1900 */
[----:B----4-:R-:W-:-:S03]  /*0e80*/  FADD R25, R22, R25 ;  /* 0x0000001916197221 */ /* 0x010fc60000000000 */
[----:B------:R-:W5:Y:S01]  /*0e90*/  LDG.E R20, desc[UR8][R4.64+0x4] ;  /* 0x0000040804147981 */ /* 0x000f62000c1e1900 */
[----:B------:R-:W-:Y:S01]  /*0ea0*/  FADD R26, R26, R27 ;  /* 0x0000001b1a1a7221 */ /* 0x000fe20000000000 */
[----:B------:R-:W-:Y:S02]  /*0eb0*/  FADD R25, R25, R24 ;  /* 0x0000001819197221 */ /* 0x000fe40000000000 */
[----:B------:R-:W4:Y:S02]  /*0ec0*/  LDG.E R22, desc[UR8][R6.64+0x4] ;  /* 0x0000040806167981 */ /* 0x000f24000c1e1900 */
[----:B------:R-:W-:Y:S01]  /*0ed0*/  FADD R26, R26, R25 ;  /* 0x000000191a1a7221 */ /* 0x000fe20000000000 */
[----:B---3--:R-:W-:Y:S01]  /*0ee0*/  FADD R23, R16, R23 ;  /* 0x0000001710177221 */ /* 0x008fe20000000000 */
[----:B------:R-:W3:Y:S04]  /*0ef0*/  LDG.E R24, desc[UR8][R8.64+0x8] ;  /* 0x0000080808187981 */ /* 0x000ee8000c1e1900 */
[----:B------:R-:W3:Y:S04]  /*0f00*/  LDG.E R25, desc[UR8][R4.64+0x8] ;  /* 0x0000080804197981 */ /* 0x000ee8000c1e1900 */
[----:B------:R-:W3:Y:S01]  /*0f10*/  LDG.E R16, desc[UR8][R6.64+0xc] ;  /* 0x00000c0806107981 */ /* 0x000ee2000c1e1900 */
[----:B--2---:R-:W-:-:S03]  /*0f20*/  FADD R27, R23, R18 ;  /* 0x00000012171b7221 */ /* 0x004fc60000000000 */
[----:B------:R-:W2:Y:S01]  /*0f30*/  LDG.E R23, desc[UR8][R6.64+0x8] ;  /* 0x0000080806177981 */ /* 0x000ea2000c1e1900 */
[----:B------:R-:W-:-:S03]  /*0f40*/  FADD R18, R26, R27 ;  /* 0x0000001b1a127221 */ /* 0x000fc60000000000 */
[----:B------:R-:W2:Y:S04]  /*0f50*/  LDG.E R27, desc[UR8][R8.64+0xc] ;  /* 0x00000c08081b7981 */ /* 0x000ea8000c1e1900 */
[----:B------:R-:W2:Y:S01]  /*0f60*/  LDG.E R26, desc[UR8][R4.64+0xc] ;  /* 0x00000c08041a7981 */ /* 0x000ea2000c1e1900 */
[----:B-----5:R-:W-:-:S04]  /*0f70*/  FADD R21, R21, R20 ;  /* 0x0000001415157221 */ /* 0x020fc80000000000 */
[----:B----4-:R-:W-:Y:S02]  /*0f80*/  FADD R21, R21, R22 ;  /* 0x0000001615157221 */ /* 0x010fe40000000000 */
[----:B------:R-:W4:Y:S02]  /*0f90*/  LDG.E R22, desc[UR8][R6.64+0x14] ;  /* 0x0000140806167981 */ /* 0x000f24000c1e1900 */
[----:B------:R-:W-:Y:S02]  /*0fa0*/  FADD R20, R18, R21 ;  /* 0x0000001512147221 */ /* 0x000fe40000000000 */
[----:B------:R-:W5:Y:S01]  /*0fb0*/  LDG.E R21, desc[UR8][R8.64+0x10] ;  /* 0x0000100808157981 */ /* 0x000f62000c1e1900 */
[----:B---3--:R-:W-:-:S03]  /*0fc0*/  FADD R24, R24, R25 ;  /* 0x0000001918187221 */ /* 0x008fc60000000000 */
[----:B------:R-:W5:Y:S04]  /*0fd0*/  LDG.E R18, desc[UR8][R4.64+0x10] ;  /* 0x0000100804127981 */ /* 0x000f68000c1e1900 */
[----:B------:R-:W3:Y:S01]  /*0fe0*/  LDG.E R25, desc[UR8][R8.64+0x14] ;  /* 0x0000140808197981 */ /* 0x000ee2000c1e1900 */
[----:B--2---:R-:W-:-:S03]  /*0ff0*/  FADD R23, R24, R23 ;  /* 0x0000001718177221 */ /* 0x004fc60000000000 */
[----:B------:R-:W2:Y:S01]  /*1000*/  LDG.E R24, desc[UR8][R6.64+0x10] ;  /* 0x0000100806187981 */ /* 0x000ea2000c1e1900 */
[----:B------:R-:W-:-:S03]  /*1010*/  FADD R20, R20, R23 ;  /* 0x0000001714147221 */ /* 0x000fc60000000000 */
[----:B------:R-:W4:Y:S01]  /*1020*/  LDG.E R23, desc[UR8][R8.64+0x18] ;  /* 0x0000180808177981 */ /* 0x000f22000c1e1900 */
[----:B------:R-:W-:-:S03]  /*1030*/  FADD R27, R27, R26 ;  /* 0x0000001a1b1b7221 */ /* 0x000fc60000000000 */
[----:B------:R-:W3:Y:S01]  /*1040*/  LDG.E R26, desc[UR8][R4.64+0x14] ;  /* 0x00001408041a7981 */ /* 0x000ee2000c1e1900 */
[----:B------:R-:W-:-:S03]  /*1050*/  FADD R27, R27, R16 ;  /* 0x000000101b1b7221 */ /* 0x000fc60000000000 */
[----:B------:R-:W4:Y:S01]  /*1060*/  LDG.E R16, desc[UR8][R6.64+0x18] ;  /* 0x0000180806107981 */ /* 0x000f22000c1e1900 */
[----:B------:R-:W-:-:S03]  /*1070*/  FADD R27, R20, R27 ;  /* 0x0000001b141b7221 */ /* 0x000fc60000000000 */
[----:B------:R-:W4:Y:S01]  /*1080*/  LDG.E R20, desc[UR8][R4.64+0x18] ;  /* 0x0000180804147981 */ /* 0x000f22000c1e1900 */
[----:B-----5:R-:W-:-:S03]  /*1090*/  FADD R21, R21, R18 ;  /* 0x0000001215157221 */ /* 0x020fc60000000000 */
[----:B------:R-:W5:Y:S01]  /*10a0*/  LDG.E R18, desc[UR8][R8.64+0x1c] ;  /* 0x00001c0808127981 */ /* 0x000f62000c1e1900 */
[----:B--2---:R-:W-:-:S03]  /*10b0*/  FADD R24, R21, R24 ;  /* 0x0000001815187221 */ /* 0x004fc60000000000 */
[----:B------:R-:W5:Y:S01]  /*10c0*/  LDG.E R21, desc[UR8][R4.64+0x1c] ;  /* 0x00001c0804157981 */ /* 0x000f62000c1e1900 */
[----:B------:R-:W-:Y:S01]  /*10d0*/  FADD R27, R27, R24 ;  /* 0x000000181b1b7221 */ /* 0x000fe20000000000 */
[----:B---3--:R-:W-:Y:S02]  /*10e0*/  FADD R25, R25, R26 ;  /* 0x0000001a19197221 */ /* 0x008fe40000000000 */
[----:B------:R-:W2:Y:S02]  /*10f0*/  LDG.E R26, desc[UR8][R6.64+0x20] ;  /* 0x00002008061a7981 */ /* 0x000ea4000c1e1900 */
[----:B----4-:R-:W-:Y:S02]  /*1100*/  FADD R24, R25, R22 ;  /* 0x0000001619187221 */ /* 0x010fe40000000000 */
[----:B------:R-:W3:Y:S01]  /*1110*/  LDG.E R22, desc[UR8][R8.64+0x20] ;  /* 0x0000200808167981 */ /* 0x000ee2000c1e1900 */
[----:B------:R-:W-:Y:S01]  /*1120*/  FADD R25, R23, R20 ;  /* 0x0000001417197221 */ /* 0x000fe20000000000 */
[----:B------:R-:W-:-:S02]  /*1130*/  FADD R24, R27, R24 ;  /* 0x000000181b187221 */ /* 0x000fc40000000000 */
[----:B------:R-:W4:Y:S01]  /*1140*/  LDG.E R20, desc[UR8][R6.64+0x1c] ;  /* 0x00001c0806147981 */ /* 0x000f22000c1e1900 */
[----:B------:R-:W-:-:S03]  /*1150*/  FADD R25, R25, R16 ;  /* 0x0000001019197221 */ /* 0x000fc60000000000 */
[----:B------:R-:W3:Y:S01]  /*1160*/  LDG.E R23, desc[UR8][R4.64+0x20] ;  /* 0x0000200804177981 */ /* 0x000ee2000c1e1900 */
[----:B------:R-:W-:-:S03]  /*1170*/  FADD R24, R24, R25 ;  /* 0x0000001918187221 */ /* 0x000fc60000000000 */
        /* <DEDUP_REMOVED lines=9> */
[----:B--2---:R-:W-:Y:S01]  /*1210*/  FADD R23, R23, R26 ;  /* 0x0000001a17177221 */ /* 0x004fe20000000000 */
[----:B------:R-:W-:Y:S02]  /*1220*/  FADD R25, R28, R25 ;  /* 0x000000191c197221 */ /* 0x000fe40000000000 */
[----:B------:R-:W2:Y:S01]  /*1230*/  LDG.E R22, desc[UR8][R6.64+0x2c] ;  /* 0x00002c0806167981 */ /* 0x000ea2000c1e1900 */
[----:B------:R-:W-:-:S03]  /*1240*/  FADD R24, R24, R23 ;  /* 0x0000001718187221 */ /* 0x000fc60000000000 */
        /* <DEDUP_REMOVED lines=14> */
[----:B------:R-:W-:Y:S01]  /*1330*/  FADD R23, R23, R22 ;  /* 0x0000001617177221 */ /* 0x000fe20000000000 */
[----:B-----5:R-:W-:-:S03]  /*1340*/  FADD R25, R24, R25 ;  /* 0x0000001918197221 */ /* 0x020fc60000000000 */
[----:B------:R-:W-:Y:S01]  /*1350*/  FADD R22, R20, R23 ;  /* 0x0000001714167221 */ /* 0x000fe20000000000 */
[----:B------:R-:W3:Y:S01]  /*1360*/  LDG.E R24, desc[UR8][R8.64+0x3c] ;  /* 0x00003c0808187981 */ /* 0x000ee2000c1e1900 */
[----:B------:R-:W-:-:S03]  /*1370*/  FADD R25, R25, R26 ;  /* 0x0000001a19197221 */ /* 0x000fc60000000000 */
[----:B------:R-:W5:Y:S04]  /*1380*/  LDG.E R23, desc[UR8][R8.64+0x38] ;  /* 0x0000380808177981 */ /* 0x000f68000c1e1900 */
[----:B------:R-:W5:Y:S01]  /*1390*/  LDG.E R20, desc[UR8][R4.64+0x38] ;  /* 0x0000380804147981 */ /* 0x000f62000c1e1900 */
[----:B------:R-:W-:Y:S01]  /*13a0*/  FADD R26, R22, R25 ;  /* 0x00000019161a7221 */ /* 0x000fe20000000000 */
[----:B----4-:R-:W-:Y:S02]  /*13b0*/  FADD R21, R16, R21 ;  /* 0x0000001510157221 */ /* 0x010fe40000000000 */
[----:B------:R-:W4:Y:S04]  /*13c0*/  LDG.E R22, desc[UR8][R6.64+0x38] ;  /* 0x0000380806167981 */ /* 0x000f28000c1e1900 */
[----:B------:R-:W3:Y:S04]  /*13d0*/  LDG.E R25, desc[UR8][R4.64+0x3c] ;  /* 0x00003c0804197981 */ /* 0x000ee8000c1e1900 */
[----:B------:R-:W3:Y:S01]  /*13e0*/  LDG.E R16, desc[UR8][R6.64+0x3c] ;  /* 0x00003c0806107981 */ /* 0x000ee2000c1e1900 */
[----:B--2---:R-:W-:-:S03]  /*13f0*/  FADD R21, R21, R18 ;  /* 0x0000001215157221 */ /* 0x004fc60000000000 */
[----:B------:R-:W2:Y:S01]  /*1400*/  LDG.E R18, desc[UR8][R8.64+0x40] ;  /* 0x0000400808127981 */ /* 0x000ea2000c1e1900 */
[----:B------:R-:W-:-:S03]  /*1410*/  FADD R26, R26, R21 ;  /* 0x000000151a1a7221 */ /* 0x000fc60000000000 */
[----:B------:R-:W2:Y:S01]  /*1420*/  LDG.E R21, desc[UR8][R4.64+0x40] ;  /* 0x0000400804157981 */ /* 0x000ea2000c1e1900 */
[----:B-----5:R-:W-:-:S03]  /*1430*/  FADD R23, R23, R20 ;  /* 0x0000001417177221 */ /* 0x020fc60000000000 */
[----:B------:R-:W5:Y:S01]  /*1440*/  LDG.E R20, desc[UR8][R6.64+0x40] ;  /* 0x0000400806147981 */ /* 0x000f62000c1e1900 */
[----:B----4-:R-:W-:-:S03]  /*1450*/  FADD R23, R23, R22 ;  /* 0x0000001617177221 */ /* 0x010fc60000000000 */
[----:B------:R-:W4:Y:S01]  /*1460*/  LDG.E R22, desc[UR8][R8.64+0x44] ;  /* 0x0000440808167981 */ /* 0x000f22000c1e1900 */
[----:B---3--:R-:W-:-:S03]  /*1470*/  FADD R27, R24, R25 ;  /* 0x00000019181b7221 */ /* 0x008fc60000000000 */
[----:B------:R-:W4:Y:S01]  /*1480*/  LDG.E R25, desc[UR8][R4.64+0x44] ;  /* 0x0000440804197981 */ /* 0x000f22000c1e1900 */
[----:B------:R-:W-:Y:S01]  /*1490*/  FADD R26, R26, R23 ;  /* 0x000000171a1a7221 */ /* 0x000fe20000000000 */
[----:B------:R-:W-:Y:S02]  /*14a0*/  FADD R27, R27, R16 ;  /* 0x000000101b1b7221 */ /* 0x000fe40000000000 */
[----:B------:R-:W3:Y:S04]  /*14b0*/  LDG.E R24, desc[UR8][R6.64+0x44] ;  /* 0x0000440806187981 */ /* 0x000ee8000c1e1900 */
[----:B------:R-:W3:Y:S04]  /*14c0*/  LDG.E R16, desc[UR8][R8.64+0x48] ;  /* 0x0000480808107981 */ /* 0x000ee8000c1e1900 */
[----:B------:R-:W3:Y:S01]  /*14d0*/  LDG.E R23, desc[UR8][R4.64+0x48] ;  /* 0x0000480804177981 */ /* 0x000ee2000c1e1900 */
[----:B--2---:R-:W-:-:S03]  /*14e0*/  FADD R21, R18, R21 ;  /* 0x0000001512157221 */ /* 0x004fc60000000000 */
[----:B------:R-:W2:Y:S01]  /*14f0*/  LDG.E R18, desc[UR8][R6.64+0x48] ;  /* 0x0000480806127981 */ /* 0x000ea2000c1e1900 */
[----:B------:R-:W-:Y:S01]  /*1500*/  FADD R26, R26, R27 ;  /* 0x0000001b1a1a7221 */ /* 0x000fe20000000000 */
[----:B-----5:R-:W-:Y:S02]  /*1510*/  FADD R27, R21, R20 ;  /* 0x00000014151b7221 */ /* 0x020fe40000000000 */
[----:B------:R-:W5:Y:S01]  /*1520*/  LDG.E R21, desc[UR8][R8.64+0x4c] ;  /* 0x00004c0808157981 */ /* 0x000f62000c1e1900 */
[----:B----4-:R-:W-:-:S03]  /*1530*/  FADD R25, R22, R25 ;  /* 0x0000001916197221 */ /* 0x010fc60000000000 */
[----:B------:R-:W5:Y:S01]  /*1540*/  LDG.E R20, desc[UR8][R4.64+0x4c] ;  /* 0x00004c0804147981 */ /* 0x000f62000c1e1900 */
[----:B------:R-:W-:Y:S01]  /*1550*/  FADD R26, R26, R27 ;  /* 0x0000001b1a1a7221 */ /* 0x000fe20000000000 */
[----:B---3--:R-:W-:Y:S02]  /*1560*/  FADD R25, R25, R24 ;  /* 0x0000001819197221 */ /* 0x008fe40000000000 */
[----:B------:R-:W3:Y:S02]  /*1570*/  LDG.E R22, desc[UR8][R6.64+0x4c] ;  /* 0x00004c0806167981 */ /* 0x000ee4000c1e1900 */
[----:B------:R-:W-:Y:S02]  /*1580*/  FADD R26, R26, R25 ;  /* 0x000000191a1a7221 */ /* 0x000fe40000000000 */
[----:B------:R-:W4:Y:S01]  /*1590*/  LDG.E R24, desc[UR8][R8.64+0x50] ;  /* 0x0000500808187981 */ /* 0x000f22000c1e1900 */
[----:B------:R-:W-:-:S03]  /*15a0*/  FADD R23, R16, R23 ;  /* 0x0000001710177221 */ /* 0x000fc60000000000 */
[----:B------:R-:W4:Y:S04]  /*15b0*/  LDG.E R25, desc[UR8][R4.64+0x50] ;  /* 0x0000500804197981 */ /* 0x000f28000c1e1900 */
[----:B------:R-:W4:Y:S01]  /*15c0*/  LDG.E R16, desc[UR8][R6.64+0x54] ;  /* 0x0000540806107981 */ /* 0x000f22000c1e1900 */
[----:B--2---:R-:W-:-:S03]  /*15d0*/  FADD R27, R23, R18 ;  /* 0x00000012171b7221 */ /* 0x004fc60000000000 */
[----:B------:R-:W2:Y:S01]  /*15e0*/  LDG.E R23, desc[UR8][R6.64+0x50] ;  /* 0x0000500806177981 */ /* 0x000ea2000c1e1900 */
[----:B------:R-:W-:-:S03]  /*15f0*/  FADD R18, R26, R27 ;  /* 0x0000001b1a127221 */ /* 0x000fc60000000000 */
[----:B------:R-:W2:Y:S04]  /*1600*/  LDG.E R27, desc[UR8][R8.64+0x54] ;  /* 0x00005408081b7981 */ /* 0x000ea8000c1e1900 */
[----:B------:R-:W2:Y:S01]  /*1610*/  LDG.E R26, desc[UR8][R4.64+0x54] ;  /* 0x00005408041a7981 */ /* 0x000ea2000c1e1900 */
[----:B-----5:R-:W-:-:S04]  /*1620*/  FADD R21, R21, R20 ;  /* 0x0000001415157221 */ /* 0x020fc80000000000 */
[----:B---3--:R-:W-:Y:S02]  /*1630*/  FADD R21, R21, R22 ;  /* 0x0000001615157221 */ /* 0x008fe40000000000 */
[----:B------:R-:W3:Y:S02]  /*1640*/  LDG.E R22, desc[UR8][R6.64+0x5c] ;  /* 0x00005c0806167981 */ /* 0x000ee4000c1e1900 */
[----:B------:R-:W-:Y:S02]  /*1650*/  FADD R20, R18, R21 ;  /* 0x0000001512147221 */ /* 0x000fe40000000000 */
[----:B------:R-:W5:Y:S01]  /*1660*/  LDG.E R21, desc[UR8][R8.64+0x58] ;  /* 0x0000580808157981 */ /* 0x000f62000c1e1900 */
[----:B----4-:R-:W-:-:S03]  /*1670*/  FADD R24, R24, R25 ;  /* 0x0000001918187221 */ /* 0x010fc60000000000 */
[----:B------:R-:W5:Y:S04]  /*1680*/  LDG.E R18, desc[UR8][R4.64+0x58] ;  /* 0x0000580804127981 */ /* 0x000f68000c1e1900 */
[----:B------:R-:W4:Y:S01]  /*1690*/  LDG.E R25, desc[UR8][R8.64+0x5c] ;  /* 0x00005c0808197981 */ /* 0x000f22000c1e1900 */
[----:B--2---:R-:W-:-:S03]  /*16a0*/  FADD R23, R24, R23 ;  /* 0x0000001718177221 */ /* 0x004fc60000000000 */
[----:B------:R-:W2:Y:S01]  /*16b0*/  LDG.E R24, desc[UR8][R6.64+0x58] ;  /* 0x0000580806187981 */ /* 0x000ea2000c1e1900 */
[----:B------:R-:W-:-:S03]  /*16c0*/  FADD R20, R20, R23 ;  /* 0x0000001714147221 */ /* 0x000fc60000000000 */
[----:B------:R-:W3:Y:S01]  /*16d0*/  LDG.E R23, desc[UR8][R8.64+0x60] ;  /* 0x0000600808177981 */ /* 0x000ee2000c1e1900 */
[----:B------:R-:W-:-:S03]  /*16e0*/  FADD R27, R27, R26 ;  /* 0x0000001a1b1b7221 */ /* 0x000fc60000000000 */
[----:B------:R-:W4:Y:S01]  /*16f0*/  LDG.E R26, desc[UR8][R4.64+0x5c] ;  /* 0x00005c08041a7981 */ /* 0x000f22000c1e1900 */
[----:B------:R-:W-:-:S03]  /*1700*/  FADD R27, R27, R16 ;  /* 0x000000101b1b7221 */ /* 0x000fc60000000000 */
[----:B------:R-:W4:Y:S01]  /*1710*/  LDG.E R16, desc[UR8][R6.64+0x60] ;  /* 0x0000600806107981 */ /* 0x000f22000c1e1900 */
[----:B------:R-:W-:-:S03]  /*1720*/  FADD R27, R20, R27 ;  /* 0x0000001b141b7221 */ /* 0x000fc60000000000 */
[----:B------:R-:W3:Y:S01]  /*1730*/  LDG.E R20, desc[UR8][R4.64+0x60] ;  /* 0x0000600804147981 */ /* 0x000ee2000c1e1900 */
[----:B-----5:R-:W-:-:S03]  /*1740*/  FADD R21, R21, R18 ;  /* 0x0000001215157221 */ /* 0x020fc60000000000 */
[----:B------:R-:W5:Y:S01]  /*1750*/  LDG.E R18, desc[UR8][R4.64+0x64] ;  /* 0x0000640804127981 */ /* 0x000f62000c1e1900 */
[----:B--2---:R-:W-:-:S03]  /*1760*/  FADD R24, R21, R24 ;  /* 0x0000001815187221 */ /* 0x004fc60000000000 */
[----:B------:R-:W5:Y:S01]  /*1770*/  LDG.E R21, desc[UR8][R8.64+0x64] ;  /* 0x0000640808157981 */ /* 0x000f62000c1e1900 */
[----:B---3--:R-:W-:-:S03]  /*1780*/  FADD R29, R23, R20 ;  /* 0x00000014171d7221 */ /* 0x008fc60000000000 */
[----:B------:R-:W2:Y:S01]  /*1790*/  LDG.E R20, desc[UR8][R6.64+0x64] ;  /* 0x0000640806147981 */ /* 0x000ea2000c1e1900 */
[----:B----4-:R-:W-:Y:S01]  /*17a0*/  FADD R25, R25, R26 ;  /* 0x0000001a19197221 */ /* 0x010fe20000000000 */
[----:B------:R-:W-:Y:S02]  /*17b0*/  FADD R27, R27, R24 ;  /* 0x000000181b1b7221 */ /* 0x000fe40000000000 */
[----:B------:R-:W3:Y:S01]  /*17c0*/  LDG.E R23, desc[UR8][R4.64+0x68] ;  /* 0x0000680804177981 */ /* 0x000ee2000c1e1900 */
[----:B------:R-:W-:Y:S01]  /*17d0*/  FADD R24, R25, R22 ;  /* 0x0000001619187221 */ /* 0x000fe20000000000 */
[----:B------:R-:W-:Y:S02]  /*17e0*/  FADD R16, R29, R16 ;  /* 0x000000101d107221 */ /* 0x000fe40000000000 */
[----:B------:R-:W3:Y:S01]  /*17f0*/  LDG.E R22, desc[UR8][R8.64+0x68] ;  /* 0x0000680808167981 */ /* 0x000ee2000c1e1900 */
[----:B------:R-:W-:-:S03]  /*1800*/  FADD R25, R27, R24 ;  /* 0x000000181b197221 */ /* 0x000fc60000000000 */
[----:B------:R-:W4:Y:S01]  /*1810*/  LDG.E R24, desc[UR8][R6.64+0x68] ;  /* 0x0000680806187981 */ /* 0x000f22000c1e1900 */
[----:B------:R-:W-:-:S03]  /*1820*/  FADD R25, R25, R16 ;  /* 0x0000001019197221 */ /* 0x000fc60000000000 */
[----:B------:R-:W4:Y:S04]  /*1830*/  LDG.E R27, desc[UR8][R8.64+0x6c] ;  /* 0x00006c08081b7981 */ /* 0x000f28000c1e1900 */
[----:B------:R-:W4:Y:S04]  /*1840*/  LDG.E R26, desc[UR8][R4.64+0x6c] ;  /* 0x00006c08041a7981 */ /* 0x000f28000c1e1900 */
[----:B------:R-:W4:Y:S04]  /*1850*/  LDG.E R16, desc[UR8][R6.64+0x6c] ;  /* 0x00006c0806107981 */ /* 0x000f28000c1e1900 */
        /* <DEDUP_REMOVED lines=14> */
[----:B------:R-:W2:Y:S04]  /*1940*/  LDG.E R20, desc[UR8][R6.64+0x70] ;  /* 0x0000700806147981 */ /* 0x000ea8000c1e1900 */
[----:B------:R-:W3:Y:S01]  /*1950*/  LDG.E R23, desc[UR8][R8.64+0x74] ;  /* 0x0000740808177981 */ /* 0x000ee2000c1e1900 */
[----:B------:R-:W-:-:S03]  /*1960*/  FADD R25, R25, R16 ;  /* 0x0000001019197221 */ /* 0x000fc60000000000 */
[----:B------:R-:W4:Y:S04]  /*1970*/  LDG.E R16, desc[UR8][R8.64+0x78] ;  /* 0x0000780808107981 */ /* 0x000f28000c1e1900 */
[----:B------:R-:W4:Y:S01]  /*1980*/  LDG.E R27, desc[UR8][R4.64+0x78] ;  /* 0x00007808041b7981 */ /* 0x000f22000c1e1900 */
[----:B-----5:R-:W-:-:S03]  /*1990*/  FADD R28, R18, R21 ;  /* 0x00000015121c7221 */ /* 0x020fc60000000000 */
[----:B------:R-:W5:Y:S04]  /*19a0*/  LDG.E R18, desc[UR8][R6.64+0x78] ;  /* 0x0000780806127981 */ /* 0x000f68000c1e1900 */
[----:B------:R-:W5:Y:S01]  /*19b0*/  LDG.E R21, desc[UR8][R6.64+0x7c] ;  /* 0x00007c0806157981 */ /* 0x000f62000c1e1900 */
[----:B------:R-:W-:-:S04]  /*19c0*/  IADD3 R17, P2, PT, R17, 0x100, RZ ;  /* 0x0000010011117810 */ /* 0x000fc80007f5e0ff */
[----:B------:R-:W-:Y:S02]  /*19d0*/  ISETP.NE.U32.AND P1, PT, R17, 0x7d80, PT ;  /* 0x00007d801100780c */ /* 0x000fe40003f25070 */
[----:B------:R-:W-:-:S04]  /*19e0*/  IADD3.X R19, PT, PT, RZ, R19, RZ, P2, !PT ;  /* 0x00000013ff137210 */ /* 0x000fc800017fe4ff */
[----:B------:R-:W-:Y:S01]  /*19f0*/  ISETP.NE.AND.EX P1, PT, R19, RZ, PT, P1 ;  /* 0x000000ff1300720c */ /* 0x000fe20003f25310 */
[----:B--2---:R-:W-:Y:S01]  /*1a00*/  FADD R20, R28, R20 ;  /* 0x000000141c147221 */ /* 0x004fe20000000000 */
[----:B---3--:R-:W-:-:S03]  /*1a10*/  FADD R23, R23, R22 ;  /* 0x0000001617177221 */ /* 0x008fc60000000000 */
[----:B------:R-:W-:Y:S01]  /*1a20*/  FADD R20, R25, R20 ;  /* 0x0000001419147221 */ /* 0x000fe20000000000 */
[----:B------:R-:W-:Y:S01]  /*1a30*/  FADD R23, R23, R24 ;  /* 0x0000001817177221 */ /* 0x000fe20000000000 */
[----:B----4-:R-:W-:-:S03]  /*1a40*/  FADD R27, R16, R27 ;  /* 0x0000001b101b7221 */ /* 0x010fc60000000000 */
[----:B------:R-:W-:Y:S01]  /*1a50*/  FADD R20, R20, R23 ;  /* 0x0000001714147221 */ /* 0x000fe20000000000 */
[----:B------:R-:W-:Y:S01]  /*1a60*/  FADD R26, R26, R29 ;  /* 0x0000001d1a1a7221 */ /* 0x000fe20000000000 */
[----:B-----5:R-:W-:-:S03]  /*1a70*/  FADD R27, R27, R18 ;  /* 0x000000121b1b7221 */ /* 0x020fc60000000000 */
[----:B------:R-:W-:Y:S01]  /*1a80*/  FADD R21, R26, R21 ;  /* 0x000000151a157221 */ /* 0x000fe20000000000 */
[----:B------:R-:W-:-:S04]  /*1a90*/  FADD R20, R20, R27 ;  /* 0x0000001b14147221 */ /* 0x000fc80000000000 */
[----:B------:R-:W-:Y:S01]  /*1aa0*/  FADD R25, R20, R21 ;  /* 0x0000001514197221 */ /* 0x000fe20000000000 */
[----:B------:R-:W-:Y:S06]  /*1ab0*/  @P1 BRA `(.L_x_349) ;  /* 0xffffffe400d41947 */ /* 0x000fec000383ffff */
[----:B------:R0:W-:Y:S01]  /*1ac0*/  STG.E desc[UR8][R2.64], R25 ;  /* 0x0000001902007986 */ /* 0x0001e2000c101908 */
[----:B------:R-:W-:Y:S05]  /*1ad0*/  @!P0 BRA `(.L_x_350) ;  /* 0xffffffe4008c8947 */ /* 0x000fea000383ffff */
[----:B------:R-:W-:Y:S05]  /*1ae0*/  EXIT ;  /* 0x000000000000794d */ /* 0x000fea0003800000 */
.L_x_351:
        /* <DEDUP_REMOVED lines=9> */
.L_x_417:


//--------------------- .text._Z12store_kernelIfEvPT_S1_S1_m --------------------------
	.section	.text._Z12store_kernelIfEvPT_S1_S1_m,"ax",@progbits
	.align	128
        .global         _Z12store_kernelIfEvPT_S1_S1_m
        .type           _Z12store_kernelIfEvPT_S1_S1_m,@function
        .size           _Z12store_kernelIfEvPT_S1_S1_m,(.L_x_418 - _Z12store_kernelIfEvPT_S1_S1_m)
        .other          _Z12store_kernelIfEvPT_S1_S1_m,@"STO_CUDA_ENTRY STV_DEFAULT"
_Z12store_kernelIfEvPT_S1_S1_m:
.text._Z12store_kernelIfEvPT_S1_S1_m:
        /* <DEDUP_REMOVED lines=17> */
.L_x_353:
        /* <DEDUP_REMOVED lines=16> */
.L_x_352:
[C---:B0-----:R-:W-:Y:S01]  /*0210*/  IADD3 R2, P1, PT, R8.reuse, R15, RZ ;  /* 0x0000000f08027210 */ /* 0x041fe20007f3e0ff */
[----:B------:R-:W-:Y:S01]  /*0220*/  IMAD.MOV.U32 R13, RZ, RZ, 0x3e747ff6 ;  /* 0x3e747ff6ff0d7424 */ /* 0x000fe200078e00ff */
[C---:B------:R-:W-:Y:S02]  /*0230*/  IADD3 R4, P2, PT, R8.reuse, R17, RZ ;  /* 0x0000001108047210 */ /* 0x040fe40007f5e0ff */
[C---:B------:R-:W-:Y:S01]  /*0240*/  IADD3 R6, P3, PT, R8.reuse, R19, RZ ;  /* 0x0000001308067210 */ /* 0x040fe20007f7e0ff */
[C---:B------:R-:W-:Y:S01]  /*0250*/  IMAD.X R3, R9.reuse, 0x1, R12, P1 ;  /* 0x0000000109037824 */ /* 0x040fe200008e060c */
[----:B------:R-:W-:Y:S01]  /*0260*/  IADD3 R8, P1, PT, R8, 0x100, RZ ;  /* 0x0000010008087810 */ /* 0x000fe20007f3e0ff */
[C---:B------:R-:W-:Y:S02]  /*0270*/  IMAD.X R5, R9.reuse, 0x1, R14, P2 ;  /* 0x0000000109057824 */ /* 0x040fe400010e060e */
[----:B------:R-:W-:Y:S01]  /*0280*/  IMAD.X R7, R9, 0x1, R16, P3 ;  /* 0x0000000109077824 */ /* 0x000fe200018e0610 */
[----:B-1----:R0:W-:Y:S01]  /*0290*/  STG.E desc[UR8][R2.64+-0x80], R13 ;  /* 0xffff800d02007986 */ /* 0x0021e2000c101908 */
[----:B------:R-:W-:Y:S01]  /*02a0*/  IMAD.X R9, RZ, RZ, R9, P1 ;  /* 0x000000ffff097224 */ /* 0x000fe200008e0609 */
[----:B------:R-:W-:-:S02]  /*02b0*/  ISETP.NE.U32.AND P1, PT, R8, 0x7d80, PT ;  /* 0x00007d800800780c */ /* 0x000fc40003f25070 */
[----:B------:R0:W-:Y:S02]  /*02c0*/  STG.E desc[UR8][R4.64+-0x80], R13 ;  /* 0xffff800d04007986 */ /* 0x0001e4000c101908 */
[----:B------:R-:W-:Y:S02]  /*02d0*/  ISETP.NE.AND.EX P1, PT, R9, RZ, PT, P1 ;  /* 0x000000ff0900720c */ /* 0x000fe40003f25310 */
[----:B------:R0:W-:Y:S04]  /*02e0*/  STG.E desc[UR8][R6.64+-0x80], R13 ;  /* 0xffff800d06007986 */ /* 0x0001e8000c101908 */
        /* <DEDUP_REMOVED lines=188> */
[----:B------:R0:W-:Y:S01]  /*0eb0*/  STG.E desc[UR8][R6.64+0x7c], R13 ;  /* 0x00007c0d06007986 */ /* 0x0001e2000c101908 */
[----:B------:R-:W-:Y:S05]  /*0ec0*/  @P1 BRA `(.L_x_352) ;  /* 0xfffffff000d01947 */ /* 0x000fea000383ffff */
[----:B------:R-:W-:Y:S05]  /*0ed0*/  @!P0 BRA `(.L_x_353) ;  /* 0xfffffff0008c8947 */ /* 0x000fea000383ffff */
[----:B------:R-:W-:Y:S05]  /*0ee0*/  EXIT ;  /* 0x000000000000794d */ /* 0x000fea0003800000 */
.L_x_354:
        /* <DEDUP_REMOVED lines=9> */
.L_x_418:


//--------------------- .nv.shared.reserved.0     --------------------------
	.section	.nv.shared.reserved.0,"aw",@nobits
	.weak		__nv_reservedSMEM_offset_0_alias
	.size		__nv_reservedSMEM_offset_0_alias, 0, 64
	.other		__nv_reservedSMEM_offset_0_alias,@"STO_CUDA_RESERVED_SHARED STV_DEFAULT"
__nv_reservedSMEM_offset_0_alias:
	.zero		0
	.zero		64


//--------------------- .nv.constant0._Z18d_bilateral_filterIlEvPT_iifi --------------------------
	.section	.nv.constant0._Z18d_bilateral_filterIlEvPT_iifi,"a",@progbits
	.sectionflags	@""
	.align	4
.nv.constant0._Z18d_bilateral_filterIlEvPT_iifi:
	.zero		920


//--------------------- .nv.constant0._Z11test_kernelIlEvPT_S1_S1_m --------------------------
	.section	.nv.constant0._Z11test_kernelIlEvPT_S1_S1_m,"a",@progbits
	.sectionflags	@""
	.align	4
.nv.constant0._Z11test_kernelIlEvPT_S1_S1_m:
	.zero		928


//--------------------- .nv.constant0._Z27multiply_add_kernel_defaultIlEvPT_m --------------------------
	.section	.nv.constant0._Z27multiply_add_kernel_defaultIlEvPT_m,"a",@progbits
	.sectionflags	@""
	.align	4
.nv.constant0._Z27multiply_add_kernel_defaultIlEvPT_m:
	.zero		912


//--------------------- .nv.constant0._Z24multiply_add_kernel_iterIlEvPT_m --------------------------
	.section	.nv.constant0._Z24multiply_add_kernel_iterIlEvPT_m,"a",@progbits
	.sectionflags	@""
	.align	4
.nv.constant0._Z24multiply_add_kernel_iterIlEvPT_m:
	.zero		912


//--------------------- .nv.constant0._Z14iterate_kernelIlEvPT_mb --------------------------
	.section	.nv.constant0._Z14iterate_kernelIlEvPT_mb,"a",@progbits
	.sectionflags	@""
	.align	4
.nv.constant0._Z14iterate_kernelIlEvPT_mb:
	.zero		913


//--------------------- .nv.constant0._Z20multiply_add_kernel2IlEvPT_m --------------------------
	.section	.nv.constant0._Z20multiply_add_kernel2IlEvPT_m,"a",@progbits
	.sectionflags	@""
	.align	4
.nv.constant0._Z20multiply_add_kernel2IlEvPT_m:
	.zero		912


//--------------------- .nv.constant0._Z21runJacobiCUDA_kernel2IlEviPT_S1_ --------------------------
	.section	.nv.constant0._Z21runJacobiCUDA_kernel2IlEviPT_S1_,"a",@progbits
	.sectionflags	@""
	.align	4
.nv.constant0._Z21runJacobiCUDA_kernel2IlEviPT_S1_:
	.zero		920


//--------------------- .nv.constant0._Z21runJacobiCUDA_kernel1IlEviPT_S1_ --------------------------
	.section	.nv.constant0._Z21runJacobiCUDA_kernel1IlEviPT_S1_,"a",@progbits
	.sectionflags	@""
	.align	4
.nv.constant0._Z21runJacobiCUDA_kernel1IlEviPT_S1_:
	.zero		920


//--------------------- .nv.constant0._Z19multiply_add_kernelIlEvPT_m --------------------------
	.section	.nv.constant0._Z19multiply_add_kernelIlEvPT_m,"a",@progbits
	.sectionflags	@""
	.align	4
.nv.constant0._Z19multiply_add_kernelIlEvPT_m:
	.zero		912


//--------------------- .nv.constant0._Z10add_kernelIlEvPT_m --------------------------
	.section	.nv.constant0._Z10add_kernelIlEvPT_m,"a",@progbits
	.sectionflags	@""
	.align	4
.nv.constant0._Z10add_kernelIlEvPT_m:
	.zero		912


//--------------------- .nv.constant0._Z15multiply_kernelIlEvPT_m --------------------------
	.section	.nv.constant0._Z15multiply_kernelIlEvPT_m,"a",@progbits
	.sectionflags	@""
	.align	4
.nv.constant0._Z15multiply_kernelIlEvPT_m:
	.zero		912


//--------------------- .nv.constant0._Z24load_and_multiply_kernelIlEvPT_S1_S1_m --------------------------
	.section	.nv.constant0._Z24load_and_multiply_kernelIlEvPT_S1_S1_m,"a",@progbits
	.sectionflags	@""
	.align	4
.nv.constant0._Z24load_and_multiply_kernelIlEvPT_S1_S1_m:
	.zero		928


//--------------------- .nv.constant0._Z24load_and_sum_kernel_iterIlEvPT_S1_S1_m --------------------------
	.section	.nv.constant0._Z24load_and_sum_kernel_iterIlEvPT_S1_S1_m,"a",@progbits
	.sectionflags	@""
	.align	4
.nv.constant0._Z24load_and_sum_kernel_iterIlEvPT_S1_S1_m:
	.zero		928


//--------------------- .nv.constant0._Z19load_and_sum_kernelIlEvPT_S1_S1_m --------------------------
	.section	.nv.constant0._Z19load_and_sum_kernelIlEvPT_S1_S1_m,"a",@progbits
	.sectionflags	@""
	.align	4
.nv.constant0._Z19load_and_sum_kernelIlEvPT_S1_S1_m:
	.zero		928


//--------------------- .nv.constant0._Z12store_kernelIlEvPT_S1_S1_m --------------------------
	.section	.nv.constant0._Z12store_kernelIlEvPT_S1_S1_m,"a",@progbits
	.sectionflags	@""
	.align	4
.nv.constant0._Z12store_kernelIlEvPT_S1_S1_m:
	.zero		928


//--------------------- .nv.constant0._Z18d_bilateral_filterIiEvPT_iifi --------------------------
	.section	.nv.constant0._Z18d_bilateral_filterIiEvPT_iifi,"a",@progbits
	.sectionflags	@""
	.align	4
.nv.constant0._Z18d_bilateral_filterIiEvPT_iifi:
	.zero		920


//--------------------- .nv.constant0._Z11test_kernelIiEvPT_S1_S1_m --------------------------
	.section	.nv.constant0._Z11test_kernelIiEvPT_S1_S1_m,"a",@progbits
	.sectionflags	@""
	.align	4
.nv.constant0._Z11test_kernelIiEvPT_S1_S1_m:
	.zero		928


//--------------------- .nv.constant0._Z27multiply_add_kernel_defaultIiEvPT_m --------------------------
	.section	.nv.constant0._Z27multiply_add_kernel_defaultIiEvPT_m,"a",@progbits
	.sectionflags	@""
	.align	4
.nv.constant0._Z27multiply_add_kernel_defaultIiEvPT_m:
	.zero		912


//--------------------- .nv.constant0._Z24multiply_add_kernel_iterIiEvPT_m --------------------------
	.section	.nv.constant0._Z24multiply_add_kernel_iterIiEvPT_m,"a",@progbits
	.sectionflags	@""
	.align	4
.nv.constant0._Z24multiply_add_kernel_iterIiEvPT_m:
	.zero		912


//--------------------- .nv.constant0._Z14iterate_kernelIiEvPT_mb --------------------------
	.section	.nv.constant0._Z14iterate_kernelIiEvPT_mb,"a",@progbits
	.sectionflags	@""
	.align	4
.nv.constant0._Z14iterate_kernelIiEvPT_mb:
	.zero		913


//--------------------- .nv.constant0._Z20multiply_add_kernel2IiEvPT_m --------------------------
	.section	.nv.constant0._Z20multiply_add_kernel2IiEvPT_m,"a",@progbits
	.sectionflags	@""
	.align	4
.nv.constant0._Z20multiply_add_kernel2IiEvPT_m:
	.zero		912


//--------------------- .nv.constant0._Z21runJacobiCUDA_kernel2IiEviPT_S1_ --------------------------
	.section	.nv.constant0._Z21runJacobiCUDA_kernel2IiEviPT_S1_,"a",@progbits
	.sectionflags	@""
	.align	4
.nv.constant0._Z21runJacobiCUDA_kernel2IiEviPT_S1_:
	.zero		920


//--------------------- .nv.constant0._Z21runJacobiCUDA_kernel1IiEviPT_S1_ --------------------------
	.section	.nv.constant0._Z21runJacobiCUDA_kernel1IiEviPT_S1_,"a",@progbits
	.sectionflags	@""
	.align	4
.nv.constant0._Z21runJacobiCUDA_kernel1IiEviPT_S1_:
	.zero		920


//--------------------- .nv.constant0._Z19multiply_add_kernelIiEvPT_m --------------------------
	.section	.nv.constant0._Z19multiply_add_kernelIiEvPT_m,"a",@progbits
	.sectionflags	@""
	.align	4
.nv.constant0._Z19multiply_add_kernelIiEvPT_m:
	.zero		912


//--------------------- .nv.constant0._Z10add_kernelIiEvPT_m --------------------------
	.section	.nv.constant0._Z10add_kernelIiEvPT_m,"a",@progbits
	.sectionflags	@""
	.align	4
.nv.constant0._Z10add_kernelIiEvPT_m:
	.zero		912


//--------------------- .nv.constant0._Z15multiply_kernelIiEvPT_m --------------------------
	.section	.nv.constant0._Z15multiply_kernelIiEvPT_m,"a",@progbits
	.sectionflags	@""
	.align	4
.nv.constant0._Z15multiply_kernelIiEvPT_m:
	.zero		912


//--------------------- .nv.constant0._Z24load_and_multiply_kernelIiEvPT_S1_S1_m --------------------------
	.section	.nv.constant0._Z24load_and_multiply_kernelIiEvPT_S1_S1_m,"a",@progbits
	.sectionflags	@""
	.align	4
.nv.constant0._Z24load_and_multiply_kernelIiEvPT_S1_S1_m:
	.zero		928


//--------------------- .nv.constant0._Z24load_and_sum_kernel_iterIiEvPT_S1_S1_m --------------------------
	.section	.nv.constant0._Z24load_and_sum_kernel_iterIiEvPT_S1_S1_m,"a",@progbits
	.sectionflags	@""
	.align	4
.nv.constant0._Z24load_and_sum_kernel_iterIiEvPT_S1_S1_m:
	.zero		928


//--------------------- .nv.constant0._Z19load_and_sum_kernelIiEvPT_S1_S1_m --------------------------
	.section	.nv.constant0._Z19load_and_sum_kernelIiEvPT_S1_S1_m,"a",@progbits
	.sectionflags	@""
	.align	4
.nv.constant0._Z19load_and_sum_kernelIiEvPT_S1_S1_m:
	.zero		928


//--------------------- .nv.constant0._Z12store_kernelIiEvPT_S1_S1_m --------------------------
	.section	.nv.constant0._Z12store_kernelIiEvPT_S1_S1_m,"a",@progbits
	.sectionflags	@""
	.align	4
.nv.constant0._Z12store_kernelIiEvPT_S1_S1_m:
	.zero		928


//--------------------- .nv.constant0._Z18d_bilateral_filterIdEvPT_iifi --------------------------
	.section	.nv.constant0._Z18d_bilateral_filterIdEvPT_iifi,"a",@progbits
	.sectionflags	@""
	.align	4
.nv.constant0._Z18d_bilateral_filterIdEvPT_iifi:
	.zero		920


//--------------------- .nv.constant0._Z11test_kernelIdEvPT_S1_S1_m --------------------------
	.section	.nv.constant0._Z11test_kernelIdEvPT_S1_S1_m,"a",@progbits
	.sectionflags	@""
	.align	4
.nv.constant0._Z11test_kernelIdEvPT_S1_S1_m:
	.zero		928


//--------------------- .nv.constant0._Z27multiply_add_kernel_defaultIdEvPT_m --------------------------
	.section	.nv.constant0._Z27multiply_add_kernel_defaultIdEvPT_m,"a",@progbits
	.sectionflags	@""
	.align	4
.nv.constant0._Z27multiply_add_kernel_defaultIdEvPT_m:
	.zero		912


//--------------------- .nv.constant0._Z24multiply_add_kernel_iterIdEvPT_m --------------------------
	.section	.nv.constant0._Z24multiply_add_kernel_iterIdEvPT_m,"a",@progbits
	.sectionflags	@""
	.align	4
.nv.constant0._Z24multiply_add_kernel_iterIdEvPT_m:
	.zero		912


//--------------------- .nv.constant0._Z14iterate_kernelIdEvPT_mb --------------------------
	.section	.nv.constant0._Z14iterate_kernelIdEvPT_mb,"a",@progbits
	.sectionflags	@""
	.align	4
.nv.constant0._Z14iterate_kernelIdEvPT_mb:
	.zero		913


//--------------------- .nv.constant0._Z20multiply_add_kernel2IdEvPT_m --------------------------
	.section	.nv.constant0._Z20multiply_add_kernel2IdEvPT_m,"a",@progbits
	.sectionflags	@""
	.align	4
.nv.constant0._Z20multiply_add_kernel2IdEvPT_m:
	.zero		912


//--------------------- .nv.constant0._Z21runJacobiCUDA_kernel2IdEviPT_S1_ --------------------------
	.section	.nv.constant0._Z21runJacobiCUDA_kernel2IdEviPT_S1_,"a",@progbits
	.sectionflags	@""
	.align	4
.nv.constant0._Z21runJacobiCUDA_kernel2IdEviPT_S1_:
	.zero		920


//--------------------- .nv.constant0._Z21runJacobiCUDA_kernel1IdEviPT_S1_ --------------------------
	.section	.nv.constant0._Z21runJacobiCUDA_kernel1IdEviPT_S1_,"a",@progbits
	.sectionflags	@""
	.align	4
.nv.constant0._Z21runJacobiCUDA_kernel1IdEviPT_S1_:
	.zero		920


//--------------------- .nv.constant0._Z19multiply_add_kernelIdEvPT_m --------------------------
	.section	.nv.constant0._Z19multiply_add_kernelIdEvPT_m,"a",@progbits
	.sectionflags	@""
	.align	4
.nv.constant0._Z19multiply_add_kernelIdEvPT_m:
	.zero		912


//--------------------- .nv.constant0._Z10add_kernelIdEvPT_m --------------------------
	.section	.nv.constant0._Z10add_kernelIdEvPT_m,"a",@progbits
	.sectionflags	@""
	.align	4
.nv.constant0._Z10add_kernelIdEvPT_m:
	.zero		912


//--------------------- .nv.constant0._Z15multiply_kernelIdEvPT_m --------------------------
	.section	.nv.constant0._Z15multiply_kernelIdEvPT_m,"a",@progbits
	.sectionflags	@""
	.align	4
.nv.constant0._Z15multiply_kernelIdEvPT_m:
	.zero		912


//--------------------- .nv.constant0._Z24load_and_multiply_kernelIdEvPT_S1_S1_m --------------------------
	.section	.nv.constant0._Z24load_and_multiply_kernelIdEvPT_S1_S1_m,"a",@progbits
	.sectionflags	@""
	.align	4
.nv.constant0._Z24load_and_multiply_kernelIdEvPT_S1_S1_m:
	.zero		928


//--------------------- .nv.constant0._Z24load_and_sum_kernel_iterIdEvPT_S1_S1_m --------------------------
	.section	.nv.constant0._Z24load_and_sum_kernel_iterIdEvPT_S1_S1_m,"a",@progbits
	.sectionflags	@""
	.align	4
.nv.constant0._Z24load_and_sum_kernel_iterIdEvPT_S1_S1_m:
	.zero		928


//--------------------- .nv.constant0._Z19load_and_sum_kernelIdEvPT_S1_S1_m --------------------------
	.section	.nv.constant0._Z19load_and_sum_kernelIdEvPT_S1_S1_m,"a",@progbits
	.sectionflags	@""
	.align	4
.nv.constant0._Z19load_and_sum_kernelIdEvPT_S1_S1_m:
	.zero		928


//--------------------- .nv.constant0._Z12store_kernelIdEvPT_S1_S1_m --------------------------
	.section	.nv.constant0._Z12store_kernelIdEvPT_S1_S1_m,"a",@progbits
	.sectionflags	@""
	.align	4
.nv.constant0._Z12store_kernelIdEvPT_S1_S1_m:
	.zero		928


//--------------------- .nv.constant0._Z18d_bilateral_filterIfEvPT_iifi --------------------------
	.section	.nv.constant0._Z18d_bilateral_filterIfEvPT_iifi,"a",@progbits
	.sectionflags	@""
	.align	4
.nv.constant0._Z18d_bilateral_filterIfEvPT_iifi:
	.zero		920


//--------------------- .nv.constant0._Z11test_kernelIfEvPT_S1_S1_m --------------------------
	.section	.nv.constant0._Z11test_kernelIfEvPT_S1_S1_m,"a",@progbits
	.sectionflags	@""
	.align	4
.nv.constant0._Z11test_kernelIfEvPT_S1_S1_m:
	.zero		928


//--------------------- .nv.constant0._Z27multiply_add_kernel_defaultIfEvPT_m --------------------------
	.section	.nv.constant0._Z27multiply_add_kernel_defaultIfEvPT_m,"a",@progbits
	.sectionflags	@""
	.align	4
.nv.constant0._Z27multiply_add_kernel_defaultIfEvPT_m:
	.zero		912


//--------------------- .nv.constant0._Z24multiply_add_kernel_iterIfEvPT_m --------------------------
	.section	.nv.constant0._Z24multiply_add_kernel_iterIfEvPT_m,"a",@progbits
	.sectionflags	@""
	.align	4
.nv.constant0._Z24multiply_add_kernel_iterIfEvPT_m:
	.zero		912


//--------------------- .nv.constant0._Z14iterate_kernelIfEvPT_mb --------------------------
	.section	.nv.constant0._Z14iterate_kernelIfEvPT_mb,"a",@progbits
	.sectionflags	@""
	.align	4
.nv.constant0._Z14iterate_kernelIfEvPT_mb:
	.zero		913


//--------------------- .nv.constant0._Z20multiply_add_kernel2IfEvPT_m --------------------------
	.section	.nv.constant0._Z20multiply_add_kernel2IfEvPT_m,"a",@progbits
	.sectionflags	@""
	.align	4
.nv.constant0._Z20multiply_add_kernel2IfEvPT_m:
	.zero		912


//--------------------- .nv.constant0._Z21runJacobiCUDA_kernel2IfEviPT_S1_ --------------------------
	.section	.nv.constant0._Z21runJacobiCUDA_kernel2IfEviPT_S1_,"a",@progbits
	.sectionflags	@""
	.align	4
.nv.constant0._Z21runJacobiCUDA_kernel2IfEviPT_S1_:
	.zero		920


//--------------------- .nv.constant0._Z21runJacobiCUDA_kernel1IfEviPT_S1_ --------------------------
	.section	.nv.constant0._Z21runJacobiCUDA_kernel1IfEviPT_S1_,"a",@progbits
	.sectionflags	@""
	.align	4
.nv.constant0._Z21runJacobiCUDA_kernel1IfEviPT_S1_:
	.zero		920


//--------------------- .nv.constant0._Z19multiply_add_kernelIfEvPT_m --------------------------
	.section	.nv.constant0._Z19multiply_add_kernelIfEvPT_m,"a",@progbits
	.sectionflags	@""
	.align	4
.nv.constant0._Z19multiply_add_kernelIfEvPT_m:
	.zero		912


//--------------------- .nv.constant0._Z10add_kernelIfEvPT_m --------------------------
	.section	.nv.constant0._Z10add_kernelIfEvPT_m,"a",@progbits
	.sectionflags	@""
	.align	4
.nv.constant0._Z10add_kernelIfEvPT_m:
	.zero		912


//--------------------- .nv.constant0._Z15multiply_kernelIfEvPT_m --------------------------
	.section	.nv.constant0._Z15multiply_kernelIfEvPT_m,"a",@progbits
	.sectionflags	@""
	.align	4
.nv.constant0._Z15multiply_kernelIfEvPT_m:
	.zero		912


//--------------------- .nv.constant0._Z24load_and_multiply_kernelIfEvPT_S1_S1_m --------------------------
	.section	.nv.constant0._Z24load_and_multiply_kernelIfEvPT_S1_S1_m,"a",@progbits
	.sectionflags	@""
	.align	4
.nv.constant0._Z24load_and_multiply_kernelIfEvPT_S1_S1_m:
	.zero		928


//--------------------- .nv.constant0._Z24load_and_sum_kernel_iterIfEvPT_S1_S1_m --------------------------
	.section	.nv.constant0._Z24load_and_sum_kernel_iterIfEvPT_S1_S1_m,"a",@progbits
	.sectionflags	@""
	.align	4
.nv.constant0._Z24load_and_sum_kernel_iterIfEvPT_S1_S1_m:
	.zero		928


//--------------------- .nv.constant0._Z19load_and_sum_kernelIfEvPT_S1_S1_m --------------------------
	.section	.nv.constant0._Z19load_and_sum_kernelIfEvPT_S1_S1_m,"a",@progbits
	.sectionflags	@""
	.align	4
.nv.constant0._Z19load_and_sum_kernelIfEvPT_S1_S1_m:
	.zero		928


//--------------------- .nv.constant0._Z12store_kernelIfEvPT_S1_S1_m --------------------------
	.section	.nv.constant0._Z12store_kernelIfEvPT_S1_S1_m,"a",@progbits
	.sectionflags	@""
	.align	4
.nv.constant0._Z12store_kernelIfEvPT_S1_S1_m:
	.zero		928


//--------------------- SYMBOLS --------------------------

	.type		.nv.reservedSmem.offset0,@object
	.size		.nv.reservedSmem.offset0,0x4
